//
// Generated by NVIDIA NVVM Compiler
//
// Compiler Build ID: CL-36424714
// Cuda compilation tools, release 13.0, V13.0.88
// Based on NVVM 20.0.0
//

.version 9.0
.target sm_100
.address_size 64

	// .globl	_Z20gpuKernelCart2SphereIdEvPT_S1_S1_S1_S1_S1_i
.func  (.param .align 16 .b8 func_retval0[16]) __internal_trig_reduction_slowpathd
(
	.param .b64 __internal_trig_reduction_slowpathd_param_0
)
;
.global .align 4 .b8 __cudart_i2opi_f[24] = {65, 144, 67, 60, 153, 149, 98, 219, 192, 221, 52, 245, 209, 87, 39, 252, 41, 21, 68, 78, 110, 131, 249, 162};
.global .align 8 .b8 __cudart_i2opi_d[144] = {8, 93, 141, 31, 177, 95, 251, 107, 234, 146, 82, 138, 247, 57, 7, 61, 123, 241, 229, 235, 199, 186, 39, 117, 45, 234, 95, 158, 102, 63, 70, 79, 183, 9, 203, 39, 207, 126, 54, 109, 31, 109, 10, 90, 139, 17, 47, 239, 15, 152, 5, 222, 255, 151, 248, 31, 59, 40, 249, 189, 139, 95, 132, 156, 244, 57, 83, 131, 57, 214, 145, 57, 65, 126, 95, 180, 38, 112, 156, 233, 132, 68, 187, 46, 245, 53, 130, 232, 62, 167, 41, 177, 28, 235, 29, 254, 28, 146, 209, 9, 234, 46, 73, 6, 224, 210, 77, 66, 58, 110, 36, 183, 97, 197, 187, 222, 171, 99, 81, 254, 65, 144, 67, 60, 153, 149, 98, 219, 192, 221, 52, 245, 209, 87, 39, 252, 41, 21, 68, 78, 110, 131, 249, 162};
.global .align 16 .b8 __cudart_sin_cos_coeffs[128] = {70, 210, 176, 44, 241, 229, 90, 190, 146, 227, 172, 105, 227, 29, 199, 62, 161, 98, 219, 25, 160, 1, 42, 191, 24, 8, 17, 17, 17, 17, 129, 63, 84, 85, 85, 85, 85, 85, 197, 191, 0, 0, 0, 0, 0, 0, 0, 0, 0, 0, 0, 0, 0, 0, 0, 0, 100, 129, 253, 32, 131, 255, 168, 189, 40, 133, 239, 193, 167, 238, 33, 62, 217, 230, 6, 142, 79, 126, 146, 190, 233, 188, 221, 25, 160, 1, 250, 62, 71, 93, 193, 22, 108, 193, 86, 191, 81, 85, 85, 85, 85, 85, 165, 63, 0, 0, 0, 0, 0, 0, 224, 191, 0, 0, 0, 0, 0, 0, 240, 63};

.visible .entry _Z20gpuKernelCart2SphereIdEvPT_S1_S1_S1_S1_S1_i(
	.param .u64 .ptr .align 1 _Z20gpuKernelCart2SphereIdEvPT_S1_S1_S1_S1_S1_i_param_0,
	.param .u64 .ptr .align 1 _Z20gpuKernelCart2SphereIdEvPT_S1_S1_S1_S1_S1_i_param_1,
	.param .u64 .ptr .align 1 _Z20gpuKernelCart2SphereIdEvPT_S1_S1_S1_S1_S1_i_param_2,
	.param .u64 .ptr .align 1 _Z20gpuKernelCart2SphereIdEvPT_S1_S1_S1_S1_S1_i_param_3,
	.param .u64 .ptr .align 1 _Z20gpuKernelCart2SphereIdEvPT_S1_S1_S1_S1_S1_i_param_4,
	.param .u64 .ptr .align 1 _Z20gpuKernelCart2SphereIdEvPT_S1_S1_S1_S1_S1_i_param_5,
	.param .u32 _Z20gpuKernelCart2SphereIdEvPT_S1_S1_S1_S1_S1_i_param_6
)
{
	.reg .pred 	%p<17>;
	.reg .b32 	%r<21>;
	.reg .b64 	%rd<31>;
	.reg .b64 	%fd<122>;

	ld.param.u64 	%rd19, [_Z20gpuKernelCart2SphereIdEvPT_S1_S1_S1_S1_S1_i_param_0];
	ld.param.u64 	%rd20, [_Z20gpuKernelCart2SphereIdEvPT_S1_S1_S1_S1_S1_i_param_1];
	ld.param.u64 	%rd21, [_Z20gpuKernelCart2SphereIdEvPT_S1_S1_S1_S1_S1_i_param_2];
	ld.param.u64 	%rd22, [_Z20gpuKernelCart2SphereIdEvPT_S1_S1_S1_S1_S1_i_param_3];
	ld.param.u64 	%rd23, [_Z20gpuKernelCart2SphereIdEvPT_S1_S1_S1_S1_S1_i_param_4];
	ld.param.u64 	%rd24, [_Z20gpuKernelCart2SphereIdEvPT_S1_S1_S1_S1_S1_i_param_5];
	ld.param.u32 	%r5, [_Z20gpuKernelCart2SphereIdEvPT_S1_S1_S1_S1_S1_i_param_6];
	setp.lt.s32 	%p1, %r5, 1;
	@%p1 bra 	$L__BB0_14;
	neg.s32 	%r20, %r5;
	cvta.to.global.u64 	%rd25, %rd22;
	cvta.to.global.u64 	%rd26, %rd23;
	cvta.to.global.u64 	%rd27, %rd24;
	cvta.to.global.u64 	%rd28, %rd21;
	cvta.to.global.u64 	%rd29, %rd19;
	cvta.to.global.u64 	%rd30, %rd20;
$L__BB0_2:
	ld.global.f64 	%fd20, [%rd25];
	ld.global.f64 	%fd21, [%rd26];
	mul.f64 	%fd22, %fd21, %fd21;
	fma.rn.f64 	%fd23, %fd20, %fd20, %fd22;
	ld.global.f64 	%fd24, [%rd27];
	fma.rn.f64 	%fd25, %fd24, %fd24, %fd23;
	sqrt.rn.f64 	%fd26, %fd25;
	st.global.f64 	[%rd28], %fd26;
	ld.global.f64 	%fd27, [%rd27];
	div.rn.f64 	%fd1, %fd27, %fd26;
	{
	.reg .b32 %temp; 
	mov.b64 	{%temp, %r3}, %fd1;
	}
	abs.f64 	%fd2, %fd1;
	{
	.reg .b32 %temp; 
	mov.b64 	{%temp, %r6}, %fd2;
	}
	setp.gt.s32 	%p2, %r6, 1071801957;
	@%p2 bra 	$L__BB0_6;
	mul.f64 	%fd68, %fd1, %fd1;
	fma.rn.f64 	%fd69, %fd68, 0d3FB0066BDC1895E9, 0dBFB3823B180754AF;
	fma.rn.f64 	%fd70, %fd69, %fd68, 0d3FB11E52CC2F79AE;
	fma.rn.f64 	%fd71, %fd70, %fd68, 0dBF924EAF3526861B;
	fma.rn.f64 	%fd72, %fd71, %fd68, 0d3F91DF02A31E6CB7;
	fma.rn.f64 	%fd73, %fd72, %fd68, 0d3F847D18B0EEC6CC;
	fma.rn.f64 	%fd74, %fd73, %fd68, 0d3F8D0AF961BA53B0;
	fma.rn.f64 	%fd75, %fd74, %fd68, 0d3F91BF7734CF1C48;
	fma.rn.f64 	%fd76, %fd75, %fd68, 0d3F96E91483144EF7;
	fma.rn.f64 	%fd77, %fd76, %fd68, 0d3F9F1C6E0A4F9F81;
	fma.rn.f64 	%fd78, %fd77, %fd68, 0d3FA6DB6DC27FA92B;
	fma.rn.f64 	%fd79, %fd78, %fd68, 0d3FB333333320F91B;
	fma.rn.f64 	%fd80, %fd79, %fd68, 0d3FC5555555555F4D;
	mul.f64 	%fd81, %fd68, %fd80;
	fma.rn.f64 	%fd3, %fd81, %fd2, %fd2;
	setp.gt.s32 	%p6, %r3, -1;
	@%p6 bra 	$L__BB0_5;
	mov.f64 	%fd86, 0d3C91A62633145C07;
	add.rn.f64 	%fd87, %fd3, %fd86;
	mov.f64 	%fd88, 0d3FF921FB54442D18;
	add.rn.f64 	%fd119, %fd88, %fd87;
	bra.uni 	$L__BB0_7;
$L__BB0_5:
	mov.f64 	%fd82, 0dBC91A62633145C07;
	add.rn.f64 	%fd83, %fd3, %fd82;
	neg.f64 	%fd84, %fd83;
	mov.f64 	%fd85, 0d3FF921FB54442D18;
	add.rn.f64 	%fd119, %fd85, %fd84;
	bra.uni 	$L__BB0_7;
$L__BB0_6:
	mov.f64 	%fd28, 0d3FF0000000000000;
	sub.f64 	%fd29, %fd28, %fd2;
	{
	.reg .b32 %temp; 
	mov.b64 	{%r7, %temp}, %fd29;
	}
	{
	.reg .b32 %temp; 
	mov.b64 	{%temp, %r8}, %fd29;
	}
	add.s32 	%r9, %r8, -1048576;
	mov.b64 	%fd30, {%r7, %r9};
	rsqrt.approx.ftz.f64 	%fd31, %fd30;
	{
	.reg .b32 %temp; 
	mov.b64 	{%r10, %temp}, %fd31;
	}
	{
	.reg .b32 %temp; 
	mov.b64 	{%temp, %r11}, %fd31;
	}
	add.s32 	%r12, %r11, -1048576;
	mov.b64 	%fd32, {%r10, %r12};
	mul.f64 	%fd33, %fd30, %fd31;
	neg.f64 	%fd34, %fd33;
	fma.rn.f64 	%fd35, %fd33, %fd34, %fd30;
	fma.rn.f64 	%fd36, %fd35, %fd32, %fd33;
	neg.f64 	%fd37, %fd36;
	fma.rn.f64 	%fd38, %fd31, %fd37, 0d3FF0000000000000;
	fma.rn.f64 	%fd39, %fd38, %fd32, %fd32;
	fma.rn.f64 	%fd40, %fd36, %fd37, %fd30;
	fma.rn.f64 	%fd41, %fd40, %fd39, %fd36;
	{
	.reg .b32 %temp; 
	mov.b64 	{%r13, %temp}, %fd41;
	}
	{
	.reg .b32 %temp; 
	mov.b64 	{%temp, %r14}, %fd41;
	}
	add.s32 	%r15, %r14, 1048576;
	mov.b64 	%fd42, {%r13, %r15};
	fma.rn.f64 	%fd43, %fd29, 0d3EC715B371155F70, 0dBEBAC2FE66FAAC4B;
	fma.rn.f64 	%fd44, %fd43, %fd29, 0d3ED9A9B88EFCD9B8;
	fma.rn.f64 	%fd45, %fd44, %fd29, 0d3EDD0F40A8A0C4C3;
	fma.rn.f64 	%fd46, %fd45, %fd29, 0d3EF46D4CFA9E0E1F;
	fma.rn.f64 	%fd47, %fd46, %fd29, 0d3F079C168D1E2422;
	fma.rn.f64 	%fd48, %fd47, %fd29, 0d3F1C9A88C3BCA540;
	fma.rn.f64 	%fd49, %fd48, %fd29, 0d3F31C4E64BD476DF;
	fma.rn.f64 	%fd50, %fd49, %fd29, 0d3F46E8BA60009C8F;
	fma.rn.f64 	%fd51, %fd50, %fd29, 0d3F5F1C71C62B05A2;
	fma.rn.f64 	%fd52, %fd51, %fd29, 0d3F76DB6DB6DC9F2C;
	fma.rn.f64 	%fd53, %fd52, %fd29, 0d3F9333333333329C;
	fma.rn.f64 	%fd54, %fd53, %fd29, 0d3FB5555555555555;
	setp.lt.s32 	%p3, %r8, 1;
	mov.f64 	%fd55, 0d0000000000000000;
	mul.rn.f64 	%fd56, %fd2, %fd55;
	mul.f64 	%fd57, %fd29, %fd54;
	fma.rn.f64 	%fd58, %fd57, %fd42, %fd42;
	selp.f64 	%fd59, %fd56, %fd58, %p3;
	setp.lt.s32 	%p4, %r8, 0;
	mov.f64 	%fd60, 0d7FF0000000000000;
	mul.rn.f64 	%fd61, %fd59, %fd60;
	selp.f64 	%fd62, %fd61, %fd59, %p4;
	setp.lt.s32 	%p5, %r3, 0;
	mov.f64 	%fd63, 0dBCA1A62633145C07;
	add.rn.f64 	%fd64, %fd62, %fd63;
	neg.f64 	%fd65, %fd64;
	mov.f64 	%fd66, 0d400921FB54442D18;
	add.rn.f64 	%fd67, %fd66, %fd65;
	selp.f64 	%fd119, %fd67, %fd62, %p5;
$L__BB0_7:
	st.global.f64 	[%rd29], %fd119;
	ld.global.f64 	%fd8, [%rd26];
	ld.global.f64 	%fd9, [%rd25];
	abs.f64 	%fd10, %fd9;
	abs.f64 	%fd11, %fd8;
	setp.leu.f64 	%p7, %fd11, %fd10;
	setp.gt.f64 	%p8, %fd11, %fd10;
	selp.f64 	%fd12, %fd11, %fd10, %p8;
	selp.f64 	%fd89, %fd10, %fd11, %p8;
	div.rn.f64 	%fd90, %fd89, %fd12;
	mul.f64 	%fd91, %fd90, %fd90;
	fma.rn.f64 	%fd92, %fd91, 0dBEF53E1D2A25FF7E, 0d3F2D3B63DBB65B49;
	fma.rn.f64 	%fd93, %fd92, %fd91, 0dBF5312788DDE082E;
	fma.rn.f64 	%fd94, %fd93, %fd91, 0d3F6F9690C8249315;
	fma.rn.f64 	%fd95, %fd94, %fd91, 0dBF82CF5AABC7CF0D;
	fma.rn.f64 	%fd96, %fd95, %fd91, 0d3F9162B0B2A3BFDE;
	fma.rn.f64 	%fd97, %fd96, %fd91, 0dBF9A7256FEB6FC6B;
	fma.rn.f64 	%fd98, %fd97, %fd91, 0d3FA171560CE4A489;
	fma.rn.f64 	%fd99, %fd98, %fd91, 0dBFA4F44D841450E4;
	fma.rn.f64 	%fd100, %fd99, %fd91, 0d3FA7EE3D3F36BB95;
	fma.rn.f64 	%fd101, %fd100, %fd91, 0dBFAAD32AE04A9FD1;
	fma.rn.f64 	%fd102, %fd101, %fd91, 0d3FAE17813D66954F;
	fma.rn.f64 	%fd103, %fd102, %fd91, 0dBFB11089CA9A5BCD;
	fma.rn.f64 	%fd104, %fd103, %fd91, 0d3FB3B12B2DB51738;
	fma.rn.f64 	%fd105, %fd104, %fd91, 0dBFB745D022F8DC5C;
	fma.rn.f64 	%fd106, %fd105, %fd91, 0d3FBC71C709DFE927;
	fma.rn.f64 	%fd107, %fd106, %fd91, 0dBFC2492491FA1744;
	fma.rn.f64 	%fd108, %fd107, %fd91, 0d3FC99999999840D2;
	fma.rn.f64 	%fd109, %fd108, %fd91, 0dBFD555555555544C;
	mul.f64 	%fd110, %fd91, %fd109;
	fma.rn.f64 	%fd13, %fd110, %fd90, %fd90;
	@%p7 bra 	$L__BB0_9;
	{
	.reg .b32 %temp; 
	mov.b64 	{%temp, %r17}, %fd9;
	}
	setp.lt.s32 	%p10, %r17, 0;
	neg.f64 	%fd113, %fd13;
	selp.f64 	%fd114, %fd13, %fd113, %p10;
	add.f64 	%fd120, %fd114, 0d3FF921FB54442D18;
	bra.uni 	$L__BB0_10;
$L__BB0_9:
	{
	.reg .b32 %temp; 
	mov.b64 	{%temp, %r16}, %fd9;
	}
	setp.lt.s32 	%p9, %r16, 0;
	mov.f64 	%fd111, 0d400921FB54442D18;
	sub.f64 	%fd112, %fd111, %fd13;
	selp.f64 	%fd120, %fd112, %fd13, %p9;
$L__BB0_10:
	setp.neu.f64 	%p11, %fd12, 0d0000000000000000;
	@%p11 bra 	$L__BB0_12;
	{
	.reg .b32 %temp; 
	mov.b64 	{%temp, %r19}, %fd9;
	}
	setp.lt.s32 	%p14, %r19, 0;
	selp.f64 	%fd121, 0d400921FB54442D18, 0d0000000000000000, %p14;
	bra.uni 	$L__BB0_13;
$L__BB0_12:
	setp.eq.f64 	%p12, %fd10, %fd11;
	{
	.reg .b32 %temp; 
	mov.b64 	{%temp, %r18}, %fd9;
	}
	setp.lt.s32 	%p13, %r18, 0;
	selp.f64 	%fd115, 0d4002D97C7F3321D2, 0d3FE921FB54442D18, %p13;
	selp.f64 	%fd121, %fd115, %fd120, %p12;
$L__BB0_13:
	add.rn.f64 	%fd116, %fd10, %fd11;
	setp.nan.f64 	%p15, %fd116, %fd116;
	copysign.f64 	%fd117, %fd8, %fd121;
	selp.f64 	%fd118, %fd116, %fd117, %p15;
	st.global.f64 	[%rd30], %fd118;
	add.s32 	%r20, %r20, 1;
	setp.ne.s32 	%p16, %r20, 0;
	add.s64 	%rd30, %rd30, 8;
	add.s64 	%rd29, %rd29, 8;
	add.s64 	%rd28, %rd28, 8;
	add.s64 	%rd27, %rd27, 8;
	add.s64 	%rd26, %rd26, 8;
	add.s64 	%rd25, %rd25, 8;
	@%p16 bra 	$L__BB0_2;
$L__BB0_14:
	ret;

}
	// .globl	_Z20gpuKernelCart2SphereIfEvPT_S1_S1_S1_S1_S1_i
.visible .entry _Z20gpuKernelCart2SphereIfEvPT_S1_S1_S1_S1_S1_i(
	.param .u64 .ptr .align 1 _Z20gpuKernelCart2SphereIfEvPT_S1_S1_S1_S1_S1_i_param_0,
	.param .u64 .ptr .align 1 _Z20gpuKernelCart2SphereIfEvPT_S1_S1_S1_S1_S1_i_param_1,
	.param .u64 .ptr .align 1 _Z20gpuKernelCart2SphereIfEvPT_S1_S1_S1_S1_S1_i_param_2,
	.param .u64 .ptr .align 1 _Z20gpuKernelCart2SphereIfEvPT_S1_S1_S1_S1_S1_i_param_3,
	.param .u64 .ptr .align 1 _Z20gpuKernelCart2SphereIfEvPT_S1_S1_S1_S1_S1_i_param_4,
	.param .u64 .ptr .align 1 _Z20gpuKernelCart2SphereIfEvPT_S1_S1_S1_S1_S1_i_param_5,
	.param .u32 _Z20gpuKernelCart2SphereIfEvPT_S1_S1_S1_S1_S1_i_param_6
)
{
	.reg .pred 	%p<11>;
	.reg .b32 	%r<7>;
	.reg .b32 	%f<66>;
	.reg .b64 	%rd<31>;

	ld.param.u64 	%rd19, [_Z20gpuKernelCart2SphereIfEvPT_S1_S1_S1_S1_S1_i_param_0];
	ld.param.u64 	%rd20, [_Z20gpuKernelCart2SphereIfEvPT_S1_S1_S1_S1_S1_i_param_1];
	ld.param.u64 	%rd21, [_Z20gpuKernelCart2SphereIfEvPT_S1_S1_S1_S1_S1_i_param_2];
	ld.param.u64 	%rd22, [_Z20gpuKernelCart2SphereIfEvPT_S1_S1_S1_S1_S1_i_param_3];
	ld.param.u64 	%rd23, [_Z20gpuKernelCart2SphereIfEvPT_S1_S1_S1_S1_S1_i_param_4];
	ld.param.u64 	%rd24, [_Z20gpuKernelCart2SphereIfEvPT_S1_S1_S1_S1_S1_i_param_5];
	ld.param.u32 	%r4, [_Z20gpuKernelCart2SphereIfEvPT_S1_S1_S1_S1_S1_i_param_6];
	setp.lt.s32 	%p1, %r4, 1;
	@%p1 bra 	$L__BB1_3;
	neg.s32 	%r6, %r4;
	cvta.to.global.u64 	%rd25, %rd22;
	cvta.to.global.u64 	%rd26, %rd23;
	cvta.to.global.u64 	%rd27, %rd24;
	cvta.to.global.u64 	%rd28, %rd21;
	cvta.to.global.u64 	%rd29, %rd19;
	cvta.to.global.u64 	%rd30, %rd20;
$L__BB1_2:
	ld.global.f32 	%f1, [%rd25];
	ld.global.f32 	%f2, [%rd26];
	mul.f32 	%f3, %f2, %f2;
	fma.rn.f32 	%f4, %f1, %f1, %f3;
	ld.global.f32 	%f5, [%rd27];
	fma.rn.f32 	%f6, %f5, %f5, %f4;
	sqrt.rn.f32 	%f7, %f6;
	st.global.f32 	[%rd28], %f7;
	ld.global.f32 	%f8, [%rd27];
	div.rn.f32 	%f9, %f8, %f7;
	abs.f32 	%f10, %f9;
	fma.rn.f32 	%f11, %f10, 0fBF000000, 0f3F000000;
	rsqrt.approx.ftz.f32 	%f12, %f11;
	mul.f32 	%f13, %f12, %f11;
	mul.f32 	%f14, %f12, 0fBF000000;
	fma.rn.f32 	%f15, %f13, %f14, 0f3F000000;
	fma.rn.f32 	%f16, %f13, %f15, %f13;
	setp.eq.f32 	%p2, %f10, 0f3F800000;
	selp.f32 	%f17, 0f00000000, %f16, %p2;
	setp.gt.f32 	%p3, %f10, 0f3F0F5C29;
	selp.f32 	%f18, %f17, %f10, %p3;
	copysign.f32 	%f19, %f9, %f18;
	mul.f32 	%f20, %f19, %f19;
	fma.rn.f32 	%f21, %f20, 0f3D10ECEF, 0f3C8B1ABB;
	fma.rn.f32 	%f22, %f21, %f20, 0f3CFC028C;
	fma.rn.f32 	%f23, %f22, %f20, 0f3D372139;
	fma.rn.f32 	%f24, %f23, %f20, 0f3D9993DB;
	fma.rn.f32 	%f25, %f24, %f20, 0f3E2AAAC6;
	mul.f32 	%f26, %f20, %f25;
	fma.rn.f32 	%f27, %f26, %f19, %f19;
	neg.f32 	%f28, %f27;
	selp.f32 	%f29, %f27, %f28, %p3;
	fma.rn.f32 	%f30, 0f3F6EE581, 0f3FD774EB, %f29;
	setp.gt.f32 	%p4, %f9, 0f3F0F5C29;
	selp.f32 	%f31, %f27, %f30, %p4;
	add.f32 	%f32, %f31, %f31;
	selp.f32 	%f33, %f32, %f31, %p3;
	st.global.f32 	[%rd29], %f33;
	ld.global.f32 	%f34, [%rd26];
	ld.global.f32 	%f35, [%rd25];
	abs.f32 	%f36, %f35;
	abs.f32 	%f37, %f34;
	setp.gt.f32 	%p5, %f37, %f36;
	selp.f32 	%f38, %f37, %f36, %p5;
	selp.f32 	%f39, %f36, %f37, %p5;
	div.rn.f32 	%f40, %f39, %f38;
	mul.f32 	%f41, %f40, %f40;
	fma.rn.f32 	%f42, %f41, 0f3B33710B, 0fBC807748;
	fma.rn.f32 	%f43, %f42, %f41, 0f3D2CDAB2;
	fma.rn.f32 	%f44, %f43, %f41, 0fBD992D10;
	fma.rn.f32 	%f45, %f44, %f41, 0f3DD9EA6C;
	fma.rn.f32 	%f46, %f45, %f41, 0fBE117CB1;
	fma.rn.f32 	%f47, %f46, %f41, 0f3E4CBCE0;
	fma.rn.f32 	%f48, %f47, %f41, 0fBEAAAA7D;
	mul.f32 	%f49, %f41, %f48;
	fma.rn.f32 	%f50, %f49, %f40, %f40;
	neg.f32 	%f51, %f50;
	fma.rn.f32 	%f52, 0f3F6EE581, 0f3FD774EB, %f51;
	selp.f32 	%f53, %f52, %f50, %p5;
	selp.f32 	%f54, 0f3F6EE581, 0f3FEEE581, %p5;
	selp.f32 	%f55, %f50, %f51, %p5;
	mov.b32 	%r5, %f35;
	fma.rn.f32 	%f56, %f54, 0f3FD774EB, %f55;
	setp.lt.s32 	%p6, %r5, 0;
	selp.f32 	%f57, %f56, %f53, %p6;
	add.f32 	%f58, %f37, %f36;
	setp.eq.f32 	%p7, %f38, 0f00000000;
	selp.f32 	%f59, 0f40490FDB, 0f00000000, %p6;
	setp.eq.f32 	%p8, %f36, %f37;
	selp.f32 	%f60, 0f4016CBE4, 0f3F490FDB, %p6;
	selp.f32 	%f61, %f60, %f57, %p8;
	selp.f32 	%f62, %f59, %f61, %p7;
	abs.f32 	%f63, %f58;
	setp.nan.f32 	%p9, %f63, %f63;
	copysign.f32 	%f64, %f34, %f62;
	selp.f32 	%f65, %f58, %f64, %p9;
	st.global.f32 	[%rd30], %f65;
	add.s32 	%r6, %r6, 1;
	setp.ne.s32 	%p10, %r6, 0;
	add.s64 	%rd30, %rd30, 4;
	add.s64 	%rd29, %rd29, 4;
	add.s64 	%rd28, %rd28, 4;
	add.s64 	%rd27, %rd27, 4;
	add.s64 	%rd26, %rd26, 4;
	add.s64 	%rd25, %rd25, 4;
	@%p10 bra 	$L__BB1_2;
$L__BB1_3:
	ret;

}
	// .globl	_Z25gpuKernelCart2SphereDerivIdEvPT_S1_S1_S1_S1_S1_S1_S1_S1_S1_S1_S1_S1_S1_S1_i
.visible .entry _Z25gpuKernelCart2SphereDerivIdEvPT_S1_S1_S1_S1_S1_S1_S1_S1_S1_S1_S1_S1_S1_S1_i(
	.param .u64 .ptr .align 1 _Z25gpuKernelCart2SphereDerivIdEvPT_S1_S1_S1_S1_S1_S1_S1_S1_S1_S1_S1_S1_S1_S1_i_param_0,
	.param .u64 .ptr .align 1 _Z25gpuKernelCart2SphereDerivIdEvPT_S1_S1_S1_S1_S1_S1_S1_S1_S1_S1_S1_S1_S1_S1_i_param_1,
	.param .u64 .ptr .align 1 _Z25gpuKernelCart2SphereDerivIdEvPT_S1_S1_S1_S1_S1_S1_S1_S1_S1_S1_S1_S1_S1_S1_i_param_2,
	.param .u64 .ptr .align 1 _Z25gpuKernelCart2SphereDerivIdEvPT_S1_S1_S1_S1_S1_S1_S1_S1_S1_S1_S1_S1_S1_S1_i_param_3,
	.param .u64 .ptr .align 1 _Z25gpuKernelCart2SphereDerivIdEvPT_S1_S1_S1_S1_S1_S1_S1_S1_S1_S1_S1_S1_S1_S1_i_param_4,
	.param .u64 .ptr .align 1 _Z25gpuKernelCart2SphereDerivIdEvPT_S1_S1_S1_S1_S1_S1_S1_S1_S1_S1_S1_S1_S1_S1_i_param_5,
	.param .u64 .ptr .align 1 _Z25gpuKernelCart2SphereDerivIdEvPT_S1_S1_S1_S1_S1_S1_S1_S1_S1_S1_S1_S1_S1_S1_i_param_6,
	.param .u64 .ptr .align 1 _Z25gpuKernelCart2SphereDerivIdEvPT_S1_S1_S1_S1_S1_S1_S1_S1_S1_S1_S1_S1_S1_S1_i_param_7,
	.param .u64 .ptr .align 1 _Z25gpuKernelCart2SphereDerivIdEvPT_S1_S1_S1_S1_S1_S1_S1_S1_S1_S1_S1_S1_S1_S1_i_param_8,
	.param .u64 .ptr .align 1 _Z25gpuKernelCart2SphereDerivIdEvPT_S1_S1_S1_S1_S1_S1_S1_S1_S1_S1_S1_S1_S1_S1_i_param_9,
	.param .u64 .ptr .align 1 _Z25gpuKernelCart2SphereDerivIdEvPT_S1_S1_S1_S1_S1_S1_S1_S1_S1_S1_S1_S1_S1_S1_i_param_10,
	.param .u64 .ptr .align 1 _Z25gpuKernelCart2SphereDerivIdEvPT_S1_S1_S1_S1_S1_S1_S1_S1_S1_S1_S1_S1_S1_S1_i_param_11,
	.param .u64 .ptr .align 1 _Z25gpuKernelCart2SphereDerivIdEvPT_S1_S1_S1_S1_S1_S1_S1_S1_S1_S1_S1_S1_S1_S1_i_param_12,
	.param .u64 .ptr .align 1 _Z25gpuKernelCart2SphereDerivIdEvPT_S1_S1_S1_S1_S1_S1_S1_S1_S1_S1_S1_S1_S1_S1_i_param_13,
	.param .u64 .ptr .align 1 _Z25gpuKernelCart2SphereDerivIdEvPT_S1_S1_S1_S1_S1_S1_S1_S1_S1_S1_S1_S1_S1_S1_i_param_14,
	.param .u32 _Z25gpuKernelCart2SphereDerivIdEvPT_S1_S1_S1_S1_S1_S1_S1_S1_S1_S1_S1_S1_S1_S1_i_param_15
)
{
	.reg .pred 	%p<17>;
	.reg .b32 	%r<22>;
	.reg .b64 	%rd<92>;
	.reg .b64 	%fd<153>;

	ld.param.u32 	%r5, [_Z25gpuKernelCart2SphereDerivIdEvPT_S1_S1_S1_S1_S1_S1_S1_S1_S1_S1_S1_S1_S1_S1_i_param_15];
	setp.lt.s32 	%p1, %r5, 1;
	@%p1 bra 	$L__BB2_14;
	ld.param.u32 	%r20, [_Z25gpuKernelCart2SphereDerivIdEvPT_S1_S1_S1_S1_S1_S1_S1_S1_S1_S1_S1_S1_S1_S1_i_param_15];
	ld.param.u64 	%rd76, [_Z25gpuKernelCart2SphereDerivIdEvPT_S1_S1_S1_S1_S1_S1_S1_S1_S1_S1_S1_S1_S1_S1_i_param_14];
	ld.param.u64 	%rd75, [_Z25gpuKernelCart2SphereDerivIdEvPT_S1_S1_S1_S1_S1_S1_S1_S1_S1_S1_S1_S1_S1_S1_i_param_13];
	ld.param.u64 	%rd74, [_Z25gpuKernelCart2SphereDerivIdEvPT_S1_S1_S1_S1_S1_S1_S1_S1_S1_S1_S1_S1_S1_S1_i_param_12];
	ld.param.u64 	%rd73, [_Z25gpuKernelCart2SphereDerivIdEvPT_S1_S1_S1_S1_S1_S1_S1_S1_S1_S1_S1_S1_S1_S1_i_param_11];
	ld.param.u64 	%rd72, [_Z25gpuKernelCart2SphereDerivIdEvPT_S1_S1_S1_S1_S1_S1_S1_S1_S1_S1_S1_S1_S1_S1_i_param_10];
	ld.param.u64 	%rd71, [_Z25gpuKernelCart2SphereDerivIdEvPT_S1_S1_S1_S1_S1_S1_S1_S1_S1_S1_S1_S1_S1_S1_i_param_9];
	ld.param.u64 	%rd70, [_Z25gpuKernelCart2SphereDerivIdEvPT_S1_S1_S1_S1_S1_S1_S1_S1_S1_S1_S1_S1_S1_S1_i_param_8];
	ld.param.u64 	%rd69, [_Z25gpuKernelCart2SphereDerivIdEvPT_S1_S1_S1_S1_S1_S1_S1_S1_S1_S1_S1_S1_S1_S1_i_param_7];
	ld.param.u64 	%rd68, [_Z25gpuKernelCart2SphereDerivIdEvPT_S1_S1_S1_S1_S1_S1_S1_S1_S1_S1_S1_S1_S1_S1_i_param_6];
	ld.param.u64 	%rd67, [_Z25gpuKernelCart2SphereDerivIdEvPT_S1_S1_S1_S1_S1_S1_S1_S1_S1_S1_S1_S1_S1_S1_i_param_5];
	ld.param.u64 	%rd66, [_Z25gpuKernelCart2SphereDerivIdEvPT_S1_S1_S1_S1_S1_S1_S1_S1_S1_S1_S1_S1_S1_S1_i_param_4];
	ld.param.u64 	%rd65, [_Z25gpuKernelCart2SphereDerivIdEvPT_S1_S1_S1_S1_S1_S1_S1_S1_S1_S1_S1_S1_S1_S1_i_param_3];
	ld.param.u64 	%rd64, [_Z25gpuKernelCart2SphereDerivIdEvPT_S1_S1_S1_S1_S1_S1_S1_S1_S1_S1_S1_S1_S1_S1_i_param_2];
	ld.param.u64 	%rd63, [_Z25gpuKernelCart2SphereDerivIdEvPT_S1_S1_S1_S1_S1_S1_S1_S1_S1_S1_S1_S1_S1_S1_i_param_1];
	ld.param.u64 	%rd62, [_Z25gpuKernelCart2SphereDerivIdEvPT_S1_S1_S1_S1_S1_S1_S1_S1_S1_S1_S1_S1_S1_S1_i_param_0];
	neg.s32 	%r21, %r20;
	cvta.to.global.u64 	%rd77, %rd74;
	cvta.to.global.u64 	%rd78, %rd75;
	cvta.to.global.u64 	%rd79, %rd76;
	cvta.to.global.u64 	%rd80, %rd64;
	cvta.to.global.u64 	%rd81, %rd62;
	cvta.to.global.u64 	%rd82, %rd63;
	cvta.to.global.u64 	%rd83, %rd71;
	cvta.to.global.u64 	%rd84, %rd72;
	cvta.to.global.u64 	%rd85, %rd73;
	cvta.to.global.u64 	%rd86, %rd65;
	cvta.to.global.u64 	%rd87, %rd66;
	cvta.to.global.u64 	%rd88, %rd67;
	cvta.to.global.u64 	%rd89, %rd68;
	cvta.to.global.u64 	%rd90, %rd69;
	cvta.to.global.u64 	%rd91, %rd70;
$L__BB2_2:
	ld.global.f64 	%fd20, [%rd77];
	ld.global.f64 	%fd21, [%rd78];
	mul.f64 	%fd22, %fd21, %fd21;
	fma.rn.f64 	%fd23, %fd20, %fd20, %fd22;
	ld.global.f64 	%fd24, [%rd79];
	fma.rn.f64 	%fd25, %fd24, %fd24, %fd23;
	sqrt.rn.f64 	%fd26, %fd25;
	st.global.f64 	[%rd80], %fd26;
	ld.global.f64 	%fd27, [%rd79];
	div.rn.f64 	%fd1, %fd27, %fd26;
	{
	.reg .b32 %temp; 
	mov.b64 	{%temp, %r3}, %fd1;
	}
	abs.f64 	%fd2, %fd1;
	{
	.reg .b32 %temp; 
	mov.b64 	{%temp, %r6}, %fd2;
	}
	setp.gt.s32 	%p2, %r6, 1071801957;
	@%p2 bra 	$L__BB2_6;
	mul.f64 	%fd68, %fd1, %fd1;
	fma.rn.f64 	%fd69, %fd68, 0d3FB0066BDC1895E9, 0dBFB3823B180754AF;
	fma.rn.f64 	%fd70, %fd69, %fd68, 0d3FB11E52CC2F79AE;
	fma.rn.f64 	%fd71, %fd70, %fd68, 0dBF924EAF3526861B;
	fma.rn.f64 	%fd72, %fd71, %fd68, 0d3F91DF02A31E6CB7;
	fma.rn.f64 	%fd73, %fd72, %fd68, 0d3F847D18B0EEC6CC;
	fma.rn.f64 	%fd74, %fd73, %fd68, 0d3F8D0AF961BA53B0;
	fma.rn.f64 	%fd75, %fd74, %fd68, 0d3F91BF7734CF1C48;
	fma.rn.f64 	%fd76, %fd75, %fd68, 0d3F96E91483144EF7;
	fma.rn.f64 	%fd77, %fd76, %fd68, 0d3F9F1C6E0A4F9F81;
	fma.rn.f64 	%fd78, %fd77, %fd68, 0d3FA6DB6DC27FA92B;
	fma.rn.f64 	%fd79, %fd78, %fd68, 0d3FB333333320F91B;
	fma.rn.f64 	%fd80, %fd79, %fd68, 0d3FC5555555555F4D;
	mul.f64 	%fd81, %fd68, %fd80;
	fma.rn.f64 	%fd3, %fd81, %fd2, %fd2;
	setp.gt.s32 	%p6, %r3, -1;
	@%p6 bra 	$L__BB2_5;
	mov.f64 	%fd86, 0d3C91A62633145C07;
	add.rn.f64 	%fd87, %fd3, %fd86;
	mov.f64 	%fd88, 0d3FF921FB54442D18;
	add.rn.f64 	%fd150, %fd88, %fd87;
	bra.uni 	$L__BB2_7;
$L__BB2_5:
	mov.f64 	%fd82, 0dBC91A62633145C07;
	add.rn.f64 	%fd83, %fd3, %fd82;
	neg.f64 	%fd84, %fd83;
	mov.f64 	%fd85, 0d3FF921FB54442D18;
	add.rn.f64 	%fd150, %fd85, %fd84;
	bra.uni 	$L__BB2_7;
$L__BB2_6:
	mov.f64 	%fd28, 0d3FF0000000000000;
	sub.f64 	%fd29, %fd28, %fd2;
	{
	.reg .b32 %temp; 
	mov.b64 	{%r7, %temp}, %fd29;
	}
	{
	.reg .b32 %temp; 
	mov.b64 	{%temp, %r8}, %fd29;
	}
	add.s32 	%r9, %r8, -1048576;
	mov.b64 	%fd30, {%r7, %r9};
	rsqrt.approx.ftz.f64 	%fd31, %fd30;
	{
	.reg .b32 %temp; 
	mov.b64 	{%r10, %temp}, %fd31;
	}
	{
	.reg .b32 %temp; 
	mov.b64 	{%temp, %r11}, %fd31;
	}
	add.s32 	%r12, %r11, -1048576;
	mov.b64 	%fd32, {%r10, %r12};
	mul.f64 	%fd33, %fd30, %fd31;
	neg.f64 	%fd34, %fd33;
	fma.rn.f64 	%fd35, %fd33, %fd34, %fd30;
	fma.rn.f64 	%fd36, %fd35, %fd32, %fd33;
	neg.f64 	%fd37, %fd36;
	fma.rn.f64 	%fd38, %fd31, %fd37, 0d3FF0000000000000;
	fma.rn.f64 	%fd39, %fd38, %fd32, %fd32;
	fma.rn.f64 	%fd40, %fd36, %fd37, %fd30;
	fma.rn.f64 	%fd41, %fd40, %fd39, %fd36;
	{
	.reg .b32 %temp; 
	mov.b64 	{%r13, %temp}, %fd41;
	}
	{
	.reg .b32 %temp; 
	mov.b64 	{%temp, %r14}, %fd41;
	}
	add.s32 	%r15, %r14, 1048576;
	mov.b64 	%fd42, {%r13, %r15};
	fma.rn.f64 	%fd43, %fd29, 0d3EC715B371155F70, 0dBEBAC2FE66FAAC4B;
	fma.rn.f64 	%fd44, %fd43, %fd29, 0d3ED9A9B88EFCD9B8;
	fma.rn.f64 	%fd45, %fd44, %fd29, 0d3EDD0F40A8A0C4C3;
	fma.rn.f64 	%fd46, %fd45, %fd29, 0d3EF46D4CFA9E0E1F;
	fma.rn.f64 	%fd47, %fd46, %fd29, 0d3F079C168D1E2422;
	fma.rn.f64 	%fd48, %fd47, %fd29, 0d3F1C9A88C3BCA540;
	fma.rn.f64 	%fd49, %fd48, %fd29, 0d3F31C4E64BD476DF;
	fma.rn.f64 	%fd50, %fd49, %fd29, 0d3F46E8BA60009C8F;
	fma.rn.f64 	%fd51, %fd50, %fd29, 0d3F5F1C71C62B05A2;
	fma.rn.f64 	%fd52, %fd51, %fd29, 0d3F76DB6DB6DC9F2C;
	fma.rn.f64 	%fd53, %fd52, %fd29, 0d3F9333333333329C;
	fma.rn.f64 	%fd54, %fd53, %fd29, 0d3FB5555555555555;
	setp.lt.s32 	%p3, %r8, 1;
	mov.f64 	%fd55, 0d0000000000000000;
	mul.rn.f64 	%fd56, %fd2, %fd55;
	mul.f64 	%fd57, %fd29, %fd54;
	fma.rn.f64 	%fd58, %fd57, %fd42, %fd42;
	selp.f64 	%fd59, %fd56, %fd58, %p3;
	setp.lt.s32 	%p4, %r8, 0;
	mov.f64 	%fd60, 0d7FF0000000000000;
	mul.rn.f64 	%fd61, %fd59, %fd60;
	selp.f64 	%fd62, %fd61, %fd59, %p4;
	setp.lt.s32 	%p5, %r3, 0;
	mov.f64 	%fd63, 0dBCA1A62633145C07;
	add.rn.f64 	%fd64, %fd62, %fd63;
	neg.f64 	%fd65, %fd64;
	mov.f64 	%fd66, 0d400921FB54442D18;
	add.rn.f64 	%fd67, %fd66, %fd65;
	selp.f64 	%fd150, %fd67, %fd62, %p5;
$L__BB2_7:
	st.global.f64 	[%rd81], %fd150;
	ld.global.f64 	%fd8, [%rd78];
	ld.global.f64 	%fd9, [%rd77];
	abs.f64 	%fd10, %fd9;
	abs.f64 	%fd11, %fd8;
	setp.leu.f64 	%p7, %fd11, %fd10;
	setp.gt.f64 	%p8, %fd11, %fd10;
	selp.f64 	%fd12, %fd11, %fd10, %p8;
	selp.f64 	%fd89, %fd10, %fd11, %p8;
	div.rn.f64 	%fd90, %fd89, %fd12;
	mul.f64 	%fd91, %fd90, %fd90;
	fma.rn.f64 	%fd92, %fd91, 0dBEF53E1D2A25FF7E, 0d3F2D3B63DBB65B49;
	fma.rn.f64 	%fd93, %fd92, %fd91, 0dBF5312788DDE082E;
	fma.rn.f64 	%fd94, %fd93, %fd91, 0d3F6F9690C8249315;
	fma.rn.f64 	%fd95, %fd94, %fd91, 0dBF82CF5AABC7CF0D;
	fma.rn.f64 	%fd96, %fd95, %fd91, 0d3F9162B0B2A3BFDE;
	fma.rn.f64 	%fd97, %fd96, %fd91, 0dBF9A7256FEB6FC6B;
	fma.rn.f64 	%fd98, %fd97, %fd91, 0d3FA171560CE4A489;
	fma.rn.f64 	%fd99, %fd98, %fd91, 0dBFA4F44D841450E4;
	fma.rn.f64 	%fd100, %fd99, %fd91, 0d3FA7EE3D3F36BB95;
	fma.rn.f64 	%fd101, %fd100, %fd91, 0dBFAAD32AE04A9FD1;
	fma.rn.f64 	%fd102, %fd101, %fd91, 0d3FAE17813D66954F;
	fma.rn.f64 	%fd103, %fd102, %fd91, 0dBFB11089CA9A5BCD;
	fma.rn.f64 	%fd104, %fd103, %fd91, 0d3FB3B12B2DB51738;
	fma.rn.f64 	%fd105, %fd104, %fd91, 0dBFB745D022F8DC5C;
	fma.rn.f64 	%fd106, %fd105, %fd91, 0d3FBC71C709DFE927;
	fma.rn.f64 	%fd107, %fd106, %fd91, 0dBFC2492491FA1744;
	fma.rn.f64 	%fd108, %fd107, %fd91, 0d3FC99999999840D2;
	fma.rn.f64 	%fd109, %fd108, %fd91, 0dBFD555555555544C;
	mul.f64 	%fd110, %fd91, %fd109;
	fma.rn.f64 	%fd13, %fd110, %fd90, %fd90;
	@%p7 bra 	$L__BB2_9;
	{
	.reg .b32 %temp; 
	mov.b64 	{%temp, %r17}, %fd9;
	}
	setp.lt.s32 	%p10, %r17, 0;
	neg.f64 	%fd113, %fd13;
	selp.f64 	%fd114, %fd13, %fd113, %p10;
	add.f64 	%fd151, %fd114, 0d3FF921FB54442D18;
	bra.uni 	$L__BB2_10;
$L__BB2_9:
	{
	.reg .b32 %temp; 
	mov.b64 	{%temp, %r16}, %fd9;
	}
	setp.lt.s32 	%p9, %r16, 0;
	mov.f64 	%fd111, 0d400921FB54442D18;
	sub.f64 	%fd112, %fd111, %fd13;
	selp.f64 	%fd151, %fd112, %fd13, %p9;
$L__BB2_10:
	setp.neu.f64 	%p11, %fd12, 0d0000000000000000;
	@%p11 bra 	$L__BB2_12;
	{
	.reg .b32 %temp; 
	mov.b64 	{%temp, %r19}, %fd9;
	}
	setp.lt.s32 	%p14, %r19, 0;
	selp.f64 	%fd152, 0d400921FB54442D18, 0d0000000000000000, %p14;
	bra.uni 	$L__BB2_13;
$L__BB2_12:
	setp.eq.f64 	%p12, %fd10, %fd11;
	{
	.reg .b32 %temp; 
	mov.b64 	{%temp, %r18}, %fd9;
	}
	setp.lt.s32 	%p13, %r18, 0;
	selp.f64 	%fd115, 0d4002D97C7F3321D2, 0d3FE921FB54442D18, %p13;
	selp.f64 	%fd152, %fd115, %fd151, %p12;
$L__BB2_13:
	add.rn.f64 	%fd116, %fd10, %fd11;
	setp.nan.f64 	%p15, %fd116, %fd116;
	copysign.f64 	%fd117, %fd8, %fd152;
	selp.f64 	%fd118, %fd116, %fd117, %p15;
	st.global.f64 	[%rd82], %fd118;
	ld.global.f64 	%fd119, [%rd80];
	mul.f64 	%fd120, %fd119, %fd119;
	ld.global.f64 	%fd121, [%rd77];
	ld.global.f64 	%fd122, [%rd78];
	mul.f64 	%fd123, %fd122, %fd122;
	fma.rn.f64 	%fd124, %fd121, %fd121, %fd123;
	sqrt.rn.f64 	%fd125, %fd124;
	mul.f64 	%fd126, %fd125, %fd125;
	mul.f64 	%fd127, %fd120, %fd125;
	div.rn.f64 	%fd128, %fd121, %fd119;
	st.global.f64 	[%rd83], %fd128;
	ld.global.f64 	%fd129, [%rd78];
	ld.global.f64 	%fd130, [%rd80];
	div.rn.f64 	%fd131, %fd129, %fd130;
	st.global.f64 	[%rd84], %fd131;
	ld.global.f64 	%fd132, [%rd79];
	ld.global.f64 	%fd133, [%rd80];
	div.rn.f64 	%fd134, %fd132, %fd133;
	st.global.f64 	[%rd85], %fd134;
	ld.global.f64 	%fd135, [%rd77];
	ld.global.f64 	%fd136, [%rd79];
	mul.f64 	%fd137, %fd135, %fd136;
	div.rn.f64 	%fd138, %fd137, %fd127;
	st.global.f64 	[%rd86], %fd138;
	ld.global.f64 	%fd139, [%rd78];
	ld.global.f64 	%fd140, [%rd79];
	mul.f64 	%fd141, %fd139, %fd140;
	div.rn.f64 	%fd142, %fd141, %fd127;
	st.global.f64 	[%rd87], %fd142;
	neg.f64 	%fd143, %fd125;
	div.rn.f64 	%fd144, %fd143, %fd120;
	st.global.f64 	[%rd88], %fd144;
	ld.global.f64 	%fd145, [%rd78];
	neg.f64 	%fd146, %fd145;
	div.rn.f64 	%fd147, %fd146, %fd126;
	st.global.f64 	[%rd89], %fd147;
	ld.global.f64 	%fd148, [%rd77];
	div.rn.f64 	%fd149, %fd148, %fd126;
	st.global.f64 	[%rd90], %fd149;
	mov.b64 	%rd61, 0;
	st.global.u64 	[%rd91], %rd61;
	add.s32 	%r21, %r21, 1;
	setp.ne.s32 	%p16, %r21, 0;
	add.s64 	%rd91, %rd91, 8;
	add.s64 	%rd90, %rd90, 8;
	add.s64 	%rd89, %rd89, 8;
	add.s64 	%rd88, %rd88, 8;
	add.s64 	%rd87, %rd87, 8;
	add.s64 	%rd86, %rd86, 8;
	add.s64 	%rd85, %rd85, 8;
	add.s64 	%rd84, %rd84, 8;
	add.s64 	%rd83, %rd83, 8;
	add.s64 	%rd82, %rd82, 8;
	add.s64 	%rd81, %rd81, 8;
	add.s64 	%rd80, %rd80, 8;
	add.s64 	%rd79, %rd79, 8;
	add.s64 	%rd78, %rd78, 8;
	add.s64 	%rd77, %rd77, 8;
	@%p16 bra 	$L__BB2_2;
$L__BB2_14:
	ret;

}
	// .globl	_Z25gpuKernelCart2SphereDerivIfEvPT_S1_S1_S1_S1_S1_S1_S1_S1_S1_S1_S1_S1_S1_S1_i
.visible .entry _Z25gpuKernelCart2SphereDerivIfEvPT_S1_S1_S1_S1_S1_S1_S1_S1_S1_S1_S1_S1_S1_S1_i(
	.param .u64 .ptr .align 1 _Z25gpuKernelCart2SphereDerivIfEvPT_S1_S1_S1_S1_S1_S1_S1_S1_S1_S1_S1_S1_S1_S1_i_param_0,
	.param .u64 .ptr .align 1 _Z25gpuKernelCart2SphereDerivIfEvPT_S1_S1_S1_S1_S1_S1_S1_S1_S1_S1_S1_S1_S1_S1_i_param_1,
	.param .u64 .ptr .align 1 _Z25gpuKernelCart2SphereDerivIfEvPT_S1_S1_S1_S1_S1_S1_S1_S1_S1_S1_S1_S1_S1_S1_i_param_2,
	.param .u64 .ptr .align 1 _Z25gpuKernelCart2SphereDerivIfEvPT_S1_S1_S1_S1_S1_S1_S1_S1_S1_S1_S1_S1_S1_S1_i_param_3,
	.param .u64 .ptr .align 1 _Z25gpuKernelCart2SphereDerivIfEvPT_S1_S1_S1_S1_S1_S1_S1_S1_S1_S1_S1_S1_S1_S1_i_param_4,
	.param .u64 .ptr .align 1 _Z25gpuKernelCart2SphereDerivIfEvPT_S1_S1_S1_S1_S1_S1_S1_S1_S1_S1_S1_S1_S1_S1_i_param_5,
	.param .u64 .ptr .align 1 _Z25gpuKernelCart2SphereDerivIfEvPT_S1_S1_S1_S1_S1_S1_S1_S1_S1_S1_S1_S1_S1_S1_i_param_6,
	.param .u64 .ptr .align 1 _Z25gpuKernelCart2SphereDerivIfEvPT_S1_S1_S1_S1_S1_S1_S1_S1_S1_S1_S1_S1_S1_S1_i_param_7,
	.param .u64 .ptr .align 1 _Z25gpuKernelCart2SphereDerivIfEvPT_S1_S1_S1_S1_S1_S1_S1_S1_S1_S1_S1_S1_S1_S1_i_param_8,
	.param .u64 .ptr .align 1 _Z25gpuKernelCart2SphereDerivIfEvPT_S1_S1_S1_S1_S1_S1_S1_S1_S1_S1_S1_S1_S1_S1_i_param_9,
	.param .u64 .ptr .align 1 _Z25gpuKernelCart2SphereDerivIfEvPT_S1_S1_S1_S1_S1_S1_S1_S1_S1_S1_S1_S1_S1_S1_i_param_10,
	.param .u64 .ptr .align 1 _Z25gpuKernelCart2SphereDerivIfEvPT_S1_S1_S1_S1_S1_S1_S1_S1_S1_S1_S1_S1_S1_S1_i_param_11,
	.param .u64 .ptr .align 1 _Z25gpuKernelCart2SphereDerivIfEvPT_S1_S1_S1_S1_S1_S1_S1_S1_S1_S1_S1_S1_S1_S1_i_param_12,
	.param .u64 .ptr .align 1 _Z25gpuKernelCart2SphereDerivIfEvPT_S1_S1_S1_S1_S1_S1_S1_S1_S1_S1_S1_S1_S1_S1_i_param_13,
	.param .u64 .ptr .align 1 _Z25gpuKernelCart2SphereDerivIfEvPT_S1_S1_S1_S1_S1_S1_S1_S1_S1_S1_S1_S1_S1_S1_i_param_14,
	.param .u32 _Z25gpuKernelCart2SphereDerivIfEvPT_S1_S1_S1_S1_S1_S1_S1_S1_S1_S1_S1_S1_S1_S1_i_param_15
)
{
	.reg .pred 	%p<11>;
	.reg .b32 	%r<8>;
	.reg .b32 	%f<97>;
	.reg .b64 	%rd<83>;

	ld.param.u64 	%rd47, [_Z25gpuKernelCart2SphereDerivIfEvPT_S1_S1_S1_S1_S1_S1_S1_S1_S1_S1_S1_S1_S1_S1_i_param_1];
	ld.param.u64 	%rd49, [_Z25gpuKernelCart2SphereDerivIfEvPT_S1_S1_S1_S1_S1_S1_S1_S1_S1_S1_S1_S1_S1_S1_i_param_3];
	ld.param.u64 	%rd50, [_Z25gpuKernelCart2SphereDerivIfEvPT_S1_S1_S1_S1_S1_S1_S1_S1_S1_S1_S1_S1_S1_S1_i_param_4];
	ld.param.u64 	%rd53, [_Z25gpuKernelCart2SphereDerivIfEvPT_S1_S1_S1_S1_S1_S1_S1_S1_S1_S1_S1_S1_S1_S1_i_param_7];
	ld.param.u64 	%rd54, [_Z25gpuKernelCart2SphereDerivIfEvPT_S1_S1_S1_S1_S1_S1_S1_S1_S1_S1_S1_S1_S1_S1_i_param_8];
	ld.param.u64 	%rd55, [_Z25gpuKernelCart2SphereDerivIfEvPT_S1_S1_S1_S1_S1_S1_S1_S1_S1_S1_S1_S1_S1_S1_i_param_9];
	ld.param.u64 	%rd56, [_Z25gpuKernelCart2SphereDerivIfEvPT_S1_S1_S1_S1_S1_S1_S1_S1_S1_S1_S1_S1_S1_S1_i_param_10];
	ld.param.u64 	%rd58, [_Z25gpuKernelCart2SphereDerivIfEvPT_S1_S1_S1_S1_S1_S1_S1_S1_S1_S1_S1_S1_S1_S1_i_param_12];
	ld.param.u32 	%r4, [_Z25gpuKernelCart2SphereDerivIfEvPT_S1_S1_S1_S1_S1_S1_S1_S1_S1_S1_S1_S1_S1_S1_i_param_15];
	setp.lt.s32 	%p1, %r4, 1;
	@%p1 bra 	$L__BB3_3;
	ld.param.u64 	%rd67, [_Z25gpuKernelCart2SphereDerivIfEvPT_S1_S1_S1_S1_S1_S1_S1_S1_S1_S1_S1_S1_S1_S1_i_param_14];
	ld.param.u64 	%rd66, [_Z25gpuKernelCart2SphereDerivIfEvPT_S1_S1_S1_S1_S1_S1_S1_S1_S1_S1_S1_S1_S1_S1_i_param_13];
	ld.param.u64 	%rd65, [_Z25gpuKernelCart2SphereDerivIfEvPT_S1_S1_S1_S1_S1_S1_S1_S1_S1_S1_S1_S1_S1_S1_i_param_11];
	ld.param.u64 	%rd64, [_Z25gpuKernelCart2SphereDerivIfEvPT_S1_S1_S1_S1_S1_S1_S1_S1_S1_S1_S1_S1_S1_S1_i_param_6];
	ld.param.u64 	%rd63, [_Z25gpuKernelCart2SphereDerivIfEvPT_S1_S1_S1_S1_S1_S1_S1_S1_S1_S1_S1_S1_S1_S1_i_param_5];
	ld.param.u64 	%rd62, [_Z25gpuKernelCart2SphereDerivIfEvPT_S1_S1_S1_S1_S1_S1_S1_S1_S1_S1_S1_S1_S1_S1_i_param_2];
	ld.param.u64 	%rd61, [_Z25gpuKernelCart2SphereDerivIfEvPT_S1_S1_S1_S1_S1_S1_S1_S1_S1_S1_S1_S1_S1_S1_i_param_0];
	neg.s32 	%r7, %r4;
	cvta.to.global.u64 	%rd68, %rd58;
	cvta.to.global.u64 	%rd69, %rd66;
	cvta.to.global.u64 	%rd70, %rd67;
	cvta.to.global.u64 	%rd71, %rd62;
	cvta.to.global.u64 	%rd72, %rd61;
	cvta.to.global.u64 	%rd73, %rd47;
	cvta.to.global.u64 	%rd74, %rd55;
	cvta.to.global.u64 	%rd75, %rd56;
	cvta.to.global.u64 	%rd76, %rd65;
	cvta.to.global.u64 	%rd77, %rd49;
	cvta.to.global.u64 	%rd78, %rd50;
	cvta.to.global.u64 	%rd79, %rd63;
	cvta.to.global.u64 	%rd80, %rd64;
	cvta.to.global.u64 	%rd81, %rd53;
	cvta.to.global.u64 	%rd82, %rd54;
$L__BB3_2:
	ld.global.f32 	%f1, [%rd68];
	ld.global.f32 	%f2, [%rd69];
	mul.f32 	%f3, %f2, %f2;
	fma.rn.f32 	%f4, %f1, %f1, %f3;
	ld.global.f32 	%f5, [%rd70];
	fma.rn.f32 	%f6, %f5, %f5, %f4;
	sqrt.rn.f32 	%f7, %f6;
	st.global.f32 	[%rd71], %f7;
	ld.global.f32 	%f8, [%rd70];
	div.rn.f32 	%f9, %f8, %f7;
	abs.f32 	%f10, %f9;
	fma.rn.f32 	%f11, %f10, 0fBF000000, 0f3F000000;
	rsqrt.approx.ftz.f32 	%f12, %f11;
	mul.f32 	%f13, %f12, %f11;
	mul.f32 	%f14, %f12, 0fBF000000;
	fma.rn.f32 	%f15, %f13, %f14, 0f3F000000;
	fma.rn.f32 	%f16, %f13, %f15, %f13;
	setp.eq.f32 	%p2, %f10, 0f3F800000;
	selp.f32 	%f17, 0f00000000, %f16, %p2;
	setp.gt.f32 	%p3, %f10, 0f3F0F5C29;
	selp.f32 	%f18, %f17, %f10, %p3;
	copysign.f32 	%f19, %f9, %f18;
	mul.f32 	%f20, %f19, %f19;
	fma.rn.f32 	%f21, %f20, 0f3D10ECEF, 0f3C8B1ABB;
	fma.rn.f32 	%f22, %f21, %f20, 0f3CFC028C;
	fma.rn.f32 	%f23, %f22, %f20, 0f3D372139;
	fma.rn.f32 	%f24, %f23, %f20, 0f3D9993DB;
	fma.rn.f32 	%f25, %f24, %f20, 0f3E2AAAC6;
	mul.f32 	%f26, %f20, %f25;
	fma.rn.f32 	%f27, %f26, %f19, %f19;
	neg.f32 	%f28, %f27;
	selp.f32 	%f29, %f27, %f28, %p3;
	fma.rn.f32 	%f30, 0f3F6EE581, 0f3FD774EB, %f29;
	setp.gt.f32 	%p4, %f9, 0f3F0F5C29;
	selp.f32 	%f31, %f27, %f30, %p4;
	add.f32 	%f32, %f31, %f31;
	selp.f32 	%f33, %f32, %f31, %p3;
	st.global.f32 	[%rd72], %f33;
	ld.global.f32 	%f34, [%rd69];
	ld.global.f32 	%f35, [%rd68];
	abs.f32 	%f36, %f35;
	abs.f32 	%f37, %f34;
	setp.gt.f32 	%p5, %f37, %f36;
	selp.f32 	%f38, %f37, %f36, %p5;
	selp.f32 	%f39, %f36, %f37, %p5;
	div.rn.f32 	%f40, %f39, %f38;
	mul.f32 	%f41, %f40, %f40;
	fma.rn.f32 	%f42, %f41, 0f3B33710B, 0fBC807748;
	fma.rn.f32 	%f43, %f42, %f41, 0f3D2CDAB2;
	fma.rn.f32 	%f44, %f43, %f41, 0fBD992D10;
	fma.rn.f32 	%f45, %f44, %f41, 0f3DD9EA6C;
	fma.rn.f32 	%f46, %f45, %f41, 0fBE117CB1;
	fma.rn.f32 	%f47, %f46, %f41, 0f3E4CBCE0;
	fma.rn.f32 	%f48, %f47, %f41, 0fBEAAAA7D;
	mul.f32 	%f49, %f41, %f48;
	fma.rn.f32 	%f50, %f49, %f40, %f40;
	neg.f32 	%f51, %f50;
	fma.rn.f32 	%f52, 0f3F6EE581, 0f3FD774EB, %f51;
	selp.f32 	%f53, %f52, %f50, %p5;
	selp.f32 	%f54, 0f3F6EE581, 0f3FEEE581, %p5;
	selp.f32 	%f55, %f50, %f51, %p5;
	mov.b32 	%r5, %f35;
	fma.rn.f32 	%f56, %f54, 0f3FD774EB, %f55;
	setp.lt.s32 	%p6, %r5, 0;
	selp.f32 	%f57, %f56, %f53, %p6;
	add.f32 	%f58, %f37, %f36;
	setp.eq.f32 	%p7, %f38, 0f00000000;
	selp.f32 	%f59, 0f40490FDB, 0f00000000, %p6;
	setp.eq.f32 	%p8, %f36, %f37;
	selp.f32 	%f60, 0f4016CBE4, 0f3F490FDB, %p6;
	selp.f32 	%f61, %f60, %f57, %p8;
	selp.f32 	%f62, %f59, %f61, %p7;
	abs.f32 	%f63, %f58;
	setp.nan.f32 	%p9, %f63, %f63;
	copysign.f32 	%f64, %f34, %f62;
	selp.f32 	%f65, %f58, %f64, %p9;
	st.global.f32 	[%rd73], %f65;
	ld.global.f32 	%f66, [%rd71];
	mul.f32 	%f67, %f66, %f66;
	ld.global.f32 	%f68, [%rd68];
	ld.global.f32 	%f69, [%rd69];
	mul.f32 	%f70, %f69, %f69;
	fma.rn.f32 	%f71, %f68, %f68, %f70;
	sqrt.rn.f32 	%f72, %f71;
	mul.f32 	%f73, %f72, %f72;
	mul.f32 	%f74, %f67, %f72;
	div.rn.f32 	%f75, %f68, %f66;
	st.global.f32 	[%rd74], %f75;
	ld.global.f32 	%f76, [%rd69];
	ld.global.f32 	%f77, [%rd71];
	div.rn.f32 	%f78, %f76, %f77;
	st.global.f32 	[%rd75], %f78;
	ld.global.f32 	%f79, [%rd70];
	ld.global.f32 	%f80, [%rd71];
	div.rn.f32 	%f81, %f79, %f80;
	st.global.f32 	[%rd76], %f81;
	ld.global.f32 	%f82, [%rd68];
	ld.global.f32 	%f83, [%rd70];
	mul.f32 	%f84, %f82, %f83;
	div.rn.f32 	%f85, %f84, %f74;
	st.global.f32 	[%rd77], %f85;
	ld.global.f32 	%f86, [%rd69];
	ld.global.f32 	%f87, [%rd70];
	mul.f32 	%f88, %f86, %f87;
	div.rn.f32 	%f89, %f88, %f74;
	st.global.f32 	[%rd78], %f89;
	neg.f32 	%f90, %f72;
	div.rn.f32 	%f91, %f90, %f67;
	st.global.f32 	[%rd79], %f91;
	ld.global.f32 	%f92, [%rd69];
	neg.f32 	%f93, %f92;
	div.rn.f32 	%f94, %f93, %f73;
	st.global.f32 	[%rd80], %f94;
	ld.global.f32 	%f95, [%rd68];
	div.rn.f32 	%f96, %f95, %f73;
	st.global.f32 	[%rd81], %f96;
	mov.b32 	%r6, 0;
	st.global.u32 	[%rd82], %r6;
	add.s32 	%r7, %r7, 1;
	setp.ne.s32 	%p10, %r7, 0;
	add.s64 	%rd82, %rd82, 4;
	add.s64 	%rd81, %rd81, 4;
	add.s64 	%rd80, %rd80, 4;
	add.s64 	%rd79, %rd79, 4;
	add.s64 	%rd78, %rd78, 4;
	add.s64 	%rd77, %rd77, 4;
	add.s64 	%rd76, %rd76, 4;
	add.s64 	%rd75, %rd75, 4;
	add.s64 	%rd74, %rd74, 4;
	add.s64 	%rd73, %rd73, 4;
	add.s64 	%rd72, %rd72, 4;
	add.s64 	%rd71, %rd71, 4;
	add.s64 	%rd70, %rd70, 4;
	add.s64 	%rd69, %rd69, 4;
	add.s64 	%rd68, %rd68, 4;
	@%p10 bra 	$L__BB3_2;
$L__BB3_3:
	ret;

}
	// .globl	_Z20gpuKernelSphere2CartIdEvPT_S1_S1_S1_S1_S1_i
.visible .entry _Z20gpuKernelSphere2CartIdEvPT_S1_S1_S1_S1_S1_i(
	.param .u64 .ptr .align 1 _Z20gpuKernelSphere2CartIdEvPT_S1_S1_S1_S1_S1_i_param_0,
	.param .u64 .ptr .align 1 _Z20gpuKernelSphere2CartIdEvPT_S1_S1_S1_S1_S1_i_param_1,
	.param .u64 .ptr .align 1 _Z20gpuKernelSphere2CartIdEvPT_S1_S1_S1_S1_S1_i_param_2,
	.param .u64 .ptr .align 1 _Z20gpuKernelSphere2CartIdEvPT_S1_S1_S1_S1_S1_i_param_3,
	.param .u64 .ptr .align 1 _Z20gpuKernelSphere2CartIdEvPT_S1_S1_S1_S1_S1_i_param_4,
	.param .u64 .ptr .align 1 _Z20gpuKernelSphere2CartIdEvPT_S1_S1_S1_S1_S1_i_param_5,
	.param .u32 _Z20gpuKernelSphere2CartIdEvPT_S1_S1_S1_S1_S1_i_param_6
)
{
	.reg .pred 	%p<23>;
	.reg .b32 	%r<57>;
	.reg .b64 	%rd<51>;
	.reg .b64 	%fd<178>;

	ld.param.u64 	%rd19, [_Z20gpuKernelSphere2CartIdEvPT_S1_S1_S1_S1_S1_i_param_0];
	ld.param.u64 	%rd20, [_Z20gpuKernelSphere2CartIdEvPT_S1_S1_S1_S1_S1_i_param_1];
	ld.param.u64 	%rd21, [_Z20gpuKernelSphere2CartIdEvPT_S1_S1_S1_S1_S1_i_param_2];
	ld.param.u64 	%rd22, [_Z20gpuKernelSphere2CartIdEvPT_S1_S1_S1_S1_S1_i_param_3];
	ld.param.u64 	%rd23, [_Z20gpuKernelSphere2CartIdEvPT_S1_S1_S1_S1_S1_i_param_4];
	ld.param.u64 	%rd24, [_Z20gpuKernelSphere2CartIdEvPT_S1_S1_S1_S1_S1_i_param_5];
	ld.param.u32 	%r23, [_Z20gpuKernelSphere2CartIdEvPT_S1_S1_S1_S1_S1_i_param_6];
	setp.lt.s32 	%p1, %r23, 1;
	@%p1 bra 	$L__BB4_25;
	neg.s32 	%r49, %r23;
	cvta.to.global.u64 	%rd45, %rd24;
	cvta.to.global.u64 	%rd46, %rd22;
	cvta.to.global.u64 	%rd47, %rd23;
	cvta.to.global.u64 	%rd48, %rd19;
	cvta.to.global.u64 	%rd49, %rd20;
	cvta.to.global.u64 	%rd50, %rd21;
$L__BB4_2:
	ld.global.f64 	%fd1, [%rd45];
	ld.global.f64 	%fd2, [%rd46];
	abs.f64 	%fd3, %fd2;
	setp.neu.f64 	%p2, %fd3, 0d7FF0000000000000;
	@%p2 bra 	$L__BB4_4;
	mov.f64 	%fd43, 0d0000000000000000;
	mul.rn.f64 	%fd171, %fd2, %fd43;
	mov.b32 	%r50, 0;
	bra.uni 	$L__BB4_6;
$L__BB4_4:
	mul.f64 	%fd38, %fd2, 0d3FE45F306DC9C883;
	cvt.rni.s32.f64 	%r50, %fd38;
	cvt.rn.f64.s32 	%fd39, %r50;
	fma.rn.f64 	%fd40, %fd39, 0dBFF921FB54442D18, %fd2;
	fma.rn.f64 	%fd41, %fd39, 0dBC91A62633145C00, %fd40;
	fma.rn.f64 	%fd171, %fd39, 0dB97B839A252049C0, %fd41;
	setp.ltu.f64 	%p3, %fd3, 0d41E0000000000000;
	@%p3 bra 	$L__BB4_6;
	{ // callseq 0, 0
	.param .b64 param0;
	st.param.f64 	[param0], %fd2;
	.param .align 16 .b8 retval0[16];
	call.uni (retval0), 
	__internal_trig_reduction_slowpathd, 
	(
	param0
	);
	ld.param.f64 	%fd171, [retval0];
	ld.param.b32 	%r50, [retval0+8];
	} // callseq 0
$L__BB4_6:
	shl.b32 	%r26, %r50, 6;
	cvt.u64.u32 	%rd25, %r26;
	and.b64  	%rd26, %rd25, 64;
	mov.u64 	%rd27, __cudart_sin_cos_coeffs;
	add.s64 	%rd28, %rd27, %rd26;
	mul.rn.f64 	%fd44, %fd171, %fd171;
	and.b32  	%r27, %r50, 1;
	setp.eq.b32 	%p4, %r27, 1;
	selp.f64 	%fd45, 0dBDA8FF8320FD8164, 0d3DE5DB65F9785EBA, %p4;
	ld.global.nc.v2.f64 	{%fd46, %fd47}, [%rd28];
	fma.rn.f64 	%fd48, %fd45, %fd44, %fd46;
	fma.rn.f64 	%fd49, %fd48, %fd44, %fd47;
	ld.global.nc.v2.f64 	{%fd50, %fd51}, [%rd28+16];
	fma.rn.f64 	%fd52, %fd49, %fd44, %fd50;
	fma.rn.f64 	%fd53, %fd52, %fd44, %fd51;
	ld.global.nc.v2.f64 	{%fd54, %fd55}, [%rd28+32];
	fma.rn.f64 	%fd56, %fd53, %fd44, %fd54;
	fma.rn.f64 	%fd57, %fd56, %fd44, %fd55;
	fma.rn.f64 	%fd58, %fd57, %fd171, %fd171;
	fma.rn.f64 	%fd59, %fd57, %fd44, 0d3FF0000000000000;
	selp.f64 	%fd60, %fd59, %fd58, %p4;
	and.b32  	%r28, %r50, 2;
	setp.eq.s32 	%p5, %r28, 0;
	mov.f64 	%fd61, 0d0000000000000000;
	sub.f64 	%fd62, %fd61, %fd60;
	selp.f64 	%fd63, %fd60, %fd62, %p5;
	mul.f64 	%fd8, %fd1, %fd63;
	ld.global.f64 	%fd9, [%rd47];
	abs.f64 	%fd10, %fd9;
	setp.neu.f64 	%p6, %fd10, 0d7FF0000000000000;
	@%p6 bra 	$L__BB4_8;
	mov.f64 	%fd69, 0d0000000000000000;
	mul.rn.f64 	%fd173, %fd9, %fd69;
	mov.b32 	%r52, 1;
	bra.uni 	$L__BB4_11;
$L__BB4_8:
	mul.f64 	%fd64, %fd9, 0d3FE45F306DC9C883;
	cvt.rni.s32.f64 	%r51, %fd64;
	cvt.rn.f64.s32 	%fd65, %r51;
	fma.rn.f64 	%fd66, %fd65, 0dBFF921FB54442D18, %fd9;
	fma.rn.f64 	%fd67, %fd65, 0dBC91A62633145C00, %fd66;
	fma.rn.f64 	%fd173, %fd65, 0dB97B839A252049C0, %fd67;
	setp.ltu.f64 	%p7, %fd10, 0d41E0000000000000;
	@%p7 bra 	$L__BB4_10;
	{ // callseq 1, 0
	.param .b64 param0;
	st.param.f64 	[param0], %fd9;
	.param .align 16 .b8 retval0[16];
	call.uni (retval0), 
	__internal_trig_reduction_slowpathd, 
	(
	param0
	);
	ld.param.f64 	%fd173, [retval0];
	ld.param.b32 	%r51, [retval0+8];
	} // callseq 1
$L__BB4_10:
	add.s32 	%r52, %r51, 1;
$L__BB4_11:
	shl.b32 	%r31, %r52, 6;
	cvt.u64.u32 	%rd29, %r31;
	and.b64  	%rd30, %rd29, 64;
	add.s64 	%rd32, %rd27, %rd30;
	mul.rn.f64 	%fd70, %fd173, %fd173;
	and.b32  	%r32, %r52, 1;
	setp.eq.b32 	%p8, %r32, 1;
	selp.f64 	%fd71, 0dBDA8FF8320FD8164, 0d3DE5DB65F9785EBA, %p8;
	ld.global.nc.v2.f64 	{%fd72, %fd73}, [%rd32];
	fma.rn.f64 	%fd74, %fd71, %fd70, %fd72;
	fma.rn.f64 	%fd75, %fd74, %fd70, %fd73;
	ld.global.nc.v2.f64 	{%fd76, %fd77}, [%rd32+16];
	fma.rn.f64 	%fd78, %fd75, %fd70, %fd76;
	fma.rn.f64 	%fd79, %fd78, %fd70, %fd77;
	ld.global.nc.v2.f64 	{%fd80, %fd81}, [%rd32+32];
	fma.rn.f64 	%fd82, %fd79, %fd70, %fd80;
	fma.rn.f64 	%fd83, %fd82, %fd70, %fd81;
	fma.rn.f64 	%fd84, %fd83, %fd173, %fd173;
	fma.rn.f64 	%fd85, %fd83, %fd70, 0d3FF0000000000000;
	selp.f64 	%fd86, %fd85, %fd84, %p8;
	and.b32  	%r33, %r52, 2;
	setp.eq.s32 	%p9, %r33, 0;
	mov.f64 	%fd87, 0d0000000000000000;
	sub.f64 	%fd88, %fd87, %fd86;
	selp.f64 	%fd89, %fd86, %fd88, %p9;
	mul.f64 	%fd90, %fd8, %fd89;
	st.global.f64 	[%rd48], %fd90;
	ld.global.f64 	%fd16, [%rd45];
	ld.global.f64 	%fd17, [%rd46];
	abs.f64 	%fd18, %fd17;
	setp.neu.f64 	%p10, %fd18, 0d7FF0000000000000;
	@%p10 bra 	$L__BB4_13;
	mov.f64 	%fd96, 0d0000000000000000;
	mul.rn.f64 	%fd174, %fd17, %fd96;
	mov.b32 	%r53, 0;
	bra.uni 	$L__BB4_15;
$L__BB4_13:
	mul.f64 	%fd91, %fd17, 0d3FE45F306DC9C883;
	cvt.rni.s32.f64 	%r53, %fd91;
	cvt.rn.f64.s32 	%fd92, %r53;
	fma.rn.f64 	%fd93, %fd92, 0dBFF921FB54442D18, %fd17;
	fma.rn.f64 	%fd94, %fd92, 0dBC91A62633145C00, %fd93;
	fma.rn.f64 	%fd174, %fd92, 0dB97B839A252049C0, %fd94;
	setp.ltu.f64 	%p11, %fd18, 0d41E0000000000000;
	@%p11 bra 	$L__BB4_15;
	{ // callseq 2, 0
	.param .b64 param0;
	st.param.f64 	[param0], %fd17;
	.param .align 16 .b8 retval0[16];
	call.uni (retval0), 
	__internal_trig_reduction_slowpathd, 
	(
	param0
	);
	ld.param.f64 	%fd174, [retval0];
	ld.param.b32 	%r53, [retval0+8];
	} // callseq 2
$L__BB4_15:
	shl.b32 	%r36, %r53, 6;
	cvt.u64.u32 	%rd33, %r36;
	and.b64  	%rd34, %rd33, 64;
	add.s64 	%rd36, %rd27, %rd34;
	mul.rn.f64 	%fd97, %fd174, %fd174;
	and.b32  	%r37, %r53, 1;
	setp.eq.b32 	%p12, %r37, 1;
	selp.f64 	%fd98, 0dBDA8FF8320FD8164, 0d3DE5DB65F9785EBA, %p12;
	ld.global.nc.v2.f64 	{%fd99, %fd100}, [%rd36];
	fma.rn.f64 	%fd101, %fd98, %fd97, %fd99;
	fma.rn.f64 	%fd102, %fd101, %fd97, %fd100;
	ld.global.nc.v2.f64 	{%fd103, %fd104}, [%rd36+16];
	fma.rn.f64 	%fd105, %fd102, %fd97, %fd103;
	fma.rn.f64 	%fd106, %fd105, %fd97, %fd104;
	ld.global.nc.v2.f64 	{%fd107, %fd108}, [%rd36+32];
	fma.rn.f64 	%fd109, %fd106, %fd97, %fd107;
	fma.rn.f64 	%fd110, %fd109, %fd97, %fd108;
	fma.rn.f64 	%fd111, %fd110, %fd174, %fd174;
	fma.rn.f64 	%fd112, %fd110, %fd97, 0d3FF0000000000000;
	selp.f64 	%fd113, %fd112, %fd111, %p12;
	and.b32  	%r38, %r53, 2;
	setp.eq.s32 	%p13, %r38, 0;
	mov.f64 	%fd114, 0d0000000000000000;
	sub.f64 	%fd115, %fd114, %fd113;
	selp.f64 	%fd116, %fd113, %fd115, %p13;
	mul.f64 	%fd23, %fd16, %fd116;
	ld.global.f64 	%fd24, [%rd47];
	abs.f64 	%fd25, %fd24;
	setp.neu.f64 	%p14, %fd25, 0d7FF0000000000000;
	@%p14 bra 	$L__BB4_17;
	mov.f64 	%fd122, 0d0000000000000000;
	mul.rn.f64 	%fd175, %fd24, %fd122;
	mov.b32 	%r54, 0;
	bra.uni 	$L__BB4_19;
$L__BB4_17:
	mul.f64 	%fd117, %fd24, 0d3FE45F306DC9C883;
	cvt.rni.s32.f64 	%r54, %fd117;
	cvt.rn.f64.s32 	%fd118, %r54;
	fma.rn.f64 	%fd119, %fd118, 0dBFF921FB54442D18, %fd24;
	fma.rn.f64 	%fd120, %fd118, 0dBC91A62633145C00, %fd119;
	fma.rn.f64 	%fd175, %fd118, 0dB97B839A252049C0, %fd120;
	setp.ltu.f64 	%p15, %fd25, 0d41E0000000000000;
	@%p15 bra 	$L__BB4_19;
	{ // callseq 3, 0
	.param .b64 param0;
	st.param.f64 	[param0], %fd24;
	.param .align 16 .b8 retval0[16];
	call.uni (retval0), 
	__internal_trig_reduction_slowpathd, 
	(
	param0
	);
	ld.param.f64 	%fd175, [retval0];
	ld.param.b32 	%r54, [retval0+8];
	} // callseq 3
$L__BB4_19:
	shl.b32 	%r41, %r54, 6;
	cvt.u64.u32 	%rd37, %r41;
	and.b64  	%rd38, %rd37, 64;
	add.s64 	%rd40, %rd27, %rd38;
	mul.rn.f64 	%fd123, %fd175, %fd175;
	and.b32  	%r42, %r54, 1;
	setp.eq.b32 	%p16, %r42, 1;
	selp.f64 	%fd124, 0dBDA8FF8320FD8164, 0d3DE5DB65F9785EBA, %p16;
	ld.global.nc.v2.f64 	{%fd125, %fd126}, [%rd40];
	fma.rn.f64 	%fd127, %fd124, %fd123, %fd125;
	fma.rn.f64 	%fd128, %fd127, %fd123, %fd126;
	ld.global.nc.v2.f64 	{%fd129, %fd130}, [%rd40+16];
	fma.rn.f64 	%fd131, %fd128, %fd123, %fd129;
	fma.rn.f64 	%fd132, %fd131, %fd123, %fd130;
	ld.global.nc.v2.f64 	{%fd133, %fd134}, [%rd40+32];
	fma.rn.f64 	%fd135, %fd132, %fd123, %fd133;
	fma.rn.f64 	%fd136, %fd135, %fd123, %fd134;
	fma.rn.f64 	%fd137, %fd136, %fd175, %fd175;
	fma.rn.f64 	%fd138, %fd136, %fd123, 0d3FF0000000000000;
	selp.f64 	%fd139, %fd138, %fd137, %p16;
	and.b32  	%r43, %r54, 2;
	setp.eq.s32 	%p17, %r43, 0;
	mov.f64 	%fd140, 0d0000000000000000;
	sub.f64 	%fd141, %fd140, %fd139;
	selp.f64 	%fd142, %fd139, %fd141, %p17;
	mul.f64 	%fd143, %fd23, %fd142;
	st.global.f64 	[%rd49], %fd143;
	ld.global.f64 	%fd30, [%rd45];
	ld.global.f64 	%fd31, [%rd46];
	abs.f64 	%fd32, %fd31;
	setp.neu.f64 	%p18, %fd32, 0d7FF0000000000000;
	@%p18 bra 	$L__BB4_21;
	mov.f64 	%fd149, 0d0000000000000000;
	mul.rn.f64 	%fd177, %fd31, %fd149;
	mov.b32 	%r56, 1;
	bra.uni 	$L__BB4_24;
$L__BB4_21:
	mul.f64 	%fd144, %fd31, 0d3FE45F306DC9C883;
	cvt.rni.s32.f64 	%r55, %fd144;
	cvt.rn.f64.s32 	%fd145, %r55;
	fma.rn.f64 	%fd146, %fd145, 0dBFF921FB54442D18, %fd31;
	fma.rn.f64 	%fd147, %fd145, 0dBC91A62633145C00, %fd146;
	fma.rn.f64 	%fd177, %fd145, 0dB97B839A252049C0, %fd147;
	setp.ltu.f64 	%p19, %fd32, 0d41E0000000000000;
	@%p19 bra 	$L__BB4_23;
	{ // callseq 4, 0
	.param .b64 param0;
	st.param.f64 	[param0], %fd31;
	.param .align 16 .b8 retval0[16];
	call.uni (retval0), 
	__internal_trig_reduction_slowpathd, 
	(
	param0
	);
	ld.param.f64 	%fd177, [retval0];
	ld.param.b32 	%r55, [retval0+8];
	} // callseq 4
$L__BB4_23:
	add.s32 	%r56, %r55, 1;
$L__BB4_24:
	shl.b32 	%r46, %r56, 6;
	cvt.u64.u32 	%rd41, %r46;
	and.b64  	%rd42, %rd41, 64;
	add.s64 	%rd44, %rd27, %rd42;
	mul.rn.f64 	%fd150, %fd177, %fd177;
	and.b32  	%r47, %r56, 1;
	setp.eq.b32 	%p20, %r47, 1;
	selp.f64 	%fd151, 0dBDA8FF8320FD8164, 0d3DE5DB65F9785EBA, %p20;
	ld.global.nc.v2.f64 	{%fd152, %fd153}, [%rd44];
	fma.rn.f64 	%fd154, %fd151, %fd150, %fd152;
	fma.rn.f64 	%fd155, %fd154, %fd150, %fd153;
	ld.global.nc.v2.f64 	{%fd156, %fd157}, [%rd44+16];
	fma.rn.f64 	%fd158, %fd155, %fd150, %fd156;
	fma.rn.f64 	%fd159, %fd158, %fd150, %fd157;
	ld.global.nc.v2.f64 	{%fd160, %fd161}, [%rd44+32];
	fma.rn.f64 	%fd162, %fd159, %fd150, %fd160;
	fma.rn.f64 	%fd163, %fd162, %fd150, %fd161;
	fma.rn.f64 	%fd164, %fd163, %fd177, %fd177;
	fma.rn.f64 	%fd165, %fd163, %fd150, 0d3FF0000000000000;
	selp.f64 	%fd166, %fd165, %fd164, %p20;
	and.b32  	%r48, %r56, 2;
	setp.eq.s32 	%p21, %r48, 0;
	mov.f64 	%fd167, 0d0000000000000000;
	sub.f64 	%fd168, %fd167, %fd166;
	selp.f64 	%fd169, %fd166, %fd168, %p21;
	mul.f64 	%fd170, %fd30, %fd169;
	st.global.f64 	[%rd50], %fd170;
	add.s32 	%r49, %r49, 1;
	setp.ne.s32 	%p22, %r49, 0;
	add.s64 	%rd50, %rd50, 8;
	add.s64 	%rd49, %rd49, 8;
	add.s64 	%rd48, %rd48, 8;
	add.s64 	%rd47, %rd47, 8;
	add.s64 	%rd46, %rd46, 8;
	add.s64 	%rd45, %rd45, 8;
	@%p22 bra 	$L__BB4_2;
$L__BB4_25:
	ret;

}
	// .globl	_Z20gpuKernelSphere2CartIfEvPT_S1_S1_S1_S1_S1_i
.visible .entry _Z20gpuKernelSphere2CartIfEvPT_S1_S1_S1_S1_S1_i(
	.param .u64 .ptr .align 1 _Z20gpuKernelSphere2CartIfEvPT_S1_S1_S1_S1_S1_i_param_0,
	.param .u64 .ptr .align 1 _Z20gpuKernelSphere2CartIfEvPT_S1_S1_S1_S1_S1_i_param_1,
	.param .u64 .ptr .align 1 _Z20gpuKernelSphere2CartIfEvPT_S1_S1_S1_S1_S1_i_param_2,
	.param .u64 .ptr .align 1 _Z20gpuKernelSphere2CartIfEvPT_S1_S1_S1_S1_S1_i_param_3,
	.param .u64 .ptr .align 1 _Z20gpuKernelSphere2CartIfEvPT_S1_S1_S1_S1_S1_i_param_4,
	.param .u64 .ptr .align 1 _Z20gpuKernelSphere2CartIfEvPT_S1_S1_S1_S1_S1_i_param_5,
	.param .u32 _Z20gpuKernelSphere2CartIfEvPT_S1_S1_S1_S1_S1_i_param_6
)
{
	.local .align 4 .b8 	__local_depot5[28];
	.reg .b64 	%SP;
	.reg .b64 	%SPL;
	.reg .pred 	%p<43>;
	.reg .b32 	%r<203>;
	.reg .b32 	%f<144>;
	.reg .b64 	%rd<118>;
	.reg .b64 	%fd<11>;

	mov.u64 	%SPL, __local_depot5;
	ld.param.u32 	%r68, [_Z20gpuKernelSphere2CartIfEvPT_S1_S1_S1_S1_S1_i_param_6];
	add.u64 	%rd1, %SPL, 0;
	add.u64 	%rd2, %SPL, 0;
	add.u64 	%rd3, %SPL, 0;
	add.u64 	%rd4, %SPL, 0;
	add.u64 	%rd5, %SPL, 0;
	setp.lt.s32 	%p1, %r68, 1;
	@%p1 bra 	$L__BB5_43;
	ld.param.u64 	%rd106, [_Z20gpuKernelSphere2CartIfEvPT_S1_S1_S1_S1_S1_i_param_1];
	ld.param.u64 	%rd105, [_Z20gpuKernelSphere2CartIfEvPT_S1_S1_S1_S1_S1_i_param_0];
	cvta.to.global.u64 	%rd6, %rd105;
	cvta.to.global.u64 	%rd7, %rd106;
	mov.b32 	%r182, 0;
$L__BB5_2:
	ld.param.u64 	%rd110, [_Z20gpuKernelSphere2CartIfEvPT_S1_S1_S1_S1_S1_i_param_5];
	ld.param.u64 	%rd108, [_Z20gpuKernelSphere2CartIfEvPT_S1_S1_S1_S1_S1_i_param_3];
	cvta.to.global.u64 	%rd41, %rd110;
	mul.wide.u32 	%rd42, %r182, 4;
	add.s64 	%rd8, %rd41, %rd42;
	ld.global.f32 	%f1, [%rd8];
	cvta.to.global.u64 	%rd43, %rd108;
	add.s64 	%rd9, %rd43, %rd42;
	ld.global.f32 	%f2, [%rd9];
	mul.f32 	%f36, %f2, 0f3F22F983;
	cvt.rni.s32.f32 	%r186, %f36;
	cvt.rn.f32.s32 	%f37, %r186;
	fma.rn.f32 	%f38, %f37, 0fBFC90FDA, %f2;
	fma.rn.f32 	%f39, %f37, 0fB3A22168, %f38;
	fma.rn.f32 	%f139, %f37, 0fA7C234C5, %f39;
	abs.f32 	%f4, %f2;
	setp.ltu.f32 	%p2, %f4, 0f47CE4780;
	@%p2 bra 	$L__BB5_10;
	setp.neu.f32 	%p3, %f4, 0f7F800000;
	@%p3 bra 	$L__BB5_5;
	mov.f32 	%f42, 0f00000000;
	mul.rn.f32 	%f139, %f2, %f42;
	mov.b32 	%r186, 0;
	bra.uni 	$L__BB5_10;
$L__BB5_5:
	mov.b32 	%r3, %f2;
	mov.b64 	%rd113, 0;
	mov.b32 	%r183, 0;
	mov.u64 	%rd111, __cudart_i2opi_f;
	mov.u64 	%rd112, %rd5;
$L__BB5_6:
	.pragma "nounroll";
	ld.global.nc.u32 	%r71, [%rd111];
	shl.b32 	%r72, %r3, 8;
	or.b32  	%r73, %r72, -2147483648;
	mad.wide.u32 	%rd46, %r71, %r73, %rd113;
	shr.u64 	%rd113, %rd46, 32;
	st.local.u32 	[%rd112], %rd46;
	add.s32 	%r183, %r183, 1;
	add.s64 	%rd112, %rd112, 4;
	add.s64 	%rd111, %rd111, 4;
	setp.ne.s32 	%p4, %r183, 6;
	@%p4 bra 	$L__BB5_6;
	shr.u32 	%r74, %r3, 23;
	st.local.u32 	[%rd5+24], %rd113;
	and.b32  	%r6, %r74, 31;
	and.b32  	%r75, %r74, 224;
	add.s32 	%r76, %r75, -128;
	shr.u32 	%r77, %r76, 5;
	mul.wide.u32 	%rd47, %r77, 4;
	sub.s64 	%rd16, %rd5, %rd47;
	ld.local.u32 	%r184, [%rd16+24];
	ld.local.u32 	%r185, [%rd16+20];
	setp.eq.s32 	%p5, %r6, 0;
	@%p5 bra 	$L__BB5_9;
	shf.l.wrap.b32 	%r184, %r185, %r184, %r6;
	ld.local.u32 	%r78, [%rd16+16];
	shf.l.wrap.b32 	%r185, %r78, %r185, %r6;
$L__BB5_9:
	shr.u32 	%r79, %r184, 30;
	shf.l.wrap.b32 	%r80, %r185, %r184, 2;
	shl.b32 	%r81, %r185, 2;
	shr.u32 	%r82, %r80, 31;
	add.s32 	%r83, %r82, %r79;
	neg.s32 	%r84, %r83;
	setp.lt.s32 	%p6, %r3, 0;
	selp.b32 	%r186, %r84, %r83, %p6;
	xor.b32  	%r85, %r80, %r3;
	shr.s32 	%r86, %r80, 31;
	xor.b32  	%r87, %r86, %r80;
	xor.b32  	%r88, %r86, %r81;
	cvt.u64.u32 	%rd48, %r87;
	shl.b64 	%rd49, %rd48, 32;
	cvt.u64.u32 	%rd50, %r88;
	or.b64  	%rd51, %rd49, %rd50;
	cvt.rn.f64.s64 	%fd1, %rd51;
	mul.f64 	%fd2, %fd1, 0d3BF921FB54442D19;
	cvt.rn.f32.f64 	%f40, %fd2;
	neg.f32 	%f41, %f40;
	setp.lt.s32 	%p7, %r85, 0;
	selp.f32 	%f139, %f41, %f40, %p7;
$L__BB5_10:
	ld.param.u64 	%rd109, [_Z20gpuKernelSphere2CartIfEvPT_S1_S1_S1_S1_S1_i_param_4];
	mul.rn.f32 	%f43, %f139, %f139;
	and.b32  	%r90, %r186, 1;
	setp.eq.b32 	%p8, %r90, 1;
	selp.f32 	%f44, 0f3F800000, %f139, %p8;
	fma.rn.f32 	%f45, %f43, %f44, 0f00000000;
	fma.rn.f32 	%f46, %f43, 0f37CBAC00, 0fBAB607ED;
	selp.f32 	%f47, %f46, 0fB94D4153, %p8;
	selp.f32 	%f48, 0f3D2AAABB, 0f3C0885E4, %p8;
	fma.rn.f32 	%f49, %f47, %f43, %f48;
	selp.f32 	%f50, 0fBEFFFFFF, 0fBE2AAAA8, %p8;
	fma.rn.f32 	%f51, %f49, %f43, %f50;
	fma.rn.f32 	%f52, %f51, %f45, %f44;
	and.b32  	%r91, %r186, 2;
	setp.eq.s32 	%p9, %r91, 0;
	mov.f32 	%f53, 0f00000000;
	sub.f32 	%f54, %f53, %f52;
	selp.f32 	%f55, %f52, %f54, %p9;
	mul.f32 	%f8, %f1, %f55;
	cvta.to.global.u64 	%rd52, %rd109;
	mul.wide.u32 	%rd53, %r182, 4;
	add.s64 	%rd17, %rd52, %rd53;
	ld.global.f32 	%f9, [%rd17];
	mul.f32 	%f56, %f9, 0f3F22F983;
	cvt.rni.s32.f32 	%r190, %f56;
	cvt.rn.f32.s32 	%f57, %r190;
	fma.rn.f32 	%f58, %f57, 0fBFC90FDA, %f9;
	fma.rn.f32 	%f59, %f57, 0fB3A22168, %f58;
	fma.rn.f32 	%f140, %f57, 0fA7C234C5, %f59;
	abs.f32 	%f11, %f9;
	setp.ltu.f32 	%p10, %f11, 0f47CE4780;
	@%p10 bra 	$L__BB5_18;
	setp.neu.f32 	%p11, %f11, 0f7F800000;
	@%p11 bra 	$L__BB5_13;
	mov.f32 	%f62, 0f00000000;
	mul.rn.f32 	%f140, %f9, %f62;
	mov.b32 	%r190, 0;
	bra.uni 	$L__BB5_18;
$L__BB5_13:
	mov.b32 	%r16, %f9;
	mov.b64 	%rd114, 0;
	mov.b32 	%r187, 0;
$L__BB5_14:
	.pragma "nounroll";
	mul.wide.u32 	%rd55, %r187, 4;
	mov.u64 	%rd56, __cudart_i2opi_f;
	add.s64 	%rd57, %rd56, %rd55;
	ld.global.nc.u32 	%r93, [%rd57];
	shl.b32 	%r94, %r16, 8;
	or.b32  	%r95, %r94, -2147483648;
	mad.wide.u32 	%rd58, %r93, %r95, %rd114;
	shr.u64 	%rd114, %rd58, 32;
	add.s64 	%rd59, %rd4, %rd55;
	st.local.u32 	[%rd59], %rd58;
	add.s32 	%r187, %r187, 1;
	setp.ne.s32 	%p12, %r187, 6;
	@%p12 bra 	$L__BB5_14;
	shr.u32 	%r96, %r16, 23;
	st.local.u32 	[%rd4+24], %rd114;
	and.b32  	%r19, %r96, 31;
	and.b32  	%r97, %r96, 224;
	add.s32 	%r98, %r97, -128;
	shr.u32 	%r99, %r98, 5;
	mul.wide.u32 	%rd60, %r99, 4;
	sub.s64 	%rd20, %rd4, %rd60;
	ld.local.u32 	%r188, [%rd20+24];
	ld.local.u32 	%r189, [%rd20+20];
	setp.eq.s32 	%p13, %r19, 0;
	@%p13 bra 	$L__BB5_17;
	shf.l.wrap.b32 	%r188, %r189, %r188, %r19;
	ld.local.u32 	%r100, [%rd20+16];
	shf.l.wrap.b32 	%r189, %r100, %r189, %r19;
$L__BB5_17:
	shr.u32 	%r101, %r188, 30;
	shf.l.wrap.b32 	%r102, %r189, %r188, 2;
	shl.b32 	%r103, %r189, 2;
	shr.u32 	%r104, %r102, 31;
	add.s32 	%r105, %r104, %r101;
	neg.s32 	%r106, %r105;
	setp.lt.s32 	%p14, %r16, 0;
	selp.b32 	%r190, %r106, %r105, %p14;
	xor.b32  	%r107, %r102, %r16;
	shr.s32 	%r108, %r102, 31;
	xor.b32  	%r109, %r108, %r102;
	xor.b32  	%r110, %r108, %r103;
	cvt.u64.u32 	%rd61, %r109;
	shl.b64 	%rd62, %rd61, 32;
	cvt.u64.u32 	%rd63, %r110;
	or.b64  	%rd64, %rd62, %rd63;
	cvt.rn.f64.s64 	%fd3, %rd64;
	mul.f64 	%fd4, %fd3, 0d3BF921FB54442D19;
	cvt.rn.f32.f64 	%f60, %fd4;
	neg.f32 	%f61, %f60;
	setp.lt.s32 	%p15, %r107, 0;
	selp.f32 	%f140, %f61, %f60, %p15;
$L__BB5_18:
	add.s32 	%r112, %r190, 1;
	mul.rn.f32 	%f63, %f140, %f140;
	and.b32  	%r113, %r190, 1;
	setp.eq.b32 	%p16, %r113, 1;
	selp.f32 	%f64, %f140, 0f3F800000, %p16;
	fma.rn.f32 	%f65, %f63, %f64, 0f00000000;
	fma.rn.f32 	%f66, %f63, 0f37CBAC00, 0fBAB607ED;
	selp.f32 	%f67, 0fB94D4153, %f66, %p16;
	selp.f32 	%f68, 0f3C0885E4, 0f3D2AAABB, %p16;
	fma.rn.f32 	%f69, %f67, %f63, %f68;
	selp.f32 	%f70, 0fBE2AAAA8, 0fBEFFFFFF, %p16;
	fma.rn.f32 	%f71, %f69, %f63, %f70;
	fma.rn.f32 	%f72, %f71, %f65, %f64;
	and.b32  	%r114, %r112, 2;
	setp.eq.s32 	%p17, %r114, 0;
	mov.f32 	%f73, 0f00000000;
	sub.f32 	%f74, %f73, %f72;
	selp.f32 	%f75, %f72, %f74, %p17;
	mul.f32 	%f76, %f8, %f75;
	mul.wide.u32 	%rd65, %r182, 4;
	add.s64 	%rd66, %rd6, %rd65;
	st.global.f32 	[%rd66], %f76;
	ld.global.f32 	%f15, [%rd8];
	ld.global.f32 	%f16, [%rd9];
	mul.f32 	%f77, %f16, 0f3F22F983;
	cvt.rni.s32.f32 	%r194, %f77;
	cvt.rn.f32.s32 	%f78, %r194;
	fma.rn.f32 	%f79, %f78, 0fBFC90FDA, %f16;
	fma.rn.f32 	%f80, %f78, 0fB3A22168, %f79;
	fma.rn.f32 	%f141, %f78, 0fA7C234C5, %f80;
	abs.f32 	%f18, %f16;
	setp.ltu.f32 	%p18, %f18, 0f47CE4780;
	@%p18 bra 	$L__BB5_26;
	setp.neu.f32 	%p19, %f18, 0f7F800000;
	@%p19 bra 	$L__BB5_21;
	mov.f32 	%f83, 0f00000000;
	mul.rn.f32 	%f141, %f16, %f83;
	mov.b32 	%r194, 0;
	bra.uni 	$L__BB5_26;
$L__BB5_21:
	mov.b32 	%r29, %f16;
	mov.b64 	%rd115, 0;
	mov.b32 	%r191, 0;
$L__BB5_22:
	.pragma "nounroll";
	mul.wide.u32 	%rd68, %r191, 4;
	mov.u64 	%rd69, __cudart_i2opi_f;
	add.s64 	%rd70, %rd69, %rd68;
	ld.global.nc.u32 	%r116, [%rd70];
	shl.b32 	%r117, %r29, 8;
	or.b32  	%r118, %r117, -2147483648;
	mad.wide.u32 	%rd71, %r116, %r118, %rd115;
	shr.u64 	%rd115, %rd71, 32;
	add.s64 	%rd72, %rd3, %rd68;
	st.local.u32 	[%rd72], %rd71;
	add.s32 	%r191, %r191, 1;
	setp.ne.s32 	%p20, %r191, 6;
	@%p20 bra 	$L__BB5_22;
	shr.u32 	%r119, %r29, 23;
	st.local.u32 	[%rd3+24], %rd115;
	and.b32  	%r32, %r119, 31;
	and.b32  	%r120, %r119, 224;
	add.s32 	%r121, %r120, -128;
	shr.u32 	%r122, %r121, 5;
	mul.wide.u32 	%rd73, %r122, 4;
	sub.s64 	%rd23, %rd3, %rd73;
	ld.local.u32 	%r192, [%rd23+24];
	ld.local.u32 	%r193, [%rd23+20];
	setp.eq.s32 	%p21, %r32, 0;
	@%p21 bra 	$L__BB5_25;
	shf.l.wrap.b32 	%r192, %r193, %r192, %r32;
	ld.local.u32 	%r123, [%rd23+16];
	shf.l.wrap.b32 	%r193, %r123, %r193, %r32;
$L__BB5_25:
	shr.u32 	%r124, %r192, 30;
	shf.l.wrap.b32 	%r125, %r193, %r192, 2;
	shl.b32 	%r126, %r193, 2;
	shr.u32 	%r127, %r125, 31;
	add.s32 	%r128, %r127, %r124;
	neg.s32 	%r129, %r128;
	setp.lt.s32 	%p22, %r29, 0;
	selp.b32 	%r194, %r129, %r128, %p22;
	xor.b32  	%r130, %r125, %r29;
	shr.s32 	%r131, %r125, 31;
	xor.b32  	%r132, %r131, %r125;
	xor.b32  	%r133, %r131, %r126;
	cvt.u64.u32 	%rd74, %r132;
	shl.b64 	%rd75, %rd74, 32;
	cvt.u64.u32 	%rd76, %r133;
	or.b64  	%rd77, %rd75, %rd76;
	cvt.rn.f64.s64 	%fd5, %rd77;
	mul.f64 	%fd6, %fd5, 0d3BF921FB54442D19;
	cvt.rn.f32.f64 	%f81, %fd6;
	neg.f32 	%f82, %f81;
	setp.lt.s32 	%p23, %r130, 0;
	selp.f32 	%f141, %f82, %f81, %p23;
$L__BB5_26:
	mul.rn.f32 	%f84, %f141, %f141;
	and.b32  	%r135, %r194, 1;
	setp.eq.b32 	%p24, %r135, 1;
	selp.f32 	%f85, 0f3F800000, %f141, %p24;
	fma.rn.f32 	%f86, %f84, %f85, 0f00000000;
	fma.rn.f32 	%f87, %f84, 0f37CBAC00, 0fBAB607ED;
	selp.f32 	%f88, %f87, 0fB94D4153, %p24;
	selp.f32 	%f89, 0f3D2AAABB, 0f3C0885E4, %p24;
	fma.rn.f32 	%f90, %f88, %f84, %f89;
	selp.f32 	%f91, 0fBEFFFFFF, 0fBE2AAAA8, %p24;
	fma.rn.f32 	%f92, %f90, %f84, %f91;
	fma.rn.f32 	%f93, %f92, %f86, %f85;
	and.b32  	%r136, %r194, 2;
	setp.eq.s32 	%p25, %r136, 0;
	mov.f32 	%f94, 0f00000000;
	sub.f32 	%f95, %f94, %f93;
	selp.f32 	%f96, %f93, %f95, %p25;
	mul.f32 	%f22, %f15, %f96;
	ld.global.f32 	%f23, [%rd17];
	mul.f32 	%f97, %f23, 0f3F22F983;
	cvt.rni.s32.f32 	%r198, %f97;
	cvt.rn.f32.s32 	%f98, %r198;
	fma.rn.f32 	%f99, %f98, 0fBFC90FDA, %f23;
	fma.rn.f32 	%f100, %f98, 0fB3A22168, %f99;
	fma.rn.f32 	%f142, %f98, 0fA7C234C5, %f100;
	abs.f32 	%f25, %f23;
	setp.ltu.f32 	%p26, %f25, 0f47CE4780;
	@%p26 bra 	$L__BB5_34;
	setp.neu.f32 	%p27, %f25, 0f7F800000;
	@%p27 bra 	$L__BB5_29;
	mov.f32 	%f103, 0f00000000;
	mul.rn.f32 	%f142, %f23, %f103;
	mov.b32 	%r198, 0;
	bra.uni 	$L__BB5_34;
$L__BB5_29:
	mov.b32 	%r42, %f23;
	mov.b64 	%rd116, 0;
	mov.b32 	%r195, 0;
$L__BB5_30:
	.pragma "nounroll";
	mul.wide.u32 	%rd79, %r195, 4;
	mov.u64 	%rd80, __cudart_i2opi_f;
	add.s64 	%rd81, %rd80, %rd79;
	ld.global.nc.u32 	%r138, [%rd81];
	shl.b32 	%r139, %r42, 8;
	or.b32  	%r140, %r139, -2147483648;
	mad.wide.u32 	%rd82, %r138, %r140, %rd116;
	shr.u64 	%rd116, %rd82, 32;
	add.s64 	%rd83, %rd2, %rd79;
	st.local.u32 	[%rd83], %rd82;
	add.s32 	%r195, %r195, 1;
	setp.ne.s32 	%p28, %r195, 6;
	@%p28 bra 	$L__BB5_30;
	shr.u32 	%r141, %r42, 23;
	st.local.u32 	[%rd2+24], %rd116;
	and.b32  	%r45, %r141, 31;
	and.b32  	%r142, %r141, 224;
	add.s32 	%r143, %r142, -128;
	shr.u32 	%r144, %r143, 5;
	mul.wide.u32 	%rd84, %r144, 4;
	sub.s64 	%rd26, %rd2, %rd84;
	ld.local.u32 	%r196, [%rd26+24];
	ld.local.u32 	%r197, [%rd26+20];
	setp.eq.s32 	%p29, %r45, 0;
	@%p29 bra 	$L__BB5_33;
	shf.l.wrap.b32 	%r196, %r197, %r196, %r45;
	ld.local.u32 	%r145, [%rd26+16];
	shf.l.wrap.b32 	%r197, %r145, %r197, %r45;
$L__BB5_33:
	shr.u32 	%r146, %r196, 30;
	shf.l.wrap.b32 	%r147, %r197, %r196, 2;
	shl.b32 	%r148, %r197, 2;
	shr.u32 	%r149, %r147, 31;
	add.s32 	%r150, %r149, %r146;
	neg.s32 	%r151, %r150;
	setp.lt.s32 	%p30, %r42, 0;
	selp.b32 	%r198, %r151, %r150, %p30;
	xor.b32  	%r152, %r147, %r42;
	shr.s32 	%r153, %r147, 31;
	xor.b32  	%r154, %r153, %r147;
	xor.b32  	%r155, %r153, %r148;
	cvt.u64.u32 	%rd85, %r154;
	shl.b64 	%rd86, %rd85, 32;
	cvt.u64.u32 	%rd87, %r155;
	or.b64  	%rd88, %rd86, %rd87;
	cvt.rn.f64.s64 	%fd7, %rd88;
	mul.f64 	%fd8, %fd7, 0d3BF921FB54442D19;
	cvt.rn.f32.f64 	%f101, %fd8;
	neg.f32 	%f102, %f101;
	setp.lt.s32 	%p31, %r152, 0;
	selp.f32 	%f142, %f102, %f101, %p31;
$L__BB5_34:
	mul.rn.f32 	%f104, %f142, %f142;
	and.b32  	%r157, %r198, 1;
	setp.eq.b32 	%p32, %r157, 1;
	selp.f32 	%f105, 0f3F800000, %f142, %p32;
	fma.rn.f32 	%f106, %f104, %f105, 0f00000000;
	fma.rn.f32 	%f107, %f104, 0f37CBAC00, 0fBAB607ED;
	selp.f32 	%f108, %f107, 0fB94D4153, %p32;
	selp.f32 	%f109, 0f3D2AAABB, 0f3C0885E4, %p32;
	fma.rn.f32 	%f110, %f108, %f104, %f109;
	selp.f32 	%f111, 0fBEFFFFFF, 0fBE2AAAA8, %p32;
	fma.rn.f32 	%f112, %f110, %f104, %f111;
	fma.rn.f32 	%f113, %f112, %f106, %f105;
	and.b32  	%r158, %r198, 2;
	setp.eq.s32 	%p33, %r158, 0;
	mov.f32 	%f114, 0f00000000;
	sub.f32 	%f115, %f114, %f113;
	selp.f32 	%f116, %f113, %f115, %p33;
	mul.f32 	%f117, %f22, %f116;
	mul.wide.u32 	%rd89, %r182, 4;
	add.s64 	%rd90, %rd7, %rd89;
	st.global.f32 	[%rd90], %f117;
	ld.global.f32 	%f29, [%rd8];
	ld.global.f32 	%f30, [%rd9];
	mul.f32 	%f118, %f30, 0f3F22F983;
	cvt.rni.s32.f32 	%r202, %f118;
	cvt.rn.f32.s32 	%f119, %r202;
	fma.rn.f32 	%f120, %f119, 0fBFC90FDA, %f30;
	fma.rn.f32 	%f121, %f119, 0fB3A22168, %f120;
	fma.rn.f32 	%f143, %f119, 0fA7C234C5, %f121;
	abs.f32 	%f32, %f30;
	setp.ltu.f32 	%p34, %f32, 0f47CE4780;
	@%p34 bra 	$L__BB5_42;
	setp.neu.f32 	%p35, %f32, 0f7F800000;
	@%p35 bra 	$L__BB5_37;
	mov.f32 	%f124, 0f00000000;
	mul.rn.f32 	%f143, %f30, %f124;
	mov.b32 	%r202, 0;
	bra.uni 	$L__BB5_42;
$L__BB5_37:
	mov.b32 	%r55, %f30;
	mov.b64 	%rd117, 0;
	mov.b32 	%r199, 0;
$L__BB5_38:
	.pragma "nounroll";
	mul.wide.u32 	%rd92, %r199, 4;
	mov.u64 	%rd93, __cudart_i2opi_f;
	add.s64 	%rd94, %rd93, %rd92;
	ld.global.nc.u32 	%r160, [%rd94];
	shl.b32 	%r161, %r55, 8;
	or.b32  	%r162, %r161, -2147483648;
	mad.wide.u32 	%rd95, %r160, %r162, %rd117;
	shr.u64 	%rd117, %rd95, 32;
	add.s64 	%rd96, %rd1, %rd92;
	st.local.u32 	[%rd96], %rd95;
	add.s32 	%r199, %r199, 1;
	setp.ne.s32 	%p36, %r199, 6;
	@%p36 bra 	$L__BB5_38;
	shr.u32 	%r163, %r55, 23;
	st.local.u32 	[%rd1+24], %rd117;
	and.b32  	%r58, %r163, 31;
	and.b32  	%r164, %r163, 224;
	add.s32 	%r165, %r164, -128;
	shr.u32 	%r166, %r165, 5;
	mul.wide.u32 	%rd97, %r166, 4;
	sub.s64 	%rd29, %rd1, %rd97;
	ld.local.u32 	%r200, [%rd29+24];
	ld.local.u32 	%r201, [%rd29+20];
	setp.eq.s32 	%p37, %r58, 0;
	@%p37 bra 	$L__BB5_41;
	shf.l.wrap.b32 	%r200, %r201, %r200, %r58;
	ld.local.u32 	%r167, [%rd29+16];
	shf.l.wrap.b32 	%r201, %r167, %r201, %r58;
$L__BB5_41:
	shr.u32 	%r168, %r200, 30;
	shf.l.wrap.b32 	%r169, %r201, %r200, 2;
	shl.b32 	%r170, %r201, 2;
	shr.u32 	%r171, %r169, 31;
	add.s32 	%r172, %r171, %r168;
	neg.s32 	%r173, %r172;
	setp.lt.s32 	%p38, %r55, 0;
	selp.b32 	%r202, %r173, %r172, %p38;
	xor.b32  	%r174, %r169, %r55;
	shr.s32 	%r175, %r169, 31;
	xor.b32  	%r176, %r175, %r169;
	xor.b32  	%r177, %r175, %r170;
	cvt.u64.u32 	%rd98, %r176;
	shl.b64 	%rd99, %rd98, 32;
	cvt.u64.u32 	%rd100, %r177;
	or.b64  	%rd101, %rd99, %rd100;
	cvt.rn.f64.s64 	%fd9, %rd101;
	mul.f64 	%fd10, %fd9, 0d3BF921FB54442D19;
	cvt.rn.f32.f64 	%f122, %fd10;
	neg.f32 	%f123, %f122;
	setp.lt.s32 	%p39, %r174, 0;
	selp.f32 	%f143, %f123, %f122, %p39;
$L__BB5_42:
	ld.param.u64 	%rd107, [_Z20gpuKernelSphere2CartIfEvPT_S1_S1_S1_S1_S1_i_param_2];
	add.s32 	%r179, %r202, 1;
	mul.rn.f32 	%f125, %f143, %f143;
	and.b32  	%r180, %r202, 1;
	setp.eq.b32 	%p40, %r180, 1;
	selp.f32 	%f126, %f143, 0f3F800000, %p40;
	fma.rn.f32 	%f127, %f125, %f126, 0f00000000;
	fma.rn.f32 	%f128, %f125, 0f37CBAC00, 0fBAB607ED;
	selp.f32 	%f129, 0fB94D4153, %f128, %p40;
	selp.f32 	%f130, 0f3C0885E4, 0f3D2AAABB, %p40;
	fma.rn.f32 	%f131, %f129, %f125, %f130;
	selp.f32 	%f132, 0fBE2AAAA8, 0fBEFFFFFF, %p40;
	fma.rn.f32 	%f133, %f131, %f125, %f132;
	fma.rn.f32 	%f134, %f133, %f127, %f126;
	and.b32  	%r181, %r179, 2;
	setp.eq.s32 	%p41, %r181, 0;
	mov.f32 	%f135, 0f00000000;
	sub.f32 	%f136, %f135, %f134;
	selp.f32 	%f137, %f134, %f136, %p41;
	mul.f32 	%f138, %f29, %f137;
	cvta.to.global.u64 	%rd102, %rd107;
	add.s64 	%rd104, %rd102, %rd89;
	st.global.f32 	[%rd104], %f138;
	add.s32 	%r182, %r182, 1;
	setp.ne.s32 	%p42, %r182, %r68;
	@%p42 bra 	$L__BB5_2;
$L__BB5_43:
	ret;

}
	// .globl	_Z19gpuKernelEuler2RotmIdEvPT_S1_S1_S1_S1_S1_S1_S1_S1_S1_S1_S1_i
.visible .entry _Z19gpuKernelEuler2RotmIdEvPT_S1_S1_S1_S1_S1_S1_S1_S1_S1_S1_S1_i(
	.param .u64 .ptr .align 1 _Z19gpuKernelEuler2RotmIdEvPT_S1_S1_S1_S1_S1_S1_S1_S1_S1_S1_S1_i_param_0,
	.param .u64 .ptr .align 1 _Z19gpuKernelEuler2RotmIdEvPT_S1_S1_S1_S1_S1_S1_S1_S1_S1_S1_S1_i_param_1,
	.param .u64 .ptr .align 1 _Z19gpuKernelEuler2RotmIdEvPT_S1_S1_S1_S1_S1_S1_S1_S1_S1_S1_S1_i_param_2,
	.param .u64 .ptr .align 1 _Z19gpuKernelEuler2RotmIdEvPT_S1_S1_S1_S1_S1_S1_S1_S1_S1_S1_S1_i_param_3,
	.param .u64 .ptr .align 1 _Z19gpuKernelEuler2RotmIdEvPT_S1_S1_S1_S1_S1_S1_S1_S1_S1_S1_S1_i_param_4,
	.param .u64 .ptr .align 1 _Z19gpuKernelEuler2RotmIdEvPT_S1_S1_S1_S1_S1_S1_S1_S1_S1_S1_S1_i_param_5,
	.param .u64 .ptr .align 1 _Z19gpuKernelEuler2RotmIdEvPT_S1_S1_S1_S1_S1_S1_S1_S1_S1_S1_S1_i_param_6,
	.param .u64 .ptr .align 1 _Z19gpuKernelEuler2RotmIdEvPT_S1_S1_S1_S1_S1_S1_S1_S1_S1_S1_S1_i_param_7,
	.param .u64 .ptr .align 1 _Z19gpuKernelEuler2RotmIdEvPT_S1_S1_S1_S1_S1_S1_S1_S1_S1_S1_S1_i_param_8,
	.param .u64 .ptr .align 1 _Z19gpuKernelEuler2RotmIdEvPT_S1_S1_S1_S1_S1_S1_S1_S1_S1_S1_S1_i_param_9,
	.param .u64 .ptr .align 1 _Z19gpuKernelEuler2RotmIdEvPT_S1_S1_S1_S1_S1_S1_S1_S1_S1_S1_S1_i_param_10,
	.param .u64 .ptr .align 1 _Z19gpuKernelEuler2RotmIdEvPT_S1_S1_S1_S1_S1_S1_S1_S1_S1_S1_S1_i_param_11,
	.param .u32 _Z19gpuKernelEuler2RotmIdEvPT_S1_S1_S1_S1_S1_S1_S1_S1_S1_S1_S1_i_param_12
)
{
	.reg .pred 	%p<27>;
	.reg .b32 	%r<70>;
	.reg .b64 	%rd<97>;
	.reg .b64 	%fd<218>;

	ld.param.u32 	%r28, [_Z19gpuKernelEuler2RotmIdEvPT_S1_S1_S1_S1_S1_S1_S1_S1_S1_S1_S1_i_param_12];
	setp.lt.s32 	%p1, %r28, 1;
	@%p1 bra 	$L__BB6_30;
	ld.param.u32 	%r59, [_Z19gpuKernelEuler2RotmIdEvPT_S1_S1_S1_S1_S1_S1_S1_S1_S1_S1_S1_i_param_12];
	ld.param.u64 	%rd84, [_Z19gpuKernelEuler2RotmIdEvPT_S1_S1_S1_S1_S1_S1_S1_S1_S1_S1_S1_i_param_11];
	ld.param.u64 	%rd83, [_Z19gpuKernelEuler2RotmIdEvPT_S1_S1_S1_S1_S1_S1_S1_S1_S1_S1_S1_i_param_10];
	ld.param.u64 	%rd82, [_Z19gpuKernelEuler2RotmIdEvPT_S1_S1_S1_S1_S1_S1_S1_S1_S1_S1_S1_i_param_9];
	ld.param.u64 	%rd81, [_Z19gpuKernelEuler2RotmIdEvPT_S1_S1_S1_S1_S1_S1_S1_S1_S1_S1_S1_i_param_8];
	ld.param.u64 	%rd80, [_Z19gpuKernelEuler2RotmIdEvPT_S1_S1_S1_S1_S1_S1_S1_S1_S1_S1_S1_i_param_7];
	ld.param.u64 	%rd79, [_Z19gpuKernelEuler2RotmIdEvPT_S1_S1_S1_S1_S1_S1_S1_S1_S1_S1_S1_i_param_6];
	ld.param.u64 	%rd78, [_Z19gpuKernelEuler2RotmIdEvPT_S1_S1_S1_S1_S1_S1_S1_S1_S1_S1_S1_i_param_5];
	ld.param.u64 	%rd77, [_Z19gpuKernelEuler2RotmIdEvPT_S1_S1_S1_S1_S1_S1_S1_S1_S1_S1_S1_i_param_4];
	ld.param.u64 	%rd76, [_Z19gpuKernelEuler2RotmIdEvPT_S1_S1_S1_S1_S1_S1_S1_S1_S1_S1_S1_i_param_3];
	ld.param.u64 	%rd75, [_Z19gpuKernelEuler2RotmIdEvPT_S1_S1_S1_S1_S1_S1_S1_S1_S1_S1_S1_i_param_2];
	ld.param.u64 	%rd74, [_Z19gpuKernelEuler2RotmIdEvPT_S1_S1_S1_S1_S1_S1_S1_S1_S1_S1_S1_i_param_1];
	ld.param.u64 	%rd73, [_Z19gpuKernelEuler2RotmIdEvPT_S1_S1_S1_S1_S1_S1_S1_S1_S1_S1_S1_i_param_0];
	neg.s32 	%r60, %r59;
	cvta.to.global.u64 	%rd85, %rd82;
	cvta.to.global.u64 	%rd86, %rd83;
	cvta.to.global.u64 	%rd87, %rd84;
	cvta.to.global.u64 	%rd88, %rd73;
	cvta.to.global.u64 	%rd89, %rd74;
	cvta.to.global.u64 	%rd90, %rd75;
	cvta.to.global.u64 	%rd91, %rd76;
	cvta.to.global.u64 	%rd92, %rd77;
	cvta.to.global.u64 	%rd93, %rd78;
	cvta.to.global.u64 	%rd94, %rd79;
	cvta.to.global.u64 	%rd95, %rd80;
	cvta.to.global.u64 	%rd96, %rd81;
$L__BB6_2:
	ld.global.f64 	%fd1, [%rd85];
	abs.f64 	%fd2, %fd1;
	setp.neu.f64 	%p2, %fd2, 0d7FF0000000000000;
	@%p2 bra 	$L__BB6_4;
	mov.f64 	%fd44, 0d0000000000000000;
	mul.rn.f64 	%fd210, %fd1, %fd44;
	mov.b32 	%r62, 1;
	bra.uni 	$L__BB6_7;
$L__BB6_4:
	mul.f64 	%fd39, %fd1, 0d3FE45F306DC9C883;
	cvt.rni.s32.f64 	%r61, %fd39;
	cvt.rn.f64.s32 	%fd40, %r61;
	fma.rn.f64 	%fd41, %fd40, 0dBFF921FB54442D18, %fd1;
	fma.rn.f64 	%fd42, %fd40, 0dBC91A62633145C00, %fd41;
	fma.rn.f64 	%fd210, %fd40, 0dB97B839A252049C0, %fd42;
	setp.ltu.f64 	%p3, %fd2, 0d41E0000000000000;
	@%p3 bra 	$L__BB6_6;
	{ // callseq 5, 0
	.param .b64 param0;
	st.param.f64 	[param0], %fd1;
	.param .align 16 .b8 retval0[16];
	call.uni (retval0), 
	__internal_trig_reduction_slowpathd, 
	(
	param0
	);
	ld.param.f64 	%fd210, [retval0];
	ld.param.b32 	%r61, [retval0+8];
	} // callseq 5
$L__BB6_6:
	add.s32 	%r62, %r61, 1;
$L__BB6_7:
	shl.b32 	%r31, %r62, 6;
	cvt.u64.u32 	%rd49, %r31;
	and.b64  	%rd50, %rd49, 64;
	mov.u64 	%rd51, __cudart_sin_cos_coeffs;
	add.s64 	%rd52, %rd51, %rd50;
	mul.rn.f64 	%fd45, %fd210, %fd210;
	and.b32  	%r32, %r62, 1;
	setp.eq.b32 	%p4, %r32, 1;
	selp.f64 	%fd46, 0dBDA8FF8320FD8164, 0d3DE5DB65F9785EBA, %p4;
	ld.global.nc.v2.f64 	{%fd47, %fd48}, [%rd52];
	fma.rn.f64 	%fd49, %fd46, %fd45, %fd47;
	fma.rn.f64 	%fd50, %fd49, %fd45, %fd48;
	ld.global.nc.v2.f64 	{%fd51, %fd52}, [%rd52+16];
	fma.rn.f64 	%fd53, %fd50, %fd45, %fd51;
	fma.rn.f64 	%fd54, %fd53, %fd45, %fd52;
	ld.global.nc.v2.f64 	{%fd55, %fd56}, [%rd52+32];
	fma.rn.f64 	%fd57, %fd54, %fd45, %fd55;
	fma.rn.f64 	%fd58, %fd57, %fd45, %fd56;
	fma.rn.f64 	%fd59, %fd58, %fd210, %fd210;
	fma.rn.f64 	%fd60, %fd58, %fd45, 0d3FF0000000000000;
	selp.f64 	%fd61, %fd60, %fd59, %p4;
	and.b32  	%r33, %r62, 2;
	setp.eq.s32 	%p5, %r33, 0;
	mov.f64 	%fd62, 0d0000000000000000;
	sub.f64 	%fd63, %fd62, %fd61;
	selp.f64 	%fd8, %fd61, %fd63, %p5;
	ld.global.f64 	%fd9, [%rd86];
	abs.f64 	%fd10, %fd9;
	setp.neu.f64 	%p6, %fd10, 0d7FF0000000000000;
	@%p6 bra 	$L__BB6_9;
	mov.f64 	%fd69, 0d0000000000000000;
	mul.rn.f64 	%fd212, %fd9, %fd69;
	mov.b32 	%r64, 1;
	bra.uni 	$L__BB6_12;
$L__BB6_9:
	mul.f64 	%fd64, %fd9, 0d3FE45F306DC9C883;
	cvt.rni.s32.f64 	%r63, %fd64;
	cvt.rn.f64.s32 	%fd65, %r63;
	fma.rn.f64 	%fd66, %fd65, 0dBFF921FB54442D18, %fd9;
	fma.rn.f64 	%fd67, %fd65, 0dBC91A62633145C00, %fd66;
	fma.rn.f64 	%fd212, %fd65, 0dB97B839A252049C0, %fd67;
	setp.ltu.f64 	%p7, %fd10, 0d41E0000000000000;
	@%p7 bra 	$L__BB6_11;
	{ // callseq 6, 0
	.param .b64 param0;
	st.param.f64 	[param0], %fd9;
	.param .align 16 .b8 retval0[16];
	call.uni (retval0), 
	__internal_trig_reduction_slowpathd, 
	(
	param0
	);
	ld.param.f64 	%fd212, [retval0];
	ld.param.b32 	%r63, [retval0+8];
	} // callseq 6
$L__BB6_11:
	add.s32 	%r64, %r63, 1;
$L__BB6_12:
	shl.b32 	%r36, %r64, 6;
	cvt.u64.u32 	%rd53, %r36;
	and.b64  	%rd54, %rd53, 64;
	mov.u64 	%rd55, __cudart_sin_cos_coeffs;
	add.s64 	%rd56, %rd55, %rd54;
	mul.rn.f64 	%fd70, %fd212, %fd212;
	and.b32  	%r37, %r64, 1;
	setp.eq.b32 	%p8, %r37, 1;
	selp.f64 	%fd71, 0dBDA8FF8320FD8164, 0d3DE5DB65F9785EBA, %p8;
	ld.global.nc.v2.f64 	{%fd72, %fd73}, [%rd56];
	fma.rn.f64 	%fd74, %fd71, %fd70, %fd72;
	fma.rn.f64 	%fd75, %fd74, %fd70, %fd73;
	ld.global.nc.v2.f64 	{%fd76, %fd77}, [%rd56+16];
	fma.rn.f64 	%fd78, %fd75, %fd70, %fd76;
	fma.rn.f64 	%fd79, %fd78, %fd70, %fd77;
	ld.global.nc.v2.f64 	{%fd80, %fd81}, [%rd56+32];
	fma.rn.f64 	%fd82, %fd79, %fd70, %fd80;
	fma.rn.f64 	%fd83, %fd82, %fd70, %fd81;
	fma.rn.f64 	%fd84, %fd83, %fd212, %fd212;
	fma.rn.f64 	%fd85, %fd83, %fd70, 0d3FF0000000000000;
	selp.f64 	%fd86, %fd85, %fd84, %p8;
	and.b32  	%r38, %r64, 2;
	setp.eq.s32 	%p9, %r38, 0;
	mov.f64 	%fd87, 0d0000000000000000;
	sub.f64 	%fd88, %fd87, %fd86;
	selp.f64 	%fd16, %fd86, %fd88, %p9;
	ld.global.f64 	%fd17, [%rd87];
	abs.f64 	%fd18, %fd17;
	setp.neu.f64 	%p10, %fd18, 0d7FF0000000000000;
	@%p10 bra 	$L__BB6_14;
	mov.f64 	%fd94, 0d0000000000000000;
	mul.rn.f64 	%fd214, %fd17, %fd94;
	mov.b32 	%r66, 1;
	bra.uni 	$L__BB6_17;
$L__BB6_14:
	mul.f64 	%fd89, %fd17, 0d3FE45F306DC9C883;
	cvt.rni.s32.f64 	%r65, %fd89;
	cvt.rn.f64.s32 	%fd90, %r65;
	fma.rn.f64 	%fd91, %fd90, 0dBFF921FB54442D18, %fd17;
	fma.rn.f64 	%fd92, %fd90, 0dBC91A62633145C00, %fd91;
	fma.rn.f64 	%fd214, %fd90, 0dB97B839A252049C0, %fd92;
	setp.ltu.f64 	%p11, %fd18, 0d41E0000000000000;
	@%p11 bra 	$L__BB6_16;
	{ // callseq 7, 0
	.param .b64 param0;
	st.param.f64 	[param0], %fd17;
	.param .align 16 .b8 retval0[16];
	call.uni (retval0), 
	__internal_trig_reduction_slowpathd, 
	(
	param0
	);
	ld.param.f64 	%fd214, [retval0];
	ld.param.b32 	%r65, [retval0+8];
	} // callseq 7
$L__BB6_16:
	add.s32 	%r66, %r65, 1;
$L__BB6_17:
	setp.neu.f64 	%p12, %fd2, 0d7FF0000000000000;
	shl.b32 	%r41, %r66, 6;
	cvt.u64.u32 	%rd57, %r41;
	and.b64  	%rd58, %rd57, 64;
	mov.u64 	%rd59, __cudart_sin_cos_coeffs;
	add.s64 	%rd60, %rd59, %rd58;
	mul.rn.f64 	%fd95, %fd214, %fd214;
	and.b32  	%r42, %r66, 1;
	setp.eq.b32 	%p13, %r42, 1;
	selp.f64 	%fd96, 0dBDA8FF8320FD8164, 0d3DE5DB65F9785EBA, %p13;
	ld.global.nc.v2.f64 	{%fd97, %fd98}, [%rd60];
	fma.rn.f64 	%fd99, %fd96, %fd95, %fd97;
	fma.rn.f64 	%fd100, %fd99, %fd95, %fd98;
	ld.global.nc.v2.f64 	{%fd101, %fd102}, [%rd60+16];
	fma.rn.f64 	%fd103, %fd100, %fd95, %fd101;
	fma.rn.f64 	%fd104, %fd103, %fd95, %fd102;
	ld.global.nc.v2.f64 	{%fd105, %fd106}, [%rd60+32];
	fma.rn.f64 	%fd107, %fd104, %fd95, %fd105;
	fma.rn.f64 	%fd108, %fd107, %fd95, %fd106;
	fma.rn.f64 	%fd109, %fd108, %fd214, %fd214;
	fma.rn.f64 	%fd110, %fd108, %fd95, 0d3FF0000000000000;
	selp.f64 	%fd111, %fd110, %fd109, %p13;
	and.b32  	%r43, %r66, 2;
	setp.eq.s32 	%p14, %r43, 0;
	mov.f64 	%fd112, 0d0000000000000000;
	sub.f64 	%fd113, %fd112, %fd111;
	selp.f64 	%fd24, %fd111, %fd113, %p14;
	@%p12 bra 	$L__BB6_19;
	mov.f64 	%fd119, 0d0000000000000000;
	mul.rn.f64 	%fd215, %fd1, %fd119;
	mov.b32 	%r67, 0;
	bra.uni 	$L__BB6_21;
$L__BB6_19:
	mul.f64 	%fd114, %fd1, 0d3FE45F306DC9C883;
	cvt.rni.s32.f64 	%r67, %fd114;
	cvt.rn.f64.s32 	%fd115, %r67;
	fma.rn.f64 	%fd116, %fd115, 0dBFF921FB54442D18, %fd1;
	fma.rn.f64 	%fd117, %fd115, 0dBC91A62633145C00, %fd116;
	fma.rn.f64 	%fd215, %fd115, 0dB97B839A252049C0, %fd117;
	setp.ltu.f64 	%p15, %fd2, 0d41E0000000000000;
	@%p15 bra 	$L__BB6_21;
	{ // callseq 8, 0
	.param .b64 param0;
	st.param.f64 	[param0], %fd1;
	.param .align 16 .b8 retval0[16];
	call.uni (retval0), 
	__internal_trig_reduction_slowpathd, 
	(
	param0
	);
	ld.param.f64 	%fd215, [retval0];
	ld.param.b32 	%r67, [retval0+8];
	} // callseq 8
$L__BB6_21:
	shl.b32 	%r46, %r67, 6;
	cvt.u64.u32 	%rd61, %r46;
	and.b64  	%rd62, %rd61, 64;
	mov.u64 	%rd63, __cudart_sin_cos_coeffs;
	add.s64 	%rd64, %rd63, %rd62;
	mul.rn.f64 	%fd120, %fd215, %fd215;
	and.b32  	%r47, %r67, 1;
	setp.eq.b32 	%p17, %r47, 1;
	selp.f64 	%fd121, 0dBDA8FF8320FD8164, 0d3DE5DB65F9785EBA, %p17;
	ld.global.nc.v2.f64 	{%fd122, %fd123}, [%rd64];
	fma.rn.f64 	%fd124, %fd121, %fd120, %fd122;
	fma.rn.f64 	%fd125, %fd124, %fd120, %fd123;
	ld.global.nc.v2.f64 	{%fd126, %fd127}, [%rd64+16];
	fma.rn.f64 	%fd128, %fd125, %fd120, %fd126;
	fma.rn.f64 	%fd129, %fd128, %fd120, %fd127;
	ld.global.nc.v2.f64 	{%fd130, %fd131}, [%rd64+32];
	fma.rn.f64 	%fd132, %fd129, %fd120, %fd130;
	fma.rn.f64 	%fd133, %fd132, %fd120, %fd131;
	fma.rn.f64 	%fd134, %fd133, %fd215, %fd215;
	fma.rn.f64 	%fd135, %fd133, %fd120, 0d3FF0000000000000;
	selp.f64 	%fd136, %fd135, %fd134, %p17;
	and.b32  	%r48, %r67, 2;
	setp.eq.s32 	%p18, %r48, 0;
	mov.f64 	%fd137, 0d0000000000000000;
	sub.f64 	%fd138, %fd137, %fd136;
	selp.f64 	%fd29, %fd136, %fd138, %p18;
	@%p6 bra 	$L__BB6_23;
	mov.f64 	%fd144, 0d0000000000000000;
	mul.rn.f64 	%fd216, %fd9, %fd144;
	mov.b32 	%r68, 0;
	bra.uni 	$L__BB6_25;
$L__BB6_23:
	mul.f64 	%fd139, %fd9, 0d3FE45F306DC9C883;
	cvt.rni.s32.f64 	%r68, %fd139;
	cvt.rn.f64.s32 	%fd140, %r68;
	fma.rn.f64 	%fd141, %fd140, 0dBFF921FB54442D18, %fd9;
	fma.rn.f64 	%fd142, %fd140, 0dBC91A62633145C00, %fd141;
	fma.rn.f64 	%fd216, %fd140, 0dB97B839A252049C0, %fd142;
	setp.ltu.f64 	%p19, %fd10, 0d41E0000000000000;
	@%p19 bra 	$L__BB6_25;
	{ // callseq 9, 0
	.param .b64 param0;
	st.param.f64 	[param0], %fd9;
	.param .align 16 .b8 retval0[16];
	call.uni (retval0), 
	__internal_trig_reduction_slowpathd, 
	(
	param0
	);
	ld.param.f64 	%fd216, [retval0];
	ld.param.b32 	%r68, [retval0+8];
	} // callseq 9
$L__BB6_25:
	shl.b32 	%r51, %r68, 6;
	cvt.u64.u32 	%rd65, %r51;
	and.b64  	%rd66, %rd65, 64;
	mov.u64 	%rd67, __cudart_sin_cos_coeffs;
	add.s64 	%rd68, %rd67, %rd66;
	mul.rn.f64 	%fd145, %fd216, %fd216;
	and.b32  	%r52, %r68, 1;
	setp.eq.b32 	%p21, %r52, 1;
	selp.f64 	%fd146, 0dBDA8FF8320FD8164, 0d3DE5DB65F9785EBA, %p21;
	ld.global.nc.v2.f64 	{%fd147, %fd148}, [%rd68];
	fma.rn.f64 	%fd149, %fd146, %fd145, %fd147;
	fma.rn.f64 	%fd150, %fd149, %fd145, %fd148;
	ld.global.nc.v2.f64 	{%fd151, %fd152}, [%rd68+16];
	fma.rn.f64 	%fd153, %fd150, %fd145, %fd151;
	fma.rn.f64 	%fd154, %fd153, %fd145, %fd152;
	ld.global.nc.v2.f64 	{%fd155, %fd156}, [%rd68+32];
	fma.rn.f64 	%fd157, %fd154, %fd145, %fd155;
	fma.rn.f64 	%fd158, %fd157, %fd145, %fd156;
	fma.rn.f64 	%fd159, %fd158, %fd216, %fd216;
	fma.rn.f64 	%fd160, %fd158, %fd145, 0d3FF0000000000000;
	selp.f64 	%fd161, %fd160, %fd159, %p21;
	and.b32  	%r53, %r68, 2;
	setp.eq.s32 	%p22, %r53, 0;
	mov.f64 	%fd162, 0d0000000000000000;
	sub.f64 	%fd163, %fd162, %fd161;
	selp.f64 	%fd34, %fd161, %fd163, %p22;
	@%p10 bra 	$L__BB6_27;
	mov.f64 	%fd169, 0d0000000000000000;
	mul.rn.f64 	%fd217, %fd17, %fd169;
	mov.b32 	%r69, 0;
	bra.uni 	$L__BB6_29;
$L__BB6_27:
	mul.f64 	%fd164, %fd17, 0d3FE45F306DC9C883;
	cvt.rni.s32.f64 	%r69, %fd164;
	cvt.rn.f64.s32 	%fd165, %r69;
	fma.rn.f64 	%fd166, %fd165, 0dBFF921FB54442D18, %fd17;
	fma.rn.f64 	%fd167, %fd165, 0dBC91A62633145C00, %fd166;
	fma.rn.f64 	%fd217, %fd165, 0dB97B839A252049C0, %fd167;
	setp.ltu.f64 	%p23, %fd18, 0d41E0000000000000;
	@%p23 bra 	$L__BB6_29;
	{ // callseq 10, 0
	.param .b64 param0;
	st.param.f64 	[param0], %fd17;
	.param .align 16 .b8 retval0[16];
	call.uni (retval0), 
	__internal_trig_reduction_slowpathd, 
	(
	param0
	);
	ld.param.f64 	%fd217, [retval0];
	ld.param.b32 	%r69, [retval0+8];
	} // callseq 10
$L__BB6_29:
	shl.b32 	%r56, %r69, 6;
	cvt.u64.u32 	%rd69, %r56;
	and.b64  	%rd70, %rd69, 64;
	mov.u64 	%rd71, __cudart_sin_cos_coeffs;
	add.s64 	%rd72, %rd71, %rd70;
	mul.rn.f64 	%fd170, %fd217, %fd217;
	and.b32  	%r57, %r69, 1;
	setp.eq.b32 	%p24, %r57, 1;
	selp.f64 	%fd171, 0dBDA8FF8320FD8164, 0d3DE5DB65F9785EBA, %p24;
	ld.global.nc.v2.f64 	{%fd172, %fd173}, [%rd72];
	fma.rn.f64 	%fd174, %fd171, %fd170, %fd172;
	fma.rn.f64 	%fd175, %fd174, %fd170, %fd173;
	ld.global.nc.v2.f64 	{%fd176, %fd177}, [%rd72+16];
	fma.rn.f64 	%fd178, %fd175, %fd170, %fd176;
	fma.rn.f64 	%fd179, %fd178, %fd170, %fd177;
	ld.global.nc.v2.f64 	{%fd180, %fd181}, [%rd72+32];
	fma.rn.f64 	%fd182, %fd179, %fd170, %fd180;
	fma.rn.f64 	%fd183, %fd182, %fd170, %fd181;
	fma.rn.f64 	%fd184, %fd183, %fd217, %fd217;
	fma.rn.f64 	%fd185, %fd183, %fd170, 0d3FF0000000000000;
	selp.f64 	%fd186, %fd185, %fd184, %p24;
	and.b32  	%r58, %r69, 2;
	setp.eq.s32 	%p25, %r58, 0;
	mov.f64 	%fd187, 0d0000000000000000;
	sub.f64 	%fd188, %fd187, %fd186;
	selp.f64 	%fd189, %fd186, %fd188, %p25;
	mul.f64 	%fd190, %fd8, %fd24;
	mul.f64 	%fd191, %fd16, %fd190;
	mul.f64 	%fd192, %fd29, %fd189;
	sub.f64 	%fd193, %fd191, %fd192;
	st.global.f64 	[%rd88], %fd193;
	neg.f64 	%fd194, %fd8;
	mul.f64 	%fd195, %fd16, %fd194;
	mul.f64 	%fd196, %fd195, %fd189;
	mul.f64 	%fd197, %fd24, %fd29;
	sub.f64 	%fd198, %fd196, %fd197;
	st.global.f64 	[%rd89], %fd198;
	mul.f64 	%fd199, %fd8, %fd34;
	st.global.f64 	[%rd90], %fd199;
	mul.f64 	%fd200, %fd8, %fd189;
	fma.rn.f64 	%fd201, %fd16, %fd197, %fd200;
	st.global.f64 	[%rd91], %fd201;
	mul.f64 	%fd202, %fd16, %fd29;
	mul.f64 	%fd203, %fd202, %fd189;
	sub.f64 	%fd204, %fd190, %fd203;
	st.global.f64 	[%rd92], %fd204;
	mul.f64 	%fd205, %fd29, %fd34;
	st.global.f64 	[%rd93], %fd205;
	neg.f64 	%fd206, %fd34;
	mul.f64 	%fd207, %fd24, %fd206;
	st.global.f64 	[%rd94], %fd207;
	mul.f64 	%fd208, %fd34, %fd189;
	st.global.f64 	[%rd95], %fd208;
	st.global.f64 	[%rd96], %fd16;
	add.s32 	%r60, %r60, 1;
	setp.ne.s32 	%p26, %r60, 0;
	add.s64 	%rd96, %rd96, 8;
	add.s64 	%rd95, %rd95, 8;
	add.s64 	%rd94, %rd94, 8;
	add.s64 	%rd93, %rd93, 8;
	add.s64 	%rd92, %rd92, 8;
	add.s64 	%rd91, %rd91, 8;
	add.s64 	%rd90, %rd90, 8;
	add.s64 	%rd89, %rd89, 8;
	add.s64 	%rd88, %rd88, 8;
	add.s64 	%rd87, %rd87, 8;
	add.s64 	%rd86, %rd86, 8;
	add.s64 	%rd85, %rd85, 8;
	@%p26 bra 	$L__BB6_2;
$L__BB6_30:
	ret;

}
	// .globl	_Z19gpuKernelEuler2RotmIfEvPT_S1_S1_S1_S1_S1_S1_S1_S1_S1_S1_S1_i
.visible .entry _Z19gpuKernelEuler2RotmIfEvPT_S1_S1_S1_S1_S1_S1_S1_S1_S1_S1_S1_i(
	.param .u64 .ptr .align 1 _Z19gpuKernelEuler2RotmIfEvPT_S1_S1_S1_S1_S1_S1_S1_S1_S1_S1_S1_i_param_0,
	.param .u64 .ptr .align 1 _Z19gpuKernelEuler2RotmIfEvPT_S1_S1_S1_S1_S1_S1_S1_S1_S1_S1_S1_i_param_1,
	.param .u64 .ptr .align 1 _Z19gpuKernelEuler2RotmIfEvPT_S1_S1_S1_S1_S1_S1_S1_S1_S1_S1_S1_i_param_2,
	.param .u64 .ptr .align 1 _Z19gpuKernelEuler2RotmIfEvPT_S1_S1_S1_S1_S1_S1_S1_S1_S1_S1_S1_i_param_3,
	.param .u64 .ptr .align 1 _Z19gpuKernelEuler2RotmIfEvPT_S1_S1_S1_S1_S1_S1_S1_S1_S1_S1_S1_i_param_4,
	.param .u64 .ptr .align 1 _Z19gpuKernelEuler2RotmIfEvPT_S1_S1_S1_S1_S1_S1_S1_S1_S1_S1_S1_i_param_5,
	.param .u64 .ptr .align 1 _Z19gpuKernelEuler2RotmIfEvPT_S1_S1_S1_S1_S1_S1_S1_S1_S1_S1_S1_i_param_6,
	.param .u64 .ptr .align 1 _Z19gpuKernelEuler2RotmIfEvPT_S1_S1_S1_S1_S1_S1_S1_S1_S1_S1_S1_i_param_7,
	.param .u64 .ptr .align 1 _Z19gpuKernelEuler2RotmIfEvPT_S1_S1_S1_S1_S1_S1_S1_S1_S1_S1_S1_i_param_8,
	.param .u64 .ptr .align 1 _Z19gpuKernelEuler2RotmIfEvPT_S1_S1_S1_S1_S1_S1_S1_S1_S1_S1_S1_i_param_9,
	.param .u64 .ptr .align 1 _Z19gpuKernelEuler2RotmIfEvPT_S1_S1_S1_S1_S1_S1_S1_S1_S1_S1_S1_i_param_10,
	.param .u64 .ptr .align 1 _Z19gpuKernelEuler2RotmIfEvPT_S1_S1_S1_S1_S1_S1_S1_S1_S1_S1_S1_i_param_11,
	.param .u32 _Z19gpuKernelEuler2RotmIfEvPT_S1_S1_S1_S1_S1_S1_S1_S1_S1_S1_S1_i_param_12
)
{
	.local .align 4 .b8 	__local_depot7[28];
	.reg .b64 	%SP;
	.reg .b64 	%SPL;
	.reg .pred 	%p<51>;
	.reg .b32 	%r<240>;
	.reg .b32 	%f<161>;
	.reg .b64 	%rd<153>;
	.reg .b64 	%fd<13>;

	mov.u64 	%SPL, __local_depot7;
	ld.param.u64 	%rd39, [_Z19gpuKernelEuler2RotmIfEvPT_S1_S1_S1_S1_S1_S1_S1_S1_S1_S1_S1_i_param_5];
	ld.param.u64 	%rd40, [_Z19gpuKernelEuler2RotmIfEvPT_S1_S1_S1_S1_S1_S1_S1_S1_S1_S1_S1_i_param_6];
	ld.param.u64 	%rd41, [_Z19gpuKernelEuler2RotmIfEvPT_S1_S1_S1_S1_S1_S1_S1_S1_S1_S1_S1_i_param_7];
	ld.param.u64 	%rd42, [_Z19gpuKernelEuler2RotmIfEvPT_S1_S1_S1_S1_S1_S1_S1_S1_S1_S1_S1_i_param_8];
	ld.param.u64 	%rd43, [_Z19gpuKernelEuler2RotmIfEvPT_S1_S1_S1_S1_S1_S1_S1_S1_S1_S1_S1_i_param_9];
	ld.param.u32 	%r78, [_Z19gpuKernelEuler2RotmIfEvPT_S1_S1_S1_S1_S1_S1_S1_S1_S1_S1_S1_i_param_12];
	add.u64 	%rd1, %SPL, 0;
	add.u64 	%rd2, %SPL, 0;
	add.u64 	%rd3, %SPL, 0;
	add.u64 	%rd4, %SPL, 0;
	add.u64 	%rd5, %SPL, 0;
	add.u64 	%rd6, %SPL, 0;
	setp.lt.s32 	%p1, %r78, 1;
	@%p1 bra 	$L__BB7_51;
	cvta.to.global.u64 	%rd7, %rd43;
	cvta.to.global.u64 	%rd8, %rd39;
	cvta.to.global.u64 	%rd9, %rd40;
	cvta.to.global.u64 	%rd10, %rd41;
	cvta.to.global.u64 	%rd11, %rd42;
	mov.b32 	%r215, 0;
$L__BB7_2:
	mul.wide.u32 	%rd52, %r215, 4;
	add.s64 	%rd53, %rd7, %rd52;
	ld.global.f32 	%f1, [%rd53];
	mul.f32 	%f33, %f1, 0f3F22F983;
	cvt.rni.s32.f32 	%r231, %f33;
	cvt.rn.f32.s32 	%f34, %r231;
	fma.rn.f32 	%f35, %f34, 0fBFC90FDA, %f1;
	fma.rn.f32 	%f36, %f34, 0fB3A22168, %f35;
	fma.rn.f32 	%f158, %f34, 0fA7C234C5, %f36;
	abs.f32 	%f3, %f1;
	setp.ltu.f32 	%p2, %f3, 0f47CE4780;
	mov.u32 	%r219, %r231;
	mov.f32 	%f155, %f158;
	@%p2 bra 	$L__BB7_10;
	setp.neu.f32 	%p3, %f3, 0f7F800000;
	@%p3 bra 	$L__BB7_5;
	mov.f32 	%f39, 0f00000000;
	mul.rn.f32 	%f155, %f1, %f39;
	mov.b32 	%r219, 0;
	bra.uni 	$L__BB7_10;
$L__BB7_5:
	mov.b32 	%r3, %f1;
	mov.b64 	%rd147, 0;
	mov.b32 	%r216, 0;
	mov.u64 	%rd145, __cudart_i2opi_f;
	mov.u64 	%rd146, %rd6;
$L__BB7_6:
	.pragma "nounroll";
	ld.global.nc.u32 	%r81, [%rd145];
	shl.b32 	%r82, %r3, 8;
	or.b32  	%r83, %r82, -2147483648;
	mad.wide.u32 	%rd56, %r81, %r83, %rd147;
	shr.u64 	%rd147, %rd56, 32;
	st.local.u32 	[%rd146], %rd56;
	add.s32 	%r216, %r216, 1;
	add.s64 	%rd146, %rd146, 4;
	add.s64 	%rd145, %rd145, 4;
	setp.ne.s32 	%p4, %r216, 6;
	@%p4 bra 	$L__BB7_6;
	shr.u32 	%r84, %r3, 23;
	st.local.u32 	[%rd6+24], %rd147;
	and.b32  	%r6, %r84, 31;
	and.b32  	%r85, %r84, 224;
	add.s32 	%r86, %r85, -128;
	shr.u32 	%r87, %r86, 5;
	mul.wide.u32 	%rd57, %r87, 4;
	sub.s64 	%rd18, %rd6, %rd57;
	ld.local.u32 	%r217, [%rd18+24];
	ld.local.u32 	%r218, [%rd18+20];
	setp.eq.s32 	%p5, %r6, 0;
	@%p5 bra 	$L__BB7_9;
	shf.l.wrap.b32 	%r217, %r218, %r217, %r6;
	ld.local.u32 	%r88, [%rd18+16];
	shf.l.wrap.b32 	%r218, %r88, %r218, %r6;
$L__BB7_9:
	shr.u32 	%r89, %r217, 30;
	shf.l.wrap.b32 	%r90, %r218, %r217, 2;
	shl.b32 	%r91, %r218, 2;
	shr.u32 	%r92, %r90, 31;
	add.s32 	%r93, %r92, %r89;
	neg.s32 	%r94, %r93;
	setp.lt.s32 	%p6, %r3, 0;
	selp.b32 	%r219, %r94, %r93, %p6;
	xor.b32  	%r95, %r90, %r3;
	shr.s32 	%r96, %r90, 31;
	xor.b32  	%r97, %r96, %r90;
	xor.b32  	%r98, %r96, %r91;
	cvt.u64.u32 	%rd58, %r97;
	shl.b64 	%rd59, %rd58, 32;
	cvt.u64.u32 	%rd60, %r98;
	or.b64  	%rd61, %rd59, %rd60;
	cvt.rn.f64.s64 	%fd1, %rd61;
	mul.f64 	%fd2, %fd1, 0d3BF921FB54442D19;
	cvt.rn.f32.f64 	%f37, %fd2;
	neg.f32 	%f38, %f37;
	setp.lt.s32 	%p7, %r95, 0;
	selp.f32 	%f155, %f38, %f37, %p7;
$L__BB7_10:
	ld.param.u64 	%rd143, [_Z19gpuKernelEuler2RotmIfEvPT_S1_S1_S1_S1_S1_S1_S1_S1_S1_S1_S1_i_param_10];
	add.s32 	%r100, %r219, 1;
	mul.rn.f32 	%f40, %f155, %f155;
	and.b32  	%r101, %r219, 1;
	setp.eq.b32 	%p8, %r101, 1;
	selp.f32 	%f41, %f155, 0f3F800000, %p8;
	fma.rn.f32 	%f42, %f40, %f41, 0f00000000;
	fma.rn.f32 	%f43, %f40, 0f37CBAC00, 0fBAB607ED;
	selp.f32 	%f44, 0fB94D4153, %f43, %p8;
	selp.f32 	%f45, 0f3C0885E4, 0f3D2AAABB, %p8;
	fma.rn.f32 	%f46, %f44, %f40, %f45;
	selp.f32 	%f47, 0fBE2AAAA8, 0fBEFFFFFF, %p8;
	fma.rn.f32 	%f48, %f46, %f40, %f47;
	fma.rn.f32 	%f49, %f48, %f42, %f41;
	and.b32  	%r102, %r100, 2;
	setp.eq.s32 	%p9, %r102, 0;
	mov.f32 	%f50, 0f00000000;
	sub.f32 	%f51, %f50, %f49;
	selp.f32 	%f7, %f49, %f51, %p9;
	cvta.to.global.u64 	%rd62, %rd143;
	mul.wide.u32 	%rd63, %r215, 4;
	add.s64 	%rd64, %rd62, %rd63;
	ld.global.f32 	%f8, [%rd64];
	mul.f32 	%f52, %f8, 0f3F22F983;
	cvt.rni.s32.f32 	%r235, %f52;
	cvt.rn.f32.s32 	%f53, %r235;
	fma.rn.f32 	%f54, %f53, 0fBFC90FDA, %f8;
	fma.rn.f32 	%f55, %f53, 0fB3A22168, %f54;
	fma.rn.f32 	%f159, %f53, 0fA7C234C5, %f55;
	abs.f32 	%f10, %f8;
	setp.ltu.f32 	%p10, %f10, 0f47CE4780;
	mov.u32 	%r223, %r235;
	mov.f32 	%f156, %f159;
	@%p10 bra 	$L__BB7_18;
	setp.neu.f32 	%p11, %f10, 0f7F800000;
	@%p11 bra 	$L__BB7_13;
	mov.f32 	%f58, 0f00000000;
	mul.rn.f32 	%f156, %f8, %f58;
	mov.b32 	%r223, 0;
	bra.uni 	$L__BB7_18;
$L__BB7_13:
	mov.b32 	%r16, %f8;
	mov.b64 	%rd148, 0;
	mov.b32 	%r220, 0;
$L__BB7_14:
	.pragma "nounroll";
	mul.wide.u32 	%rd66, %r220, 4;
	mov.u64 	%rd67, __cudart_i2opi_f;
	add.s64 	%rd68, %rd67, %rd66;
	ld.global.nc.u32 	%r104, [%rd68];
	shl.b32 	%r105, %r16, 8;
	or.b32  	%r106, %r105, -2147483648;
	mad.wide.u32 	%rd69, %r104, %r106, %rd148;
	shr.u64 	%rd148, %rd69, 32;
	add.s64 	%rd70, %rd5, %rd66;
	st.local.u32 	[%rd70], %rd69;
	add.s32 	%r220, %r220, 1;
	setp.ne.s32 	%p12, %r220, 6;
	@%p12 bra 	$L__BB7_14;
	shr.u32 	%r107, %r16, 23;
	st.local.u32 	[%rd5+24], %rd148;
	and.b32  	%r19, %r107, 31;
	and.b32  	%r108, %r107, 224;
	add.s32 	%r109, %r108, -128;
	shr.u32 	%r110, %r109, 5;
	mul.wide.u32 	%rd71, %r110, 4;
	sub.s64 	%rd21, %rd5, %rd71;
	ld.local.u32 	%r221, [%rd21+24];
	ld.local.u32 	%r222, [%rd21+20];
	setp.eq.s32 	%p13, %r19, 0;
	@%p13 bra 	$L__BB7_17;
	shf.l.wrap.b32 	%r221, %r222, %r221, %r19;
	ld.local.u32 	%r111, [%rd21+16];
	shf.l.wrap.b32 	%r222, %r111, %r222, %r19;
$L__BB7_17:
	shr.u32 	%r112, %r221, 30;
	shf.l.wrap.b32 	%r113, %r222, %r221, 2;
	shl.b32 	%r114, %r222, 2;
	shr.u32 	%r115, %r113, 31;
	add.s32 	%r116, %r115, %r112;
	neg.s32 	%r117, %r116;
	setp.lt.s32 	%p14, %r16, 0;
	selp.b32 	%r223, %r117, %r116, %p14;
	xor.b32  	%r118, %r113, %r16;
	shr.s32 	%r119, %r113, 31;
	xor.b32  	%r120, %r119, %r113;
	xor.b32  	%r121, %r119, %r114;
	cvt.u64.u32 	%rd72, %r120;
	shl.b64 	%rd73, %rd72, 32;
	cvt.u64.u32 	%rd74, %r121;
	or.b64  	%rd75, %rd73, %rd74;
	cvt.rn.f64.s64 	%fd3, %rd75;
	mul.f64 	%fd4, %fd3, 0d3BF921FB54442D19;
	cvt.rn.f32.f64 	%f56, %fd4;
	neg.f32 	%f57, %f56;
	setp.lt.s32 	%p15, %r118, 0;
	selp.f32 	%f156, %f57, %f56, %p15;
$L__BB7_18:
	ld.param.u64 	%rd144, [_Z19gpuKernelEuler2RotmIfEvPT_S1_S1_S1_S1_S1_S1_S1_S1_S1_S1_S1_i_param_11];
	add.s32 	%r123, %r223, 1;
	mul.rn.f32 	%f59, %f156, %f156;
	and.b32  	%r124, %r223, 1;
	setp.eq.b32 	%p16, %r124, 1;
	selp.f32 	%f60, %f156, 0f3F800000, %p16;
	fma.rn.f32 	%f61, %f59, %f60, 0f00000000;
	fma.rn.f32 	%f62, %f59, 0f37CBAC00, 0fBAB607ED;
	selp.f32 	%f63, 0fB94D4153, %f62, %p16;
	selp.f32 	%f64, 0f3C0885E4, 0f3D2AAABB, %p16;
	fma.rn.f32 	%f65, %f63, %f59, %f64;
	selp.f32 	%f66, 0fBE2AAAA8, 0fBEFFFFFF, %p16;
	fma.rn.f32 	%f67, %f65, %f59, %f66;
	fma.rn.f32 	%f68, %f67, %f61, %f60;
	and.b32  	%r125, %r123, 2;
	setp.eq.s32 	%p17, %r125, 0;
	mov.f32 	%f69, 0f00000000;
	sub.f32 	%f70, %f69, %f68;
	selp.f32 	%f14, %f68, %f70, %p17;
	cvta.to.global.u64 	%rd76, %rd144;
	mul.wide.u32 	%rd77, %r215, 4;
	add.s64 	%rd78, %rd76, %rd77;
	ld.global.f32 	%f15, [%rd78];
	mul.f32 	%f71, %f15, 0f3F22F983;
	cvt.rni.s32.f32 	%r239, %f71;
	cvt.rn.f32.s32 	%f72, %r239;
	fma.rn.f32 	%f73, %f72, 0fBFC90FDA, %f15;
	fma.rn.f32 	%f74, %f72, 0fB3A22168, %f73;
	fma.rn.f32 	%f160, %f72, 0fA7C234C5, %f74;
	abs.f32 	%f17, %f15;
	setp.ltu.f32 	%p18, %f17, 0f47CE4780;
	mov.u32 	%r227, %r239;
	mov.f32 	%f157, %f160;
	@%p18 bra 	$L__BB7_26;
	setp.neu.f32 	%p19, %f17, 0f7F800000;
	@%p19 bra 	$L__BB7_21;
	mov.f32 	%f77, 0f00000000;
	mul.rn.f32 	%f157, %f15, %f77;
	mov.b32 	%r227, 0;
	bra.uni 	$L__BB7_26;
$L__BB7_21:
	mov.b32 	%r29, %f15;
	mov.b64 	%rd149, 0;
	mov.b32 	%r224, 0;
$L__BB7_22:
	.pragma "nounroll";
	mul.wide.u32 	%rd80, %r224, 4;
	mov.u64 	%rd81, __cudart_i2opi_f;
	add.s64 	%rd82, %rd81, %rd80;
	ld.global.nc.u32 	%r127, [%rd82];
	shl.b32 	%r128, %r29, 8;
	or.b32  	%r129, %r128, -2147483648;
	mad.wide.u32 	%rd83, %r127, %r129, %rd149;
	shr.u64 	%rd149, %rd83, 32;
	add.s64 	%rd84, %rd4, %rd80;
	st.local.u32 	[%rd84], %rd83;
	add.s32 	%r224, %r224, 1;
	setp.ne.s32 	%p20, %r224, 6;
	@%p20 bra 	$L__BB7_22;
	shr.u32 	%r130, %r29, 23;
	st.local.u32 	[%rd4+24], %rd149;
	and.b32  	%r32, %r130, 31;
	and.b32  	%r131, %r130, 224;
	add.s32 	%r132, %r131, -128;
	shr.u32 	%r133, %r132, 5;
	mul.wide.u32 	%rd85, %r133, 4;
	sub.s64 	%rd24, %rd4, %rd85;
	ld.local.u32 	%r225, [%rd24+24];
	ld.local.u32 	%r226, [%rd24+20];
	setp.eq.s32 	%p21, %r32, 0;
	@%p21 bra 	$L__BB7_25;
	shf.l.wrap.b32 	%r225, %r226, %r225, %r32;
	ld.local.u32 	%r134, [%rd24+16];
	shf.l.wrap.b32 	%r226, %r134, %r226, %r32;
$L__BB7_25:
	shr.u32 	%r135, %r225, 30;
	shf.l.wrap.b32 	%r136, %r226, %r225, 2;
	shl.b32 	%r137, %r226, 2;
	shr.u32 	%r138, %r136, 31;
	add.s32 	%r139, %r138, %r135;
	neg.s32 	%r140, %r139;
	setp.lt.s32 	%p22, %r29, 0;
	selp.b32 	%r227, %r140, %r139, %p22;
	xor.b32  	%r141, %r136, %r29;
	shr.s32 	%r142, %r136, 31;
	xor.b32  	%r143, %r142, %r136;
	xor.b32  	%r144, %r142, %r137;
	cvt.u64.u32 	%rd86, %r143;
	shl.b64 	%rd87, %rd86, 32;
	cvt.u64.u32 	%rd88, %r144;
	or.b64  	%rd89, %rd87, %rd88;
	cvt.rn.f64.s64 	%fd5, %rd89;
	mul.f64 	%fd6, %fd5, 0d3BF921FB54442D19;
	cvt.rn.f32.f64 	%f75, %fd6;
	neg.f32 	%f76, %f75;
	setp.lt.s32 	%p23, %r141, 0;
	selp.f32 	%f157, %f76, %f75, %p23;
$L__BB7_26:
	setp.ltu.f32 	%p24, %f3, 0f47CE4780;
	add.s32 	%r146, %r227, 1;
	mul.rn.f32 	%f78, %f157, %f157;
	and.b32  	%r147, %r227, 1;
	setp.eq.b32 	%p25, %r147, 1;
	selp.f32 	%f79, %f157, 0f3F800000, %p25;
	fma.rn.f32 	%f80, %f78, %f79, 0f00000000;
	fma.rn.f32 	%f81, %f78, 0f37CBAC00, 0fBAB607ED;
	selp.f32 	%f82, 0fB94D4153, %f81, %p25;
	selp.f32 	%f83, 0f3C0885E4, 0f3D2AAABB, %p25;
	fma.rn.f32 	%f84, %f82, %f78, %f83;
	selp.f32 	%f85, 0fBE2AAAA8, 0fBEFFFFFF, %p25;
	fma.rn.f32 	%f86, %f84, %f78, %f85;
	fma.rn.f32 	%f87, %f86, %f80, %f79;
	and.b32  	%r148, %r146, 2;
	setp.eq.s32 	%p26, %r148, 0;
	mov.f32 	%f88, 0f00000000;
	sub.f32 	%f89, %f88, %f87;
	selp.f32 	%f21, %f87, %f89, %p26;
	@%p24 bra 	$L__BB7_34;
	setp.neu.f32 	%p27, %f3, 0f7F800000;
	@%p27 bra 	$L__BB7_29;
	mov.f32 	%f92, 0f00000000;
	mul.rn.f32 	%f158, %f1, %f92;
	mov.b32 	%r231, 0;
	bra.uni 	$L__BB7_34;
$L__BB7_29:
	mov.b32 	%r41, %f1;
	mov.b64 	%rd150, 0;
	mov.b32 	%r228, 0;
$L__BB7_30:
	.pragma "nounroll";
	mul.wide.u32 	%rd91, %r228, 4;
	mov.u64 	%rd92, __cudart_i2opi_f;
	add.s64 	%rd93, %rd92, %rd91;
	ld.global.nc.u32 	%r150, [%rd93];
	shl.b32 	%r151, %r41, 8;
	or.b32  	%r152, %r151, -2147483648;
	mad.wide.u32 	%rd94, %r150, %r152, %rd150;
	shr.u64 	%rd150, %rd94, 32;
	add.s64 	%rd95, %rd3, %rd91;
	st.local.u32 	[%rd95], %rd94;
	add.s32 	%r228, %r228, 1;
	setp.ne.s32 	%p28, %r228, 6;
	@%p28 bra 	$L__BB7_30;
	shr.u32 	%r153, %r41, 23;
	st.local.u32 	[%rd3+24], %rd150;
	and.b32  	%r44, %r153, 31;
	and.b32  	%r154, %r153, 224;
	add.s32 	%r155, %r154, -128;
	shr.u32 	%r156, %r155, 5;
	mul.wide.u32 	%rd96, %r156, 4;
	sub.s64 	%rd27, %rd3, %rd96;
	ld.local.u32 	%r229, [%rd27+24];
	ld.local.u32 	%r230, [%rd27+20];
	setp.eq.s32 	%p29, %r44, 0;
	@%p29 bra 	$L__BB7_33;
	shf.l.wrap.b32 	%r229, %r230, %r229, %r44;
	ld.local.u32 	%r157, [%rd27+16];
	shf.l.wrap.b32 	%r230, %r157, %r230, %r44;
$L__BB7_33:
	shr.u32 	%r158, %r229, 30;
	shf.l.wrap.b32 	%r159, %r230, %r229, 2;
	shl.b32 	%r160, %r230, 2;
	shr.u32 	%r161, %r159, 31;
	add.s32 	%r162, %r161, %r158;
	neg.s32 	%r163, %r162;
	setp.lt.s32 	%p30, %r41, 0;
	selp.b32 	%r231, %r163, %r162, %p30;
	xor.b32  	%r164, %r159, %r41;
	shr.s32 	%r165, %r159, 31;
	xor.b32  	%r166, %r165, %r159;
	xor.b32  	%r167, %r165, %r160;
	cvt.u64.u32 	%rd97, %r166;
	shl.b64 	%rd98, %rd97, 32;
	cvt.u64.u32 	%rd99, %r167;
	or.b64  	%rd100, %rd98, %rd99;
	cvt.rn.f64.s64 	%fd7, %rd100;
	mul.f64 	%fd8, %fd7, 0d3BF921FB54442D19;
	cvt.rn.f32.f64 	%f90, %fd8;
	neg.f32 	%f91, %f90;
	setp.lt.s32 	%p31, %r164, 0;
	selp.f32 	%f158, %f91, %f90, %p31;
$L__BB7_34:
	mul.rn.f32 	%f93, %f158, %f158;
	and.b32  	%r169, %r231, 1;
	setp.eq.b32 	%p33, %r169, 1;
	selp.f32 	%f94, 0f3F800000, %f158, %p33;
	fma.rn.f32 	%f95, %f93, %f94, 0f00000000;
	fma.rn.f32 	%f96, %f93, 0f37CBAC00, 0fBAB607ED;
	selp.f32 	%f97, %f96, 0fB94D4153, %p33;
	selp.f32 	%f98, 0f3D2AAABB, 0f3C0885E4, %p33;
	fma.rn.f32 	%f99, %f97, %f93, %f98;
	selp.f32 	%f100, 0fBEFFFFFF, 0fBE2AAAA8, %p33;
	fma.rn.f32 	%f101, %f99, %f93, %f100;
	fma.rn.f32 	%f102, %f101, %f95, %f94;
	and.b32  	%r170, %r231, 2;
	setp.eq.s32 	%p34, %r170, 0;
	mov.f32 	%f103, 0f00000000;
	sub.f32 	%f104, %f103, %f102;
	selp.f32 	%f25, %f102, %f104, %p34;
	@%p10 bra 	$L__BB7_42;
	setp.neu.f32 	%p35, %f10, 0f7F800000;
	@%p35 bra 	$L__BB7_37;
	mov.f32 	%f107, 0f00000000;
	mul.rn.f32 	%f159, %f8, %f107;
	mov.b32 	%r235, 0;
	bra.uni 	$L__BB7_42;
$L__BB7_37:
	mov.b32 	%r53, %f8;
	mov.b64 	%rd151, 0;
	mov.b32 	%r232, 0;
$L__BB7_38:
	.pragma "nounroll";
	mul.wide.u32 	%rd102, %r232, 4;
	mov.u64 	%rd103, __cudart_i2opi_f;
	add.s64 	%rd104, %rd103, %rd102;
	ld.global.nc.u32 	%r172, [%rd104];
	shl.b32 	%r173, %r53, 8;
	or.b32  	%r174, %r173, -2147483648;
	mad.wide.u32 	%rd105, %r172, %r174, %rd151;
	shr.u64 	%rd151, %rd105, 32;
	add.s64 	%rd106, %rd2, %rd102;
	st.local.u32 	[%rd106], %rd105;
	add.s32 	%r232, %r232, 1;
	setp.ne.s32 	%p36, %r232, 6;
	@%p36 bra 	$L__BB7_38;
	shr.u32 	%r175, %r53, 23;
	st.local.u32 	[%rd2+24], %rd151;
	and.b32  	%r56, %r175, 31;
	and.b32  	%r176, %r175, 224;
	add.s32 	%r177, %r176, -128;
	shr.u32 	%r178, %r177, 5;
	mul.wide.u32 	%rd107, %r178, 4;
	sub.s64 	%rd30, %rd2, %rd107;
	ld.local.u32 	%r233, [%rd30+24];
	ld.local.u32 	%r234, [%rd30+20];
	setp.eq.s32 	%p37, %r56, 0;
	@%p37 bra 	$L__BB7_41;
	shf.l.wrap.b32 	%r233, %r234, %r233, %r56;
	ld.local.u32 	%r179, [%rd30+16];
	shf.l.wrap.b32 	%r234, %r179, %r234, %r56;
$L__BB7_41:
	shr.u32 	%r180, %r233, 30;
	shf.l.wrap.b32 	%r181, %r234, %r233, 2;
	shl.b32 	%r182, %r234, 2;
	shr.u32 	%r183, %r181, 31;
	add.s32 	%r184, %r183, %r180;
	neg.s32 	%r185, %r184;
	setp.lt.s32 	%p38, %r53, 0;
	selp.b32 	%r235, %r185, %r184, %p38;
	xor.b32  	%r186, %r181, %r53;
	shr.s32 	%r187, %r181, 31;
	xor.b32  	%r188, %r187, %r181;
	xor.b32  	%r189, %r187, %r182;
	cvt.u64.u32 	%rd108, %r188;
	shl.b64 	%rd109, %rd108, 32;
	cvt.u64.u32 	%rd110, %r189;
	or.b64  	%rd111, %rd109, %rd110;
	cvt.rn.f64.s64 	%fd9, %rd111;
	mul.f64 	%fd10, %fd9, 0d3BF921FB54442D19;
	cvt.rn.f32.f64 	%f105, %fd10;
	neg.f32 	%f106, %f105;
	setp.lt.s32 	%p39, %r186, 0;
	selp.f32 	%f159, %f106, %f105, %p39;
$L__BB7_42:
	mul.rn.f32 	%f108, %f159, %f159;
	and.b32  	%r191, %r235, 1;
	setp.eq.b32 	%p41, %r191, 1;
	selp.f32 	%f109, 0f3F800000, %f159, %p41;
	fma.rn.f32 	%f110, %f108, %f109, 0f00000000;
	fma.rn.f32 	%f111, %f108, 0f37CBAC00, 0fBAB607ED;
	selp.f32 	%f112, %f111, 0fB94D4153, %p41;
	selp.f32 	%f113, 0f3D2AAABB, 0f3C0885E4, %p41;
	fma.rn.f32 	%f114, %f112, %f108, %f113;
	selp.f32 	%f115, 0fBEFFFFFF, 0fBE2AAAA8, %p41;
	fma.rn.f32 	%f116, %f114, %f108, %f115;
	fma.rn.f32 	%f117, %f116, %f110, %f109;
	and.b32  	%r192, %r235, 2;
	setp.eq.s32 	%p42, %r192, 0;
	mov.f32 	%f118, 0f00000000;
	sub.f32 	%f119, %f118, %f117;
	selp.f32 	%f29, %f117, %f119, %p42;
	@%p18 bra 	$L__BB7_50;
	setp.neu.f32 	%p43, %f17, 0f7F800000;
	@%p43 bra 	$L__BB7_45;
	mov.f32 	%f122, 0f00000000;
	mul.rn.f32 	%f160, %f15, %f122;
	mov.b32 	%r239, 0;
	bra.uni 	$L__BB7_50;
$L__BB7_45:
	mov.b32 	%r65, %f15;
	mov.b64 	%rd152, 0;
	mov.b32 	%r236, 0;
$L__BB7_46:
	.pragma "nounroll";
	mul.wide.u32 	%rd113, %r236, 4;
	mov.u64 	%rd114, __cudart_i2opi_f;
	add.s64 	%rd115, %rd114, %rd113;
	ld.global.nc.u32 	%r194, [%rd115];
	shl.b32 	%r195, %r65, 8;
	or.b32  	%r196, %r195, -2147483648;
	mad.wide.u32 	%rd116, %r194, %r196, %rd152;
	shr.u64 	%rd152, %rd116, 32;
	add.s64 	%rd117, %rd1, %rd113;
	st.local.u32 	[%rd117], %rd116;
	add.s32 	%r236, %r236, 1;
	setp.ne.s32 	%p44, %r236, 6;
	@%p44 bra 	$L__BB7_46;
	shr.u32 	%r197, %r65, 23;
	st.local.u32 	[%rd1+24], %rd152;
	and.b32  	%r68, %r197, 31;
	and.b32  	%r198, %r197, 224;
	add.s32 	%r199, %r198, -128;
	shr.u32 	%r200, %r199, 5;
	mul.wide.u32 	%rd118, %r200, 4;
	sub.s64 	%rd33, %rd1, %rd118;
	ld.local.u32 	%r237, [%rd33+24];
	ld.local.u32 	%r238, [%rd33+20];
	setp.eq.s32 	%p45, %r68, 0;
	@%p45 bra 	$L__BB7_49;
	shf.l.wrap.b32 	%r237, %r238, %r237, %r68;
	ld.local.u32 	%r201, [%rd33+16];
	shf.l.wrap.b32 	%r238, %r201, %r238, %r68;
$L__BB7_49:
	shr.u32 	%r202, %r237, 30;
	shf.l.wrap.b32 	%r203, %r238, %r237, 2;
	shl.b32 	%r204, %r238, 2;
	shr.u32 	%r205, %r203, 31;
	add.s32 	%r206, %r205, %r202;
	neg.s32 	%r207, %r206;
	setp.lt.s32 	%p46, %r65, 0;
	selp.b32 	%r239, %r207, %r206, %p46;
	xor.b32  	%r208, %r203, %r65;
	shr.s32 	%r209, %r203, 31;
	xor.b32  	%r210, %r209, %r203;
	xor.b32  	%r211, %r209, %r204;
	cvt.u64.u32 	%rd119, %r210;
	shl.b64 	%rd120, %rd119, 32;
	cvt.u64.u32 	%rd121, %r211;
	or.b64  	%rd122, %rd120, %rd121;
	cvt.rn.f64.s64 	%fd11, %rd122;
	mul.f64 	%fd12, %fd11, 0d3BF921FB54442D19;
	cvt.rn.f32.f64 	%f120, %fd12;
	neg.f32 	%f121, %f120;
	setp.lt.s32 	%p47, %r208, 0;
	selp.f32 	%f160, %f121, %f120, %p47;
$L__BB7_50:
	ld.param.u64 	%rd142, [_Z19gpuKernelEuler2RotmIfEvPT_S1_S1_S1_S1_S1_S1_S1_S1_S1_S1_S1_i_param_4];
	ld.param.u64 	%rd141, [_Z19gpuKernelEuler2RotmIfEvPT_S1_S1_S1_S1_S1_S1_S1_S1_S1_S1_S1_i_param_3];
	ld.param.u64 	%rd140, [_Z19gpuKernelEuler2RotmIfEvPT_S1_S1_S1_S1_S1_S1_S1_S1_S1_S1_S1_i_param_2];
	ld.param.u64 	%rd139, [_Z19gpuKernelEuler2RotmIfEvPT_S1_S1_S1_S1_S1_S1_S1_S1_S1_S1_S1_i_param_1];
	ld.param.u64 	%rd138, [_Z19gpuKernelEuler2RotmIfEvPT_S1_S1_S1_S1_S1_S1_S1_S1_S1_S1_S1_i_param_0];
	mul.rn.f32 	%f123, %f160, %f160;
	and.b32  	%r213, %r239, 1;
	setp.eq.b32 	%p48, %r213, 1;
	selp.f32 	%f124, 0f3F800000, %f160, %p48;
	fma.rn.f32 	%f125, %f123, %f124, 0f00000000;
	fma.rn.f32 	%f126, %f123, 0f37CBAC00, 0fBAB607ED;
	selp.f32 	%f127, %f126, 0fB94D4153, %p48;
	selp.f32 	%f128, 0f3D2AAABB, 0f3C0885E4, %p48;
	fma.rn.f32 	%f129, %f127, %f123, %f128;
	selp.f32 	%f130, 0fBEFFFFFF, 0fBE2AAAA8, %p48;
	fma.rn.f32 	%f131, %f129, %f123, %f130;
	fma.rn.f32 	%f132, %f131, %f125, %f124;
	and.b32  	%r214, %r239, 2;
	setp.eq.s32 	%p49, %r214, 0;
	mov.f32 	%f133, 0f00000000;
	sub.f32 	%f134, %f133, %f132;
	selp.f32 	%f135, %f132, %f134, %p49;
	mul.f32 	%f136, %f7, %f21;
	mul.f32 	%f137, %f14, %f136;
	mul.f32 	%f138, %f25, %f135;
	sub.f32 	%f139, %f137, %f138;
	cvta.to.global.u64 	%rd123, %rd138;
	mul.wide.u32 	%rd124, %r215, 4;
	add.s64 	%rd125, %rd123, %rd124;
	st.global.f32 	[%rd125], %f139;
	neg.f32 	%f140, %f7;
	mul.f32 	%f141, %f14, %f140;
	mul.f32 	%f142, %f141, %f135;
	mul.f32 	%f143, %f21, %f25;
	sub.f32 	%f144, %f142, %f143;
	cvta.to.global.u64 	%rd126, %rd139;
	add.s64 	%rd127, %rd126, %rd124;
	st.global.f32 	[%rd127], %f144;
	mul.f32 	%f145, %f7, %f29;
	cvta.to.global.u64 	%rd128, %rd140;
	add.s64 	%rd129, %rd128, %rd124;
	st.global.f32 	[%rd129], %f145;
	mul.f32 	%f146, %f7, %f135;
	fma.rn.f32 	%f147, %f14, %f143, %f146;
	cvta.to.global.u64 	%rd130, %rd141;
	add.s64 	%rd131, %rd130, %rd124;
	st.global.f32 	[%rd131], %f147;
	mul.f32 	%f148, %f14, %f25;
	mul.f32 	%f149, %f148, %f135;
	sub.f32 	%f150, %f136, %f149;
	cvta.to.global.u64 	%rd132, %rd142;
	add.s64 	%rd133, %rd132, %rd124;
	st.global.f32 	[%rd133], %f150;
	mul.f32 	%f151, %f25, %f29;
	add.s64 	%rd134, %rd8, %rd124;
	st.global.f32 	[%rd134], %f151;
	neg.f32 	%f152, %f29;
	mul.f32 	%f153, %f21, %f152;
	add.s64 	%rd135, %rd9, %rd124;
	st.global.f32 	[%rd135], %f153;
	mul.f32 	%f154, %f29, %f135;
	add.s64 	%rd136, %rd10, %rd124;
	st.global.f32 	[%rd136], %f154;
	add.s64 	%rd137, %rd11, %rd124;
	st.global.f32 	[%rd137], %f14;
	add.s32 	%r215, %r215, 1;
	setp.ne.s32 	%p50, %r215, %r78;
	@%p50 bra 	$L__BB7_2;
$L__BB7_51:
	ret;

}
	// .globl	_Z13gpuKernelRotcIdEvPT_S1_S1_S1_S1_S1_S1_i
.visible .entry _Z13gpuKernelRotcIdEvPT_S1_S1_S1_S1_S1_S1_i(
	.param .u64 .ptr .align 1 _Z13gpuKernelRotcIdEvPT_S1_S1_S1_S1_S1_S1_i_param_0,
	.param .u64 .ptr .align 1 _Z13gpuKernelRotcIdEvPT_S1_S1_S1_S1_S1_S1_i_param_1,
	.param .u64 .ptr .align 1 _Z13gpuKernelRotcIdEvPT_S1_S1_S1_S1_S1_S1_i_param_2,
	.param .u64 .ptr .align 1 _Z13gpuKernelRotcIdEvPT_S1_S1_S1_S1_S1_S1_i_param_3,
	.param .u64 .ptr .align 1 _Z13gpuKernelRotcIdEvPT_S1_S1_S1_S1_S1_S1_i_param_4,
	.param .u64 .ptr .align 1 _Z13gpuKernelRotcIdEvPT_S1_S1_S1_S1_S1_S1_i_param_5,
	.param .u64 .ptr .align 1 _Z13gpuKernelRotcIdEvPT_S1_S1_S1_S1_S1_S1_i_param_6,
	.param .u32 _Z13gpuKernelRotcIdEvPT_S1_S1_S1_S1_S1_S1_i_param_7
)
{
	.reg .pred 	%p<8>;
	.reg .b32 	%r<16>;
	.reg .b64 	%rd<73>;
	.reg .b64 	%fd<190>;

	ld.param.u64 	%rd26, [_Z13gpuKernelRotcIdEvPT_S1_S1_S1_S1_S1_S1_i_param_0];
	ld.param.u64 	%rd27, [_Z13gpuKernelRotcIdEvPT_S1_S1_S1_S1_S1_S1_i_param_1];
	ld.param.u64 	%rd28, [_Z13gpuKernelRotcIdEvPT_S1_S1_S1_S1_S1_S1_i_param_2];
	ld.param.u64 	%rd31, [_Z13gpuKernelRotcIdEvPT_S1_S1_S1_S1_S1_S1_i_param_3];
	ld.param.u64 	%rd29, [_Z13gpuKernelRotcIdEvPT_S1_S1_S1_S1_S1_S1_i_param_4];
	ld.param.u64 	%rd30, [_Z13gpuKernelRotcIdEvPT_S1_S1_S1_S1_S1_S1_i_param_5];
	ld.param.u64 	%rd32, [_Z13gpuKernelRotcIdEvPT_S1_S1_S1_S1_S1_S1_i_param_6];
	ld.param.u32 	%r9, [_Z13gpuKernelRotcIdEvPT_S1_S1_S1_S1_S1_S1_i_param_7];
	cvta.to.global.u64 	%rd1, %rd28;
	cvta.to.global.u64 	%rd2, %rd27;
	cvta.to.global.u64 	%rd3, %rd26;
	cvta.to.global.u64 	%rd4, %rd32;
	cvta.to.global.u64 	%rd5, %rd30;
	cvta.to.global.u64 	%rd6, %rd29;
	cvta.to.global.u64 	%rd7, %rd31;
	setp.lt.s32 	%p1, %r9, 1;
	@%p1 bra 	$L__BB8_9;
	setp.lt.u32 	%p2, %r9, 4;
	mov.b32 	%r15, 0;
	@%p2 bra 	$L__BB8_4;
	and.b32  	%r15, %r9, 2147483644;
	neg.s32 	%r13, %r15;
	add.s64 	%rd72, %rd6, 16;
	add.s64 	%rd71, %rd5, 16;
	add.s64 	%rd70, %rd4, 16;
	add.s64 	%rd69, %rd1, 16;
	add.s64 	%rd68, %rd3, 16;
	add.s64 	%rd67, %rd2, 16;
$L__BB8_3:
	.pragma "nounroll";
	ld.global.f64 	%fd1, [%rd7];
	ld.global.f64 	%fd2, [%rd72+-16];
	ld.global.f64 	%fd3, [%rd7+24];
	ld.global.f64 	%fd4, [%rd71+-16];
	mul.f64 	%fd5, %fd3, %fd4;
	fma.rn.f64 	%fd6, %fd1, %fd2, %fd5;
	ld.global.f64 	%fd7, [%rd7+48];
	ld.global.f64 	%fd8, [%rd70+-16];
	fma.rn.f64 	%fd9, %fd7, %fd8, %fd6;
	st.global.f64 	[%rd68+-16], %fd9;
	ld.global.f64 	%fd10, [%rd7+8];
	ld.global.f64 	%fd11, [%rd72+-16];
	ld.global.f64 	%fd12, [%rd7+32];
	ld.global.f64 	%fd13, [%rd71+-16];
	mul.f64 	%fd14, %fd12, %fd13;
	fma.rn.f64 	%fd15, %fd10, %fd11, %fd14;
	ld.global.f64 	%fd16, [%rd7+56];
	ld.global.f64 	%fd17, [%rd70+-16];
	fma.rn.f64 	%fd18, %fd16, %fd17, %fd15;
	st.global.f64 	[%rd67+-16], %fd18;
	ld.global.f64 	%fd19, [%rd7+16];
	ld.global.f64 	%fd20, [%rd72+-16];
	ld.global.f64 	%fd21, [%rd7+40];
	ld.global.f64 	%fd22, [%rd71+-16];
	mul.f64 	%fd23, %fd21, %fd22;
	fma.rn.f64 	%fd24, %fd19, %fd20, %fd23;
	ld.global.f64 	%fd25, [%rd7+64];
	ld.global.f64 	%fd26, [%rd70+-16];
	fma.rn.f64 	%fd27, %fd25, %fd26, %fd24;
	st.global.f64 	[%rd69+-16], %fd27;
	ld.global.f64 	%fd28, [%rd7];
	ld.global.f64 	%fd29, [%rd72+-8];
	ld.global.f64 	%fd30, [%rd7+24];
	ld.global.f64 	%fd31, [%rd71+-8];
	mul.f64 	%fd32, %fd30, %fd31;
	fma.rn.f64 	%fd33, %fd28, %fd29, %fd32;
	ld.global.f64 	%fd34, [%rd7+48];
	ld.global.f64 	%fd35, [%rd70+-8];
	fma.rn.f64 	%fd36, %fd34, %fd35, %fd33;
	st.global.f64 	[%rd68+-8], %fd36;
	ld.global.f64 	%fd37, [%rd7+8];
	ld.global.f64 	%fd38, [%rd72+-8];
	ld.global.f64 	%fd39, [%rd7+32];
	ld.global.f64 	%fd40, [%rd71+-8];
	mul.f64 	%fd41, %fd39, %fd40;
	fma.rn.f64 	%fd42, %fd37, %fd38, %fd41;
	ld.global.f64 	%fd43, [%rd7+56];
	ld.global.f64 	%fd44, [%rd70+-8];
	fma.rn.f64 	%fd45, %fd43, %fd44, %fd42;
	st.global.f64 	[%rd67+-8], %fd45;
	ld.global.f64 	%fd46, [%rd7+16];
	ld.global.f64 	%fd47, [%rd72+-8];
	ld.global.f64 	%fd48, [%rd7+40];
	ld.global.f64 	%fd49, [%rd71+-8];
	mul.f64 	%fd50, %fd48, %fd49;
	fma.rn.f64 	%fd51, %fd46, %fd47, %fd50;
	ld.global.f64 	%fd52, [%rd7+64];
	ld.global.f64 	%fd53, [%rd70+-8];
	fma.rn.f64 	%fd54, %fd52, %fd53, %fd51;
	st.global.f64 	[%rd69+-8], %fd54;
	ld.global.f64 	%fd55, [%rd7];
	ld.global.f64 	%fd56, [%rd72];
	ld.global.f64 	%fd57, [%rd7+24];
	ld.global.f64 	%fd58, [%rd71];
	mul.f64 	%fd59, %fd57, %fd58;
	fma.rn.f64 	%fd60, %fd55, %fd56, %fd59;
	ld.global.f64 	%fd61, [%rd7+48];
	ld.global.f64 	%fd62, [%rd70];
	fma.rn.f64 	%fd63, %fd61, %fd62, %fd60;
	st.global.f64 	[%rd68], %fd63;
	ld.global.f64 	%fd64, [%rd7+8];
	ld.global.f64 	%fd65, [%rd72];
	ld.global.f64 	%fd66, [%rd7+32];
	ld.global.f64 	%fd67, [%rd71];
	mul.f64 	%fd68, %fd66, %fd67;
	fma.rn.f64 	%fd69, %fd64, %fd65, %fd68;
	ld.global.f64 	%fd70, [%rd7+56];
	ld.global.f64 	%fd71, [%rd70];
	fma.rn.f64 	%fd72, %fd70, %fd71, %fd69;
	st.global.f64 	[%rd67], %fd72;
	ld.global.f64 	%fd73, [%rd7+16];
	ld.global.f64 	%fd74, [%rd72];
	ld.global.f64 	%fd75, [%rd7+40];
	ld.global.f64 	%fd76, [%rd71];
	mul.f64 	%fd77, %fd75, %fd76;
	fma.rn.f64 	%fd78, %fd73, %fd74, %fd77;
	ld.global.f64 	%fd79, [%rd7+64];
	ld.global.f64 	%fd80, [%rd70];
	fma.rn.f64 	%fd81, %fd79, %fd80, %fd78;
	st.global.f64 	[%rd69], %fd81;
	ld.global.f64 	%fd82, [%rd7];
	ld.global.f64 	%fd83, [%rd72+8];
	ld.global.f64 	%fd84, [%rd7+24];
	ld.global.f64 	%fd85, [%rd71+8];
	mul.f64 	%fd86, %fd84, %fd85;
	fma.rn.f64 	%fd87, %fd82, %fd83, %fd86;
	ld.global.f64 	%fd88, [%rd7+48];
	ld.global.f64 	%fd89, [%rd70+8];
	fma.rn.f64 	%fd90, %fd88, %fd89, %fd87;
	st.global.f64 	[%rd68+8], %fd90;
	ld.global.f64 	%fd91, [%rd7+8];
	ld.global.f64 	%fd92, [%rd72+8];
	ld.global.f64 	%fd93, [%rd7+32];
	ld.global.f64 	%fd94, [%rd71+8];
	mul.f64 	%fd95, %fd93, %fd94;
	fma.rn.f64 	%fd96, %fd91, %fd92, %fd95;
	ld.global.f64 	%fd97, [%rd7+56];
	ld.global.f64 	%fd98, [%rd70+8];
	fma.rn.f64 	%fd99, %fd97, %fd98, %fd96;
	st.global.f64 	[%rd67+8], %fd99;
	ld.global.f64 	%fd100, [%rd7+16];
	ld.global.f64 	%fd101, [%rd72+8];
	ld.global.f64 	%fd102, [%rd7+40];
	ld.global.f64 	%fd103, [%rd71+8];
	mul.f64 	%fd104, %fd102, %fd103;
	fma.rn.f64 	%fd105, %fd100, %fd101, %fd104;
	ld.global.f64 	%fd106, [%rd7+64];
	ld.global.f64 	%fd107, [%rd70+8];
	fma.rn.f64 	%fd108, %fd106, %fd107, %fd105;
	st.global.f64 	[%rd69+8], %fd108;
	add.s32 	%r13, %r13, 4;
	add.s64 	%rd72, %rd72, 32;
	add.s64 	%rd71, %rd71, 32;
	add.s64 	%rd70, %rd70, 32;
	add.s64 	%rd69, %rd69, 32;
	add.s64 	%rd68, %rd68, 32;
	add.s64 	%rd67, %rd67, 32;
	setp.ne.s32 	%p3, %r13, 0;
	@%p3 bra 	$L__BB8_3;
$L__BB8_4:
	and.b32  	%r6, %r9, 3;
	setp.eq.s32 	%p4, %r6, 0;
	@%p4 bra 	$L__BB8_9;
	setp.eq.s32 	%p5, %r6, 1;
	@%p5 bra 	$L__BB8_7;
	ld.param.u64 	%rd65, [_Z13gpuKernelRotcIdEvPT_S1_S1_S1_S1_S1_S1_i_param_5];
	ld.param.u64 	%rd63, [_Z13gpuKernelRotcIdEvPT_S1_S1_S1_S1_S1_S1_i_param_4];
	ld.param.u64 	%rd61, [_Z13gpuKernelRotcIdEvPT_S1_S1_S1_S1_S1_S1_i_param_2];
	ld.param.u64 	%rd59, [_Z13gpuKernelRotcIdEvPT_S1_S1_S1_S1_S1_S1_i_param_1];
	ld.param.u64 	%rd57, [_Z13gpuKernelRotcIdEvPT_S1_S1_S1_S1_S1_S1_i_param_0];
	ld.global.f64 	%fd109, [%rd7];
	cvta.to.global.u64 	%rd33, %rd63;
	mul.wide.u32 	%rd34, %r15, 8;
	add.s64 	%rd35, %rd33, %rd34;
	ld.global.f64 	%fd110, [%rd35];
	ld.global.f64 	%fd111, [%rd7+24];
	cvta.to.global.u64 	%rd36, %rd65;
	add.s64 	%rd37, %rd36, %rd34;
	ld.global.f64 	%fd112, [%rd37];
	mul.f64 	%fd113, %fd111, %fd112;
	fma.rn.f64 	%fd114, %fd109, %fd110, %fd113;
	ld.global.f64 	%fd115, [%rd7+48];
	add.s64 	%rd38, %rd4, %rd34;
	ld.global.f64 	%fd116, [%rd38];
	fma.rn.f64 	%fd117, %fd115, %fd116, %fd114;
	cvta.to.global.u64 	%rd39, %rd57;
	add.s64 	%rd40, %rd39, %rd34;
	st.global.f64 	[%rd40], %fd117;
	ld.global.f64 	%fd118, [%rd7+8];
	ld.global.f64 	%fd119, [%rd35];
	ld.global.f64 	%fd120, [%rd7+32];
	ld.global.f64 	%fd121, [%rd37];
	mul.f64 	%fd122, %fd120, %fd121;
	fma.rn.f64 	%fd123, %fd118, %fd119, %fd122;
	ld.global.f64 	%fd124, [%rd7+56];
	ld.global.f64 	%fd125, [%rd38];
	fma.rn.f64 	%fd126, %fd124, %fd125, %fd123;
	cvta.to.global.u64 	%rd41, %rd59;
	add.s64 	%rd42, %rd41, %rd34;
	st.global.f64 	[%rd42], %fd126;
	ld.global.f64 	%fd127, [%rd7+16];
	ld.global.f64 	%fd128, [%rd35];
	ld.global.f64 	%fd129, [%rd7+40];
	ld.global.f64 	%fd130, [%rd37];
	mul.f64 	%fd131, %fd129, %fd130;
	fma.rn.f64 	%fd132, %fd127, %fd128, %fd131;
	ld.global.f64 	%fd133, [%rd7+64];
	ld.global.f64 	%fd134, [%rd38];
	fma.rn.f64 	%fd135, %fd133, %fd134, %fd132;
	cvta.to.global.u64 	%rd43, %rd61;
	add.s64 	%rd44, %rd43, %rd34;
	st.global.f64 	[%rd44], %fd135;
	ld.global.f64 	%fd136, [%rd7];
	ld.global.f64 	%fd137, [%rd35+8];
	ld.global.f64 	%fd138, [%rd7+24];
	ld.global.f64 	%fd139, [%rd37+8];
	mul.f64 	%fd140, %fd138, %fd139;
	fma.rn.f64 	%fd141, %fd136, %fd137, %fd140;
	ld.global.f64 	%fd142, [%rd7+48];
	ld.global.f64 	%fd143, [%rd38+8];
	fma.rn.f64 	%fd144, %fd142, %fd143, %fd141;
	st.global.f64 	[%rd40+8], %fd144;
	ld.global.f64 	%fd145, [%rd7+8];
	ld.global.f64 	%fd146, [%rd35+8];
	ld.global.f64 	%fd147, [%rd7+32];
	ld.global.f64 	%fd148, [%rd37+8];
	mul.f64 	%fd149, %fd147, %fd148;
	fma.rn.f64 	%fd150, %fd145, %fd146, %fd149;
	ld.global.f64 	%fd151, [%rd7+56];
	ld.global.f64 	%fd152, [%rd38+8];
	fma.rn.f64 	%fd153, %fd151, %fd152, %fd150;
	st.global.f64 	[%rd42+8], %fd153;
	ld.global.f64 	%fd154, [%rd7+16];
	ld.global.f64 	%fd155, [%rd35+8];
	ld.global.f64 	%fd156, [%rd7+40];
	ld.global.f64 	%fd157, [%rd37+8];
	mul.f64 	%fd158, %fd156, %fd157;
	fma.rn.f64 	%fd159, %fd154, %fd155, %fd158;
	ld.global.f64 	%fd160, [%rd7+64];
	ld.global.f64 	%fd161, [%rd38+8];
	fma.rn.f64 	%fd162, %fd160, %fd161, %fd159;
	st.global.f64 	[%rd44+8], %fd162;
	add.s32 	%r15, %r15, 2;
$L__BB8_7:
	and.b32  	%r12, %r9, 1;
	setp.eq.b32 	%p6, %r12, 1;
	not.pred 	%p7, %p6;
	@%p7 bra 	$L__BB8_9;
	ld.param.u64 	%rd66, [_Z13gpuKernelRotcIdEvPT_S1_S1_S1_S1_S1_S1_i_param_5];
	ld.param.u64 	%rd64, [_Z13gpuKernelRotcIdEvPT_S1_S1_S1_S1_S1_S1_i_param_4];
	ld.param.u64 	%rd62, [_Z13gpuKernelRotcIdEvPT_S1_S1_S1_S1_S1_S1_i_param_2];
	ld.param.u64 	%rd60, [_Z13gpuKernelRotcIdEvPT_S1_S1_S1_S1_S1_S1_i_param_1];
	ld.param.u64 	%rd58, [_Z13gpuKernelRotcIdEvPT_S1_S1_S1_S1_S1_S1_i_param_0];
	ld.global.f64 	%fd163, [%rd7];
	cvta.to.global.u64 	%rd45, %rd64;
	mul.wide.u32 	%rd46, %r15, 8;
	add.s64 	%rd47, %rd45, %rd46;
	ld.global.f64 	%fd164, [%rd47];
	ld.global.f64 	%fd165, [%rd7+24];
	cvta.to.global.u64 	%rd48, %rd66;
	add.s64 	%rd49, %rd48, %rd46;
	ld.global.f64 	%fd166, [%rd49];
	mul.f64 	%fd167, %fd165, %fd166;
	fma.rn.f64 	%fd168, %fd163, %fd164, %fd167;
	ld.global.f64 	%fd169, [%rd7+48];
	add.s64 	%rd50, %rd4, %rd46;
	ld.global.f64 	%fd170, [%rd50];
	fma.rn.f64 	%fd171, %fd169, %fd170, %fd168;
	cvta.to.global.u64 	%rd51, %rd58;
	add.s64 	%rd52, %rd51, %rd46;
	st.global.f64 	[%rd52], %fd171;
	ld.global.f64 	%fd172, [%rd7+8];
	ld.global.f64 	%fd173, [%rd47];
	ld.global.f64 	%fd174, [%rd7+32];
	ld.global.f64 	%fd175, [%rd49];
	mul.f64 	%fd176, %fd174, %fd175;
	fma.rn.f64 	%fd177, %fd172, %fd173, %fd176;
	ld.global.f64 	%fd178, [%rd7+56];
	ld.global.f64 	%fd179, [%rd50];
	fma.rn.f64 	%fd180, %fd178, %fd179, %fd177;
	cvta.to.global.u64 	%rd53, %rd60;
	add.s64 	%rd54, %rd53, %rd46;
	st.global.f64 	[%rd54], %fd180;
	ld.global.f64 	%fd181, [%rd7+16];
	ld.global.f64 	%fd182, [%rd47];
	ld.global.f64 	%fd183, [%rd7+40];
	ld.global.f64 	%fd184, [%rd49];
	mul.f64 	%fd185, %fd183, %fd184;
	fma.rn.f64 	%fd186, %fd181, %fd182, %fd185;
	ld.global.f64 	%fd187, [%rd7+64];
	ld.global.f64 	%fd188, [%rd50];
	fma.rn.f64 	%fd189, %fd187, %fd188, %fd186;
	cvta.to.global.u64 	%rd55, %rd62;
	add.s64 	%rd56, %rd55, %rd46;
	st.global.f64 	[%rd56], %fd189;
$L__BB8_9:
	ret;

}
	// .globl	_Z13gpuKernelRotcIfEvPT_S1_S1_S1_S1_S1_S1_i
.visible .entry _Z13gpuKernelRotcIfEvPT_S1_S1_S1_S1_S1_S1_i(
	.param .u64 .ptr .align 1 _Z13gpuKernelRotcIfEvPT_S1_S1_S1_S1_S1_S1_i_param_0,
	.param .u64 .ptr .align 1 _Z13gpuKernelRotcIfEvPT_S1_S1_S1_S1_S1_S1_i_param_1,
	.param .u64 .ptr .align 1 _Z13gpuKernelRotcIfEvPT_S1_S1_S1_S1_S1_S1_i_param_2,
	.param .u64 .ptr .align 1 _Z13gpuKernelRotcIfEvPT_S1_S1_S1_S1_S1_S1_i_param_3,
	.param .u64 .ptr .align 1 _Z13gpuKernelRotcIfEvPT_S1_S1_S1_S1_S1_S1_i_param_4,
	.param .u64 .ptr .align 1 _Z13gpuKernelRotcIfEvPT_S1_S1_S1_S1_S1_S1_i_param_5,
	.param .u64 .ptr .align 1 _Z13gpuKernelRotcIfEvPT_S1_S1_S1_S1_S1_S1_i_param_6,
	.param .u32 _Z13gpuKernelRotcIfEvPT_S1_S1_S1_S1_S1_S1_i_param_7
)
{
	.reg .pred 	%p<8>;
	.reg .b32 	%r<16>;
	.reg .b32 	%f<190>;
	.reg .b64 	%rd<65>;

	ld.param.u64 	%rd26, [_Z13gpuKernelRotcIfEvPT_S1_S1_S1_S1_S1_S1_i_param_0];
	ld.param.u64 	%rd27, [_Z13gpuKernelRotcIfEvPT_S1_S1_S1_S1_S1_S1_i_param_1];
	ld.param.u64 	%rd29, [_Z13gpuKernelRotcIfEvPT_S1_S1_S1_S1_S1_S1_i_param_2];
	ld.param.u64 	%rd30, [_Z13gpuKernelRotcIfEvPT_S1_S1_S1_S1_S1_S1_i_param_3];
	ld.param.u64 	%rd31, [_Z13gpuKernelRotcIfEvPT_S1_S1_S1_S1_S1_S1_i_param_4];
	ld.param.u64 	%rd28, [_Z13gpuKernelRotcIfEvPT_S1_S1_S1_S1_S1_S1_i_param_5];
	ld.param.u64 	%rd32, [_Z13gpuKernelRotcIfEvPT_S1_S1_S1_S1_S1_S1_i_param_6];
	ld.param.u32 	%r9, [_Z13gpuKernelRotcIfEvPT_S1_S1_S1_S1_S1_S1_i_param_7];
	cvta.to.global.u64 	%rd1, %rd29;
	cvta.to.global.u64 	%rd2, %rd27;
	cvta.to.global.u64 	%rd3, %rd26;
	cvta.to.global.u64 	%rd4, %rd32;
	cvta.to.global.u64 	%rd5, %rd28;
	cvta.to.global.u64 	%rd6, %rd31;
	cvta.to.global.u64 	%rd7, %rd30;
	setp.lt.s32 	%p1, %r9, 1;
	@%p1 bra 	$L__BB9_9;
	setp.lt.u32 	%p2, %r9, 4;
	mov.b32 	%r15, 0;
	@%p2 bra 	$L__BB9_4;
	and.b32  	%r15, %r9, 2147483644;
	neg.s32 	%r13, %r15;
	add.s64 	%rd64, %rd6, 8;
	add.s64 	%rd63, %rd5, 8;
	add.s64 	%rd62, %rd4, 8;
	add.s64 	%rd61, %rd1, 8;
	add.s64 	%rd60, %rd3, 8;
	add.s64 	%rd59, %rd2, 8;
$L__BB9_3:
	.pragma "nounroll";
	ld.global.f32 	%f1, [%rd7];
	ld.global.f32 	%f2, [%rd64+-8];
	ld.global.f32 	%f3, [%rd7+12];
	ld.global.f32 	%f4, [%rd63+-8];
	mul.f32 	%f5, %f3, %f4;
	fma.rn.f32 	%f6, %f1, %f2, %f5;
	ld.global.f32 	%f7, [%rd7+24];
	ld.global.f32 	%f8, [%rd62+-8];
	fma.rn.f32 	%f9, %f7, %f8, %f6;
	st.global.f32 	[%rd60+-8], %f9;
	ld.global.f32 	%f10, [%rd7+4];
	ld.global.f32 	%f11, [%rd64+-8];
	ld.global.f32 	%f12, [%rd7+16];
	ld.global.f32 	%f13, [%rd63+-8];
	mul.f32 	%f14, %f12, %f13;
	fma.rn.f32 	%f15, %f10, %f11, %f14;
	ld.global.f32 	%f16, [%rd7+28];
	ld.global.f32 	%f17, [%rd62+-8];
	fma.rn.f32 	%f18, %f16, %f17, %f15;
	st.global.f32 	[%rd59+-8], %f18;
	ld.global.f32 	%f19, [%rd7+8];
	ld.global.f32 	%f20, [%rd64+-8];
	ld.global.f32 	%f21, [%rd7+20];
	ld.global.f32 	%f22, [%rd63+-8];
	mul.f32 	%f23, %f21, %f22;
	fma.rn.f32 	%f24, %f19, %f20, %f23;
	ld.global.f32 	%f25, [%rd7+32];
	ld.global.f32 	%f26, [%rd62+-8];
	fma.rn.f32 	%f27, %f25, %f26, %f24;
	st.global.f32 	[%rd61+-8], %f27;
	ld.global.f32 	%f28, [%rd7];
	ld.global.f32 	%f29, [%rd64+-4];
	ld.global.f32 	%f30, [%rd7+12];
	ld.global.f32 	%f31, [%rd63+-4];
	mul.f32 	%f32, %f30, %f31;
	fma.rn.f32 	%f33, %f28, %f29, %f32;
	ld.global.f32 	%f34, [%rd7+24];
	ld.global.f32 	%f35, [%rd62+-4];
	fma.rn.f32 	%f36, %f34, %f35, %f33;
	st.global.f32 	[%rd60+-4], %f36;
	ld.global.f32 	%f37, [%rd7+4];
	ld.global.f32 	%f38, [%rd64+-4];
	ld.global.f32 	%f39, [%rd7+16];
	ld.global.f32 	%f40, [%rd63+-4];
	mul.f32 	%f41, %f39, %f40;
	fma.rn.f32 	%f42, %f37, %f38, %f41;
	ld.global.f32 	%f43, [%rd7+28];
	ld.global.f32 	%f44, [%rd62+-4];
	fma.rn.f32 	%f45, %f43, %f44, %f42;
	st.global.f32 	[%rd59+-4], %f45;
	ld.global.f32 	%f46, [%rd7+8];
	ld.global.f32 	%f47, [%rd64+-4];
	ld.global.f32 	%f48, [%rd7+20];
	ld.global.f32 	%f49, [%rd63+-4];
	mul.f32 	%f50, %f48, %f49;
	fma.rn.f32 	%f51, %f46, %f47, %f50;
	ld.global.f32 	%f52, [%rd7+32];
	ld.global.f32 	%f53, [%rd62+-4];
	fma.rn.f32 	%f54, %f52, %f53, %f51;
	st.global.f32 	[%rd61+-4], %f54;
	ld.global.f32 	%f55, [%rd7];
	ld.global.f32 	%f56, [%rd64];
	ld.global.f32 	%f57, [%rd7+12];
	ld.global.f32 	%f58, [%rd63];
	mul.f32 	%f59, %f57, %f58;
	fma.rn.f32 	%f60, %f55, %f56, %f59;
	ld.global.f32 	%f61, [%rd7+24];
	ld.global.f32 	%f62, [%rd62];
	fma.rn.f32 	%f63, %f61, %f62, %f60;
	st.global.f32 	[%rd60], %f63;
	ld.global.f32 	%f64, [%rd7+4];
	ld.global.f32 	%f65, [%rd64];
	ld.global.f32 	%f66, [%rd7+16];
	ld.global.f32 	%f67, [%rd63];
	mul.f32 	%f68, %f66, %f67;
	fma.rn.f32 	%f69, %f64, %f65, %f68;
	ld.global.f32 	%f70, [%rd7+28];
	ld.global.f32 	%f71, [%rd62];
	fma.rn.f32 	%f72, %f70, %f71, %f69;
	st.global.f32 	[%rd59], %f72;
	ld.global.f32 	%f73, [%rd7+8];
	ld.global.f32 	%f74, [%rd64];
	ld.global.f32 	%f75, [%rd7+20];
	ld.global.f32 	%f76, [%rd63];
	mul.f32 	%f77, %f75, %f76;
	fma.rn.f32 	%f78, %f73, %f74, %f77;
	ld.global.f32 	%f79, [%rd7+32];
	ld.global.f32 	%f80, [%rd62];
	fma.rn.f32 	%f81, %f79, %f80, %f78;
	st.global.f32 	[%rd61], %f81;
	ld.global.f32 	%f82, [%rd7];
	ld.global.f32 	%f83, [%rd64+4];
	ld.global.f32 	%f84, [%rd7+12];
	ld.global.f32 	%f85, [%rd63+4];
	mul.f32 	%f86, %f84, %f85;
	fma.rn.f32 	%f87, %f82, %f83, %f86;
	ld.global.f32 	%f88, [%rd7+24];
	ld.global.f32 	%f89, [%rd62+4];
	fma.rn.f32 	%f90, %f88, %f89, %f87;
	st.global.f32 	[%rd60+4], %f90;
	ld.global.f32 	%f91, [%rd7+4];
	ld.global.f32 	%f92, [%rd64+4];
	ld.global.f32 	%f93, [%rd7+16];
	ld.global.f32 	%f94, [%rd63+4];
	mul.f32 	%f95, %f93, %f94;
	fma.rn.f32 	%f96, %f91, %f92, %f95;
	ld.global.f32 	%f97, [%rd7+28];
	ld.global.f32 	%f98, [%rd62+4];
	fma.rn.f32 	%f99, %f97, %f98, %f96;
	st.global.f32 	[%rd59+4], %f99;
	ld.global.f32 	%f100, [%rd7+8];
	ld.global.f32 	%f101, [%rd64+4];
	ld.global.f32 	%f102, [%rd7+20];
	ld.global.f32 	%f103, [%rd63+4];
	mul.f32 	%f104, %f102, %f103;
	fma.rn.f32 	%f105, %f100, %f101, %f104;
	ld.global.f32 	%f106, [%rd7+32];
	ld.global.f32 	%f107, [%rd62+4];
	fma.rn.f32 	%f108, %f106, %f107, %f105;
	st.global.f32 	[%rd61+4], %f108;
	add.s32 	%r13, %r13, 4;
	add.s64 	%rd64, %rd64, 16;
	add.s64 	%rd63, %rd63, 16;
	add.s64 	%rd62, %rd62, 16;
	add.s64 	%rd61, %rd61, 16;
	add.s64 	%rd60, %rd60, 16;
	add.s64 	%rd59, %rd59, 16;
	setp.ne.s32 	%p3, %r13, 0;
	@%p3 bra 	$L__BB9_3;
$L__BB9_4:
	and.b32  	%r6, %r9, 3;
	setp.eq.s32 	%p4, %r6, 0;
	@%p4 bra 	$L__BB9_9;
	setp.eq.s32 	%p5, %r6, 1;
	@%p5 bra 	$L__BB9_7;
	ld.param.u64 	%rd57, [_Z13gpuKernelRotcIfEvPT_S1_S1_S1_S1_S1_S1_i_param_5];
	ld.param.u64 	%rd55, [_Z13gpuKernelRotcIfEvPT_S1_S1_S1_S1_S1_S1_i_param_1];
	ld.param.u64 	%rd53, [_Z13gpuKernelRotcIfEvPT_S1_S1_S1_S1_S1_S1_i_param_0];
	ld.global.f32 	%f109, [%rd7];
	mul.wide.u32 	%rd33, %r15, 4;
	add.s64 	%rd34, %rd6, %rd33;
	ld.global.f32 	%f110, [%rd34];
	ld.global.f32 	%f111, [%rd7+12];
	cvta.to.global.u64 	%rd35, %rd57;
	add.s64 	%rd36, %rd35, %rd33;
	ld.global.f32 	%f112, [%rd36];
	mul.f32 	%f113, %f111, %f112;
	fma.rn.f32 	%f114, %f109, %f110, %f113;
	ld.global.f32 	%f115, [%rd7+24];
	add.s64 	%rd37, %rd4, %rd33;
	ld.global.f32 	%f116, [%rd37];
	fma.rn.f32 	%f117, %f115, %f116, %f114;
	cvta.to.global.u64 	%rd38, %rd53;
	add.s64 	%rd39, %rd38, %rd33;
	st.global.f32 	[%rd39], %f117;
	ld.global.f32 	%f118, [%rd7+4];
	ld.global.f32 	%f119, [%rd34];
	ld.global.f32 	%f120, [%rd7+16];
	ld.global.f32 	%f121, [%rd36];
	mul.f32 	%f122, %f120, %f121;
	fma.rn.f32 	%f123, %f118, %f119, %f122;
	ld.global.f32 	%f124, [%rd7+28];
	ld.global.f32 	%f125, [%rd37];
	fma.rn.f32 	%f126, %f124, %f125, %f123;
	cvta.to.global.u64 	%rd40, %rd55;
	add.s64 	%rd41, %rd40, %rd33;
	st.global.f32 	[%rd41], %f126;
	ld.global.f32 	%f127, [%rd7+8];
	ld.global.f32 	%f128, [%rd34];
	ld.global.f32 	%f129, [%rd7+20];
	ld.global.f32 	%f130, [%rd36];
	mul.f32 	%f131, %f129, %f130;
	fma.rn.f32 	%f132, %f127, %f128, %f131;
	ld.global.f32 	%f133, [%rd7+32];
	ld.global.f32 	%f134, [%rd37];
	fma.rn.f32 	%f135, %f133, %f134, %f132;
	add.s64 	%rd42, %rd1, %rd33;
	st.global.f32 	[%rd42], %f135;
	ld.global.f32 	%f136, [%rd7];
	ld.global.f32 	%f137, [%rd34+4];
	ld.global.f32 	%f138, [%rd7+12];
	ld.global.f32 	%f139, [%rd36+4];
	mul.f32 	%f140, %f138, %f139;
	fma.rn.f32 	%f141, %f136, %f137, %f140;
	ld.global.f32 	%f142, [%rd7+24];
	ld.global.f32 	%f143, [%rd37+4];
	fma.rn.f32 	%f144, %f142, %f143, %f141;
	st.global.f32 	[%rd39+4], %f144;
	ld.global.f32 	%f145, [%rd7+4];
	ld.global.f32 	%f146, [%rd34+4];
	ld.global.f32 	%f147, [%rd7+16];
	ld.global.f32 	%f148, [%rd36+4];
	mul.f32 	%f149, %f147, %f148;
	fma.rn.f32 	%f150, %f145, %f146, %f149;
	ld.global.f32 	%f151, [%rd7+28];
	ld.global.f32 	%f152, [%rd37+4];
	fma.rn.f32 	%f153, %f151, %f152, %f150;
	st.global.f32 	[%rd41+4], %f153;
	ld.global.f32 	%f154, [%rd7+8];
	ld.global.f32 	%f155, [%rd34+4];
	ld.global.f32 	%f156, [%rd7+20];
	ld.global.f32 	%f157, [%rd36+4];
	mul.f32 	%f158, %f156, %f157;
	fma.rn.f32 	%f159, %f154, %f155, %f158;
	ld.global.f32 	%f160, [%rd7+32];
	ld.global.f32 	%f161, [%rd37+4];
	fma.rn.f32 	%f162, %f160, %f161, %f159;
	st.global.f32 	[%rd42+4], %f162;
	add.s32 	%r15, %r15, 2;
$L__BB9_7:
	and.b32  	%r12, %r9, 1;
	setp.eq.b32 	%p6, %r12, 1;
	not.pred 	%p7, %p6;
	@%p7 bra 	$L__BB9_9;
	ld.param.u64 	%rd58, [_Z13gpuKernelRotcIfEvPT_S1_S1_S1_S1_S1_S1_i_param_5];
	ld.param.u64 	%rd56, [_Z13gpuKernelRotcIfEvPT_S1_S1_S1_S1_S1_S1_i_param_1];
	ld.param.u64 	%rd54, [_Z13gpuKernelRotcIfEvPT_S1_S1_S1_S1_S1_S1_i_param_0];
	ld.global.f32 	%f163, [%rd7];
	mul.wide.u32 	%rd43, %r15, 4;
	add.s64 	%rd44, %rd6, %rd43;
	ld.global.f32 	%f164, [%rd44];
	ld.global.f32 	%f165, [%rd7+12];
	cvta.to.global.u64 	%rd45, %rd58;
	add.s64 	%rd46, %rd45, %rd43;
	ld.global.f32 	%f166, [%rd46];
	mul.f32 	%f167, %f165, %f166;
	fma.rn.f32 	%f168, %f163, %f164, %f167;
	ld.global.f32 	%f169, [%rd7+24];
	add.s64 	%rd47, %rd4, %rd43;
	ld.global.f32 	%f170, [%rd47];
	fma.rn.f32 	%f171, %f169, %f170, %f168;
	cvta.to.global.u64 	%rd48, %rd54;
	add.s64 	%rd49, %rd48, %rd43;
	st.global.f32 	[%rd49], %f171;
	ld.global.f32 	%f172, [%rd7+4];
	ld.global.f32 	%f173, [%rd44];
	ld.global.f32 	%f174, [%rd7+16];
	ld.global.f32 	%f175, [%rd46];
	mul.f32 	%f176, %f174, %f175;
	fma.rn.f32 	%f177, %f172, %f173, %f176;
	ld.global.f32 	%f178, [%rd7+28];
	ld.global.f32 	%f179, [%rd47];
	fma.rn.f32 	%f180, %f178, %f179, %f177;
	cvta.to.global.u64 	%rd50, %rd56;
	add.s64 	%rd51, %rd50, %rd43;
	st.global.f32 	[%rd51], %f180;
	ld.global.f32 	%f181, [%rd7+8];
	ld.global.f32 	%f182, [%rd44];
	ld.global.f32 	%f183, [%rd7+20];
	ld.global.f32 	%f184, [%rd46];
	mul.f32 	%f185, %f183, %f184;
	fma.rn.f32 	%f186, %f181, %f182, %f185;
	ld.global.f32 	%f187, [%rd7+32];
	ld.global.f32 	%f188, [%rd47];
	fma.rn.f32 	%f189, %f187, %f188, %f186;
	add.s64 	%rd52, %rd1, %rd43;
	st.global.f32 	[%rd52], %f189;
$L__BB9_9:
	ret;

}
.func  (.param .align 16 .b8 func_retval0[16]) __internal_trig_reduction_slowpathd(
	.param .b64 __internal_trig_reduction_slowpathd_param_0
)
{
	.local .align 8 .b8 	__local_depot10[40];
	.reg .b64 	%SP;
	.reg .b64 	%SPL;
	.reg .pred 	%p<10>;
	.reg .b32 	%r<47>;
	.reg .b64 	%rd<74>;
	.reg .b64 	%fd<5>;

	mov.u64 	%SPL, __local_depot10;
	ld.param.f64 	%fd4, [__internal_trig_reduction_slowpathd_param_0];
	add.u64 	%rd1, %SPL, 0;
	{
	.reg .b32 %temp; 
	mov.b64 	{%temp, %r1}, %fd4;
	}
	shr.u32 	%r2, %r1, 20;
	and.b32  	%r3, %r2, 2047;
	setp.eq.s32 	%p1, %r3, 2047;
	mov.b32 	%r46, 0;
	@%p1 bra 	$L__BB10_9;
	add.s32 	%r20, %r3, -1024;
	mov.b64 	%rd20, %fd4;
	shl.b64 	%rd2, %rd20, 11;
	shr.u32 	%r4, %r20, 6;
	sub.s32 	%r45, 15, %r4;
	sub.s32 	%r21, 19, %r4;
	setp.lt.u32 	%p2, %r20, 128;
	selp.b32 	%r6, 18, %r21, %p2;
	setp.ge.s32 	%p3, %r45, %r6;
	mov.b64 	%rd70, 0;
	@%p3 bra 	$L__BB10_4;
	add.s32 	%r23, %r6, %r4;
	neg.s32 	%r43, %r23;
	or.b64  	%rd3, %rd2, -9223372036854775808;
	mov.b64 	%rd70, 0;
	mov.b32 	%r42, 0;
	mov.u64 	%rd25, __cudart_i2opi_d;
	mov.u32 	%r44, %r45;
$L__BB10_3:
	.pragma "nounroll";
	mul.wide.s32 	%rd22, %r42, 8;
	add.s64 	%rd23, %rd1, %rd22;
	mul.wide.s32 	%rd24, %r44, 8;
	add.s64 	%rd26, %rd25, %rd24;
	ld.global.nc.u64 	%rd27, [%rd26];
	{
	.reg .u32 %r0, %r1, %r2, %r3, %alo, %ahi, %blo, %bhi, %clo, %chi;
	mov.b64 	{%alo,%ahi}, %rd27;
	mov.b64 	{%blo,%bhi}, %rd3;
	mov.b64 	{%clo,%chi}, %rd70;
	mad.lo.cc.u32 	%r0, %alo, %blo, %clo;
	madc.hi.cc.u32 	%r1, %alo, %blo, %chi;
	madc.hi.u32 	%r2, %alo, %bhi, 0;
	mad.lo.cc.u32 	%r1, %alo, %bhi, %r1;
	madc.hi.cc.u32 	%r2, %ahi, %blo, %r2;
	madc.hi.u32 	%r3, %ahi, %bhi, 0;
	mad.lo.cc.u32 	%r1, %ahi, %blo, %r1;
	madc.lo.cc.u32 	%r2, %ahi, %bhi, %r2;
	addc.u32 	%r3, %r3, 0;
	mov.b64 	%rd28, {%r0,%r1};
	mov.b64 	%rd70, {%r2,%r3};
	}
	st.local.u64 	[%rd23], %rd28;
	add.s32 	%r44, %r44, 1;
	add.s32 	%r43, %r43, 1;
	add.s32 	%r42, %r42, 1;
	setp.ne.s32 	%p4, %r43, -15;
	mov.u32 	%r45, %r6;
	@%p4 bra 	$L__BB10_3;
$L__BB10_4:
	cvt.s64.s32 	%rd29, %r45;
	cvt.u64.u32 	%rd30, %r4;
	add.s64 	%rd31, %rd30, %rd29;
	shl.b64 	%rd32, %rd31, 3;
	add.s64 	%rd33, %rd1, %rd32;
	st.local.u64 	[%rd33+-120], %rd70;
	and.b32  	%r15, %r2, 63;
	ld.local.u64 	%rd72, [%rd1+16];
	ld.local.u64 	%rd71, [%rd1+24];
	setp.eq.s32 	%p5, %r15, 0;
	@%p5 bra 	$L__BB10_6;
	shl.b64 	%rd34, %rd71, %r15;
	shr.u64 	%rd35, %rd72, 1;
	xor.b32  	%r24, %r15, 63;
	shr.u64 	%rd36, %rd35, %r24;
	or.b64  	%rd71, %rd34, %rd36;
	ld.local.u64 	%rd37, [%rd1+8];
	shl.b64 	%rd38, %rd72, %r15;
	shr.u64 	%rd39, %rd37, 1;
	shr.u64 	%rd40, %rd39, %r24;
	or.b64  	%rd72, %rd38, %rd40;
$L__BB10_6:
	and.b32  	%r25, %r1, -2147483648;
	shr.u64 	%rd41, %rd71, 62;
	cvt.u32.u64 	%r26, %rd41;
	mov.b64 	{%r27, %r28}, %rd71;
	mov.b64 	{%r29, %r30}, %rd72;
	shf.l.wrap.b32 	%r31, %r30, %r27, 2;
	shf.l.wrap.b32 	%r32, %r27, %r28, 2;
	mov.b64 	%rd42, {%r31, %r32};
	shl.b64 	%rd43, %rd72, 2;
	shr.u64 	%rd44, %rd42, 63;
	cvt.u32.u64 	%r33, %rd44;
	add.s32 	%r34, %r33, %r26;
	setp.eq.s32 	%p6, %r25, 0;
	neg.s32 	%r35, %r34;
	selp.b32 	%r46, %r34, %r35, %p6;
	setp.gt.s64 	%p7, %rd42, -1;
	mov.b64 	%rd45, 0;
	{
	.reg .u32 %r0, %r1, %r2, %r3, %a0, %a1, %a2, %a3, %b0, %b1, %b2, %b3;
	mov.b64 	{%a0,%a1}, %rd45;
	mov.b64 	{%a2,%a3}, %rd45;
	mov.b64 	{%b0,%b1}, %rd43;
	mov.b64 	{%b2,%b3}, %rd42;
	sub.cc.u32 	%r0, %a0, %b0;
	subc.cc.u32 	%r1, %a1, %b1;
	subc.cc.u32 	%r2, %a2, %b2;
	subc.u32 	%r3, %a3, %b3;
	mov.b64 	%rd46, {%r0,%r1};
	mov.b64 	%rd47, {%r2,%r3};
	}
	xor.b32  	%r36, %r25, -2147483648;
	selp.b64 	%rd73, %rd42, %rd47, %p7;
	selp.b64 	%rd14, %rd43, %rd46, %p7;
	selp.b32 	%r17, %r25, %r36, %p7;
	clz.b64 	%r37, %rd73;
	cvt.u64.u32 	%rd15, %r37;
	setp.eq.s32 	%p8, %r37, 0;
	@%p8 bra 	$L__BB10_8;
	cvt.u32.u64 	%r38, %rd15;
	and.b32  	%r39, %r38, 63;
	shl.b64 	%rd48, %rd73, %r39;
	shr.u64 	%rd49, %rd14, 1;
	not.b32 	%r40, %r38;
	and.b32  	%r41, %r40, 63;
	shr.u64 	%rd50, %rd49, %r41;
	or.b64  	%rd73, %rd48, %rd50;
$L__BB10_8:
	mov.b64 	%rd51, -3958705157555305931;
	{
	.reg .u32 %r0, %r1, %r2, %r3, %alo, %ahi, %blo, %bhi;
	mov.b64 	{%alo,%ahi}, %rd73;
	mov.b64 	{%blo,%bhi}, %rd51;
	mul.lo.u32 	%r0, %alo, %blo;
	mul.hi.u32 	%r1, %alo, %blo;
	mad.lo.cc.u32 	%r1, %alo, %bhi, %r1;
	madc.hi.u32 	%r2, %alo, %bhi, 0;
	mad.lo.cc.u32 	%r1, %ahi, %blo, %r1;
	madc.hi.cc.u32 	%r2, %ahi, %blo, %r2;
	madc.hi.u32 	%r3, %ahi, %bhi, 0;
	mad.lo.cc.u32 	%r2, %ahi, %bhi, %r2;
	addc.u32 	%r3, %r3, 0;
	mov.b64 	%rd52, {%r0,%r1};
	mov.b64 	%rd53, {%r2,%r3};
	}
	setp.gt.s64 	%p9, %rd53, 0;
	{
	.reg .u32 %r0, %r1, %r2, %r3, %a0, %a1, %a2, %a3, %b0, %b1, %b2, %b3;
	mov.b64 	{%a0,%a1}, %rd52;
	mov.b64 	{%a2,%a3}, %rd53;
	mov.b64 	{%b0,%b1}, %rd52;
	mov.b64 	{%b2,%b3}, %rd53;
	add.cc.u32 	%r0, %a0, %b0;
	addc.cc.u32 	%r1, %a1, %b1;
	addc.cc.u32 	%r2, %a2, %b2;
	addc.u32 	%r3, %a3, %b3;
	mov.b64 	%rd54, {%r0,%r1};
	mov.b64 	%rd55, {%r2,%r3};
	}
	selp.b64 	%rd56, %rd55, %rd53, %p9;
	selp.s64 	%rd57, -1, 0, %p9;
	sub.s64 	%rd58, %rd57, %rd15;
	cvt.u64.u32 	%rd59, %r17;
	shl.b64 	%rd60, %rd59, 32;
	add.s64 	%rd61, %rd56, 1;
	shr.u64 	%rd62, %rd61, 10;
	add.s64 	%rd63, %rd62, 1;
	shr.u64 	%rd64, %rd63, 1;
	shl.b64 	%rd65, %rd58, 52;
	add.s64 	%rd66, %rd65, %rd64;
	add.s64 	%rd67, %rd66, 4602678819172646912;
	or.b64  	%rd68, %rd67, %rd60;
	mov.b64 	%fd4, %rd68;
$L__BB10_9:
	st.param.f64 	[func_retval0], %fd4;
	st.param.b32 	[func_retval0+8], %r46;
	ret;

}


// ===== COMPILED SASS (sm_100) =====

	.target	sm_100

	.elftype	@"ET_EXEC"


//--------------------- .note.nv.tkinfo           --------------------------
	.section	.note.nv.tkinfo,"",@"SHT_NOTE"
	.sectionflags	@"SHF_NOTE_NV_TKINFO"
	.tkinfo
        /*0018*/ 	.word	0x00000002
        /*0030*/ 	.string	""
        /*0030*/ 	.string	"ptxas"
        /*0030*/ 	.string	"Cuda compilation tools, release 13.0, V13.0.88"
        /*0030*/ 	.string	"Build cuda_13.0.r13.0/compiler.36424714_0"
        /*0030*/ 	.string	"-arch sm_100 -m 64 "



//--------------------- .note.nv.cuinfo           --------------------------
	.section	.note.nv.cuinfo,"",@"SHT_NOTE"
	.sectionflags	@"SHF_NOTE_NV_CUINFO"
        /*0018*/ 	.short	0x0002
        /*001a*/ 	.short	0x0064
        /*001c*/ 	.short	0x0082
	.zero		2


//--------------------- .nv.info                  --------------------------
	.section	.nv.info,"",@"SHT_CUDA_INFO"
	.align	4


	//----- nvinfo : EIATTR_REGCOUNT
	.align		4
        /*0000*/ 	.byte	0x04, 0x2f
        /*0002*/ 	.short	(.L_4 - .L_3)
	.align		4
.L_3:
        /*0004*/ 	.word	index@(_Z20gpuKernelCart2SphereIdEvPT_S1_S1_S1_S1_S1_i)
        /*0008*/ 	.word	0x00000024


	//----- nvinfo : EIATTR_FRAME_SIZE
	.align		4
.L_4:
        /*000c*/ 	.byte	0x04, 0x11
        /*000e*/ 	.short	(.L_6 - .L_5)
	.align		4
.L_5:
        /*0010*/ 	.word	index@($__internal_7_$__cuda_sm20_dsqrt_rn_f64_mediumpath_v1)
        /*0014*/ 	.word	0x00000000


	//----- nvinfo : EIATTR_FRAME_SIZE
	.align		4
.L_6:
        /*0018*/ 	.byte	0x04, 0x11
        /*001a*/ 	.short	(.L_8 - .L_7)
	.align		4
.L_7:
        /*001c*/ 	.word	index@($__internal_6_$__cuda_sm20_div_rn_f64_full)
        /*0020*/ 	.word	0x00000000


	//----- nvinfo : EIATTR_FRAME_SIZE
	.align		4
.L_8:
        /*0024*/ 	.byte	0x04, 0x11
        /*0026*/ 	.short	(.L_10 - .L_9)
	.align		4
.L_9:
        /*0028*/ 	.word	index@(_Z20gpuKernelCart2SphereIdEvPT_S1_S1_S1_S1_S1_i)
        /*002c*/ 	.word	0x00000000


	//----- nvinfo : EIATTR_REGCOUNT
	.align		4
.L_10:
        /*0030*/ 	.byte	0x04, 0x2f
        /*0032*/ 	.short	(.L_12 - .L_11)
	.align		4
.L_11:
        /*0034*/ 	.word	index@(_Z20gpuKernelCart2SphereIfEvPT_S1_S1_S1_S1_S1_i)
        /*0038*/ 	.word	0x00000017


	//----- nvinfo : EIATTR_FRAME_SIZE
	.align		4
.L_12:
        /*003c*/ 	.byte	0x04, 0x11
        /*003e*/ 	.short	(.L_14 - .L_13)
	.align		4
.L_13:
        /*0040*/ 	.word	index@($__internal_5_$__cuda_sm3x_div_rn_noftz_f32_slowpath)
        /*0044*/ 	.word	0x00000000


	//----- nvinfo : EIATTR_FRAME_SIZE
	.align		4
.L_14:
        /*0048*/ 	.byte	0x04, 0x11
        /*004a*/ 	.short	(.L_16 - .L_15)
	.align		4
.L_15:
        /*004c*/ 	.word	index@($__internal_4_$__cuda_sm20_sqrt_rn_f32_slowpath)
        /*0050*/ 	.word	0x00000000


	//----- nvinfo : EIATTR_FRAME_SIZE
	.align		4
.L_16:
        /*0054*/ 	.byte	0x04, 0x11
        /*0056*/ 	.short	(.L_18 - .L_17)
	.align		4
.L_17:
        /*0058*/ 	.word	index@(_Z20gpuKernelCart2SphereIfEvPT_S1_S1_S1_S1_S1_i)
        /*005c*/ 	.word	0x00000000


	//----- nvinfo : EIATTR_REGCOUNT
	.align		4
.L_18:
        /*0060*/ 	.byte	0x04, 0x2f
        /*0062*/ 	.short	(.L_20 - .L_19)
	.align		4
.L_19:
        /*0064*/ 	.word	index@(_Z25gpuKernelCart2SphereDerivIdEvPT_S1_S1_S1_S1_S1_S1_S1_S1_S1_S1_S1_S1_S1_S1_i)
        /*0068*/ 	.word	0x00000028


	//----- nvinfo : EIATTR_FRAME_SIZE
	.align		4
.L_20:
        /*006c*/ 	.byte	0x04, 0x11
        /*006e*/ 	.short	(.L_22 - .L_21)
	.align		4
.L_21:
        /*0070*/ 	.word	index@($__internal_3_$__cuda_sm20_dsqrt_rn_f64_mediumpath_v1)
        /*0074*/ 	.word	0x00000000


	//----- nvinfo : EIATTR_FRAME_SIZE
	.align		4
.L_22:
        /*0078*/ 	.byte	0x04, 0x11
        /*007a*/ 	.short	(.L_24 - .L_23)
	.align		4
.L_23:
        /*007c*/ 	.word	index@($__internal_2_$__cuda_sm20_div_rn_f64_full)
        /*0080*/ 	.word	0x00000000


	//----- nvinfo : EIATTR_FRAME_SIZE
	.align		4
.L_24:
        /*0084*/ 	.byte	0x04, 0x11
        /*0086*/ 	.short	(.L_26 - .L_25)
	.align		4
.L_25:
        /*0088*/ 	.word	index@(_Z25gpuKernelCart2SphereDerivIdEvPT_S1_S1_S1_S1_S1_S1_S1_S1_S1_S1_S1_S1_S1_S1_i)
        /*008c*/ 	.word	0x00000000


	//----- nvinfo : EIATTR_REGCOUNT
	.align		4
.L_26:
        /*0090*/ 	.byte	0x04, 0x2f
        /*0092*/ 	.short	(.L_28 - .L_27)
	.align		4
.L_27:
        /*0094*/ 	.word	index@(_Z25gpuKernelCart2SphereDerivIfEvPT_S1_S1_S1_S1_S1_S1_S1_S1_S1_S1_S1_S1_S1_S1_i)
        /*0098*/ 	.word	0x0000001b


	//----- nvinfo : EIATTR_FRAME_SIZE
	.align		4
.L_28:
        /*009c*/ 	.byte	0x04, 0x11
        /*009e*/ 	.short	(.L_30 - .L_29)
	.align		4
.L_29:
        /*00a0*/ 	.word	index@($__internal_1_$__cuda_sm3x_div_rn_noftz_f32_slowpath)
        /*00a4*/ 	.word	0x00000000


	//----- nvinfo : EIATTR_FRAME_SIZE
	.align		4
.L_30:
        /*00a8*/ 	.byte	0x04, 0x11
        /*00aa*/ 	.short	(.L_32 - .L_31)
	.align		4
.L_31:
        /*00ac*/ 	.word	index@($__internal_0_$__cuda_sm20_sqrt_rn_f32_slowpath)
        /*00b0*/ 	.word	0x00000000


	//----- nvinfo : EIATTR_FRAME_SIZE
	.align		4
.L_32:
        /*00b4*/ 	.byte	0x04, 0x11
        /*00b6*/ 	.short	(.L_34 - .L_33)
	.align		4
.L_33:
        /*00b8*/ 	.word	index@(_Z25gpuKernelCart2SphereDerivIfEvPT_S1_S1_S1_S1_S1_S1_S1_S1_S1_S1_S1_S1_S1_S1_i)
        /*00bc*/ 	.word	0x00000000


	//----- nvinfo : EIATTR_REGCOUNT
	.align		4
.L_34:
        /*00c0*/ 	.byte	0x04, 0x2f
        /*00c2*/ 	.short	(.L_36 - .L_35)
	.align		4
.L_35:
        /*00c4*/ 	.word	index@(_Z20gpuKernelSphere2CartIdEvPT_S1_S1_S1_S1_S1_i)
        /*00c8*/ 	.word	0x00000020


	//----- nvinfo : EIATTR_FRAME_SIZE
	.align		4
.L_36:
        /*00cc*/ 	.byte	0x04, 0x11
        /*00ce*/ 	.short	(.L_38 - .L_37)
	.align		4
.L_37:
        /*00d0*/ 	.word	index@($_Z20gpuKernelSphere2CartIdEvPT_S1_S1_S1_S1_S1_i$__internal_trig_reduction_slowpathd)
        /*00d4*/ 	.word	0x00000028


	//----- nvinfo : EIATTR_FRAME_SIZE
	.align		4
.L_38:
        /*00d8*/ 	.byte	0x04, 0x11
        /*00da*/ 	.short	(.L_40 - .L_39)
	.align		4
.L_39:
        /*00dc*/ 	.word	index@(_Z20gpuKernelSphere2CartIdEvPT_S1_S1_S1_S1_S1_i)
        /*00e0*/ 	.word	0x00000028


	//----- nvinfo : EIATTR_REGCOUNT
	.align		4
.L_40:
        /*00e4*/ 	.byte	0x04, 0x2f
        /*00e6*/ 	.short	(.L_42 - .L_41)
	.align		4
.L_41:
        /*00e8*/ 	.word	index@(_Z20gpuKernelSphere2CartIfEvPT_S1_S1_S1_S1_S1_i)
        /*00ec*/ 	.word	0x00000020


	//----- nvinfo : EIATTR_FRAME_SIZE
	.align		4
.L_42:
        /*00f0*/ 	.byte	0x04, 0x11
        /*00f2*/ 	.short	(.L_44 - .L_43)
	.align		4
.L_43:
        /*00f4*/ 	.word	index@(_Z20gpuKernelSphere2CartIfEvPT_S1_S1_S1_S1_S1_i)
        /*00f8*/ 	.word	0x00000000


	//----- nvinfo : EIATTR_REGCOUNT
	.align		4
.L_44:
        /*00fc*/ 	.byte	0x04, 0x2f
        /*00fe*/ 	.short	(.L_46 - .L_45)
	.align		4
.L_45:
        /*0100*/ 	.word	index@(_Z19gpuKernelEuler2RotmIdEvPT_S1_S1_S1_S1_S1_S1_S1_S1_S1_S1_S1_i)
        /*0104*/ 	.word	0x00000020


	//----- nvinfo : EIATTR_FRAME_SIZE
	.align		4
.L_46:
        /*0108*/ 	.byte	0x04, 0x11
        /*010a*/ 	.short	(.L_48 - .L_47)
	.align		4
.L_47:
        /*010c*/ 	.word	index@($_Z19gpuKernelEuler2RotmIdEvPT_S1_S1_S1_S1_S1_S1_S1_S1_S1_S1_S1_i$__internal_trig_reduction_slowpathd)
        /*0110*/ 	.word	0x00000028


	//----- nvinfo : EIATTR_FRAME_SIZE
	.align		4
.L_48:
        /*0114*/ 	.byte	0x04, 0x11
        /*0116*/ 	.short	(.L_50 - .L_49)
	.align		4
.L_49:
        /*0118*/ 	.word	index@(_Z19gpuKernelEuler2RotmIdEvPT_S1_S1_S1_S1_S1_S1_S1_S1_S1_S1_S1_i)
        /*011c*/ 	.word	0x00000028


	//----- nvinfo : EIATTR_REGCOUNT
	.align		4
.L_50:
        /*0120*/ 	.byte	0x04, 0x2f
        /*0122*/ 	.short	(.L_52 - .L_51)
	.align		4
.L_51:
        /*0124*/ 	.word	index@(_Z19gpuKernelEuler2RotmIfEvPT_S1_S1_S1_S1_S1_S1_S1_S1_S1_S1_S1_i)
        /*0128*/ 	.word	0x00000020


	//----- nvinfo : EIATTR_FRAME_SIZE
	.align		4
.L_52:
        /*012c*/ 	.byte	0x04, 0x11
        /*012e*/ 	.short	(.L_54 - .L_53)
	.align		4
.L_53:
        /*0130*/ 	.word	index@(_Z19gpuKernelEuler2RotmIfEvPT_S1_S1_S1_S1_S1_S1_S1_S1_S1_S1_S1_i)
        /*0134*/ 	.word	0x00000000


	//----- nvinfo : EIATTR_REGCOUNT
	.align		4
.L_54:
        /*0138*/ 	.byte	0x04, 0x2f
        /*013a*/ 	.short	(.L_56 - .L_55)
	.align		4
.L_55:
        /*013c*/ 	.word	index@(_Z13gpuKernelRotcIdEvPT_S1_S1_S1_S1_S1_S1_i)
        /*0140*/ 	.word	0x00000020


	//----- nvinfo : EIATTR_FRAME_SIZE
	.align		4
.L_56:
        /*0144*/ 	.byte	0x04, 0x11
        /*0146*/ 	.short	(.L_58 - .L_57)
	.align		4
.L_57:
        /*0148*/ 	.word	index@(_Z13gpuKernelRotcIdEvPT_S1_S1_S1_S1_S1_S1_i)
        /*014c*/ 	.word	0x00000000


	//----- nvinfo : EIATTR_REGCOUNT
	.align		4
.L_58:
        /*0150*/ 	.byte	0x04, 0x2f
        /*0152*/ 	.short	(.L_60 - .L_59)
	.align		4
.L_59:
        /*0154*/ 	.word	index@(_Z13gpuKernelRotcIfEvPT_S1_S1_S1_S1_S1_S1_i)
        /*0158*/ 	.word	0x0000001c


	//----- nvinfo : EIATTR_FRAME_SIZE
	.align		4
.L_60:
        /*015c*/ 	.byte	0x04, 0x11
        /*015e*/ 	.short	(.L_62 - .L_61)
	.align		4
.L_61:
        /*0160*/ 	.word	index@(_Z13gpuKernelRotcIfEvPT_S1_S1_S1_S1_S1_S1_i)
        /*0164*/ 	.word	0x00000000


	//----- nvinfo : EIATTR_MIN_STACK_SIZE
	.align		4
.L_62:
        /*0168*/ 	.byte	0x04, 0x12
        /*016a*/ 	.short	(.L_64 - .L_63)
	.align		4
.L_63:
        /*016c*/ 	.word	index@(_Z13gpuKernelRotcIfEvPT_S1_S1_S1_S1_S1_S1_i)
        /*0170*/ 	.word	0x00000000


	//----- nvinfo : EIATTR_MIN_STACK_SIZE
	.align		4
.L_64:
        /*0174*/ 	.byte	0x04, 0x12
        /*0176*/ 	.short	(.L_66 - .L_65)
	.align		4
.L_65:
        /*0178*/ 	.word	index@(_Z13gpuKernelRotcIdEvPT_S1_S1_S1_S1_S1_S1_i)
        /*017c*/ 	.word	0x00000000


	//----- nvinfo : EIATTR_MIN_STACK_SIZE
	.align		4
.L_66:
        /*0180*/ 	.byte	0x04, 0x12
        /*0182*/ 	.short	(.L_68 - .L_67)
	.align		4
.L_67:
        /*0184*/ 	.word	index@(_Z19gpuKernelEuler2RotmIfEvPT_S1_S1_S1_S1_S1_S1_S1_S1_S1_S1_S1_i)
        /*0188*/ 	.word	0x00000000


	//----- nvinfo : EIATTR_MIN_STACK_SIZE
	.align		4
.L_68:
        /*018c*/ 	.byte	0x04, 0x12
        /*018e*/ 	.short	(.L_70 - .L_69)
	.align		4
.L_69:
        /*0190*/ 	.word	index@(_Z19gpuKernelEuler2RotmIdEvPT_S1_S1_S1_S1_S1_S1_S1_S1_S1_S1_S1_i)
        /*0194*/ 	.word	0x00000028


	//----- nvinfo : EIATTR_MIN_STACK_SIZE
	.align		4
.L_70:
        /*0198*/ 	.byte	0x04, 0x12
        /*019a*/ 	.short	(.L_72 - .L_71)
	.align		4
.L_71:
        /*019c*/ 	.word	index@(_Z20gpuKernelSphere2CartIfEvPT_S1_S1_S1_S1_S1_i)
        /*01a0*/ 	.word	0x00000000


	//----- nvinfo : EIATTR_MIN_STACK_SIZE
	.align		4
.L_72:
        /*01a4*/ 	.byte	0x04, 0x12
        /*01a6*/ 	.short	(.L_74 - .L_73)
	.align		4
.L_73:
        /*01a8*/ 	.word	index@(_Z20gpuKernelSphere2CartIdEvPT_S1_S1_S1_S1_S1_i)
        /*01ac*/ 	.word	0x00000028


	//----- nvinfo : EIATTR_MIN_STACK_SIZE
	.align		4
.L_74:
        /*01b0*/ 	.byte	0x04, 0x12
        /*01b2*/ 	.short	(.L_76 - .L_75)
	.align		4
.L_75:
        /*01b4*/ 	.word	index@(_Z25gpuKernelCart2SphereDerivIfEvPT_S1_S1_S1_S1_S1_S1_S1_S1_S1_S1_S1_S1_S1_S1_i)
        /*01b8*/ 	.word	0x00000000


	//----- nvinfo : EIATTR_MIN_STACK_SIZE
	.align		4
.L_76:
        /*01bc*/ 	.byte	0x04, 0x12
        /*01be*/ 	.short	(.L_78 - .L_77)
	.align		4
.L_77:
        /*01c0*/ 	.word	index@(_Z25gpuKernelCart2SphereDerivIdEvPT_S1_S1_S1_S1_S1_S1_S1_S1_S1_S1_S1_S1_S1_S1_i)
        /*01c4*/ 	.word	0x00000000


	//----- nvinfo : EIATTR_MIN_STACK_SIZE
	.align		4
.L_78:
        /*01c8*/ 	.byte	0x04, 0x12
        /*01ca*/ 	.short	(.L_80 - .L_79)
	.align		4
.L_79:
        /*01cc*/ 	.word	index@(_Z20gpuKernelCart2SphereIfEvPT_S1_S1_S1_S1_S1_i)
        /*01d0*/ 	.word	0x00000000


	//----- nvinfo : EIATTR_MIN_STACK_SIZE
	.align		4
.L_80:
        /*01d4*/ 	.byte	0x04, 0x12
        /*01d6*/ 	.short	(.L_82 - .L_81)
	.align		4
.L_81:
        /*01d8*/ 	.word	index@(_Z20gpuKernelCart2SphereIdEvPT_S1_S1_S1_S1_S1_i)
        /*01dc*/ 	.word	0x00000000
.L_82:


//--------------------- .nv.compat                --------------------------
	.section	.nv.compat,"",@"SHT_CUDA_COMPAT_INFO"
	.align	4
        /*0000*/ 	.byte	0x02, 0x09, 0x00, 0x00, 0x02, 0x02, 0x01, 0x00, 0x02, 0x05, 0x05, 0x00, 0x03, 0x07, 0x01, 0x01
        /*0010*/ 	.byte	0x02, 0x03, 0x00, 0x00, 0x02, 0x06, 0x01, 0x00, 0x04, 0x0b, 0x08, 0x00, 0x01, 0x00, 0x00, 0x00
        /*0020*/ 	.byte	0x00, 0x00, 0x00, 0x00


//--------------------- .nv.info._Z13gpuKernelRotcIfEvPT_S1_S1_S1_S1_S1_S1_i --------------------------
	.section	.nv.info._Z13gpuKernelRotcIfEvPT_S1_S1_S1_S1_S1_S1_i,"",@"SHT_CUDA_INFO"
	.sectionflags	@""
	.align	4


	//----- nvinfo : EIATTR_CUDA_API_VERSION
	.align		4
        /*0000*/ 	.byte	0x04, 0x37
        /*0002*/ 	.short	(.L_84 - .L_83)
.L_83:
        /*0004*/ 	.word	0x00000082


	//----- nvinfo : EIATTR_KPARAM_INFO
	.align		4
.L_84:
        /*0008*/ 	.byte	0x04, 0x17
        /*000a*/ 	.short	(.L_86 - .L_85)
.L_85:
        /*000c*/ 	.word	0x00000000
        /*0010*/ 	.short	0x0007
        /*0012*/ 	.short	0x0038
        /*0014*/ 	.byte	0x00, 0xf0, 0x11, 0x00


	//----- nvinfo : EIATTR_KPARAM_INFO
	.align		4
.L_86:
        /*0018*/ 	.byte	0x04, 0x17
        /*001a*/ 	.short	(.L_88 - .L_87)
.L_87:
        /*001c*/ 	.word	0x00000000
        /*0020*/ 	.short	0x0006
        /*0022*/ 	.short	0x0030
        /*0024*/ 	.byte	0x00, 0xf5, 0x21, 0x00


	//----- nvinfo : EIATTR_KPARAM_INFO
	.align		4
.L_88:
        /*0028*/ 	.byte	0x04, 0x17
        /*002a*/ 	.short	(.L_90 - .L_89)
.L_89:
        /*002c*/ 	.word	0x00000000
        /*0030*/ 	.short	0x0005
        /*0032*/ 	.short	0x0028
        /*0034*/ 	.byte	0x00, 0xf5, 0x21, 0x00


	//----- nvinfo : EIATTR_KPARAM_INFO
	.align		4
.L_90:
        /*0038*/ 	.byte	0x04, 0x17
        /*003a*/ 	.short	(.L_92 - .L_91)
.L_91:
        /*003c*/ 	.word	0x00000000
        /*0040*/ 	.short	0x0004
        /*0042*/ 	.short	0x0020
        /*0044*/ 	.byte	0x00, 0xf5, 0x21, 0x00


	//----- nvinfo : EIATTR_KPARAM_INFO
	.align		4
.L_92:
        /*0048*/ 	.byte	0x04, 0x17
        /*004a*/ 	.short	(.L_94 - .L_93)
.L_93:
        /*004c*/ 	.word	0x00000000
        /*0050*/ 	.short	0x0003
        /*0052*/ 	.short	0x0018
        /*0054*/ 	.byte	0x00, 0xf5, 0x21, 0x00


	//----- nvinfo : EIATTR_KPARAM_INFO
	.align		4
.L_94:
        /*0058*/ 	.byte	0x04, 0x17
        /*005a*/ 	.short	(.L_96 - .L_95)
.L_95:
        /*005c*/ 	.word	0x00000000
        /*0060*/ 	.short	0x0002
        /*0062*/ 	.short	0x0010
        /*0064*/ 	.byte	0x00, 0xf5, 0x21, 0x00


	//----- nvinfo : EIATTR_KPARAM_INFO
	.align		4
.L_96:
        /*0068*/ 	.byte	0x04, 0x17
        /*006a*/ 	.short	(.L_98 - .L_97)
.L_97:
        /*006c*/ 	.word	0x00000000
        /*0070*/ 	.short	0x0001
        /*0072*/ 	.short	0x0008
        /*0074*/ 	.byte	0x00, 0xf5, 0x21, 0x00


	//----- nvinfo : EIATTR_KPARAM_INFO
	.align		4
.L_98:
        /*0078*/ 	.byte	0x04, 0x17
        /*007a*/ 	.short	(.L_100 - .L_99)
.L_99:
        /*007c*/ 	.word	0x00000000
        /*0080*/ 	.short	0x0000
        /*0082*/ 	.short	0x0000
        /*0084*/ 	.byte	0x00, 0xf5, 0x21, 0x00


	//----- nvinfo : EIATTR_SPARSE_MMA_MASK
	.align		4
.L_100:
        /*0088*/ 	.byte	0x03, 0x50
        /*008a*/ 	.short	0x0000


	//----- nvinfo : EIATTR_MAXREG_COUNT
	.align		4
        /*008c*/ 	.byte	0x03, 0x1b
        /*008e*/ 	.short	0x00ff


	//----- nvinfo : EIATTR_MERCURY_ISA_VERSION
	.align		4
        /*0090*/ 	.byte	0x03, 0x5f
        /*0092*/ 	.short	0x0101


	//----- nvinfo : EIATTR_VRC_CTA_INIT_COUNT
	.align		4
        /*0094*/ 	.byte	0x02, 0x4a
	.zero		1
	.zero		1


	//----- nvinfo : EIATTR_EXIT_INSTR_OFFSETS
	.align		4
        /*0098*/ 	.byte	0x04, 0x1c
        /*009a*/ 	.short	(.L_102 - .L_101)


	//   ....[0]....
.L_101:
        /*009c*/ 	.word	0x00000030


	//   ....[1]....
        /*00a0*/ 	.word	0x00000b00


	//   ....[2]....
        /*00a4*/ 	.word	0x00000ff0


	//   ....[3]....
        /*00a8*/ 	.word	0x000012b0


	//----- nvinfo : EIATTR_CBANK_PARAM_SIZE
	.align		4
.L_102:
        /*00ac*/ 	.byte	0x03, 0x19
        /*00ae*/ 	.short	0x003c


	//----- nvinfo : EIATTR_PARAM_CBANK
	.align		4
        /*00b0*/ 	.byte	0x04, 0x0a
        /*00b2*/ 	.short	(.L_104 - .L_103)
	.align		4
.L_103:
        /*00b4*/ 	.word	index@(.nv.constant0._Z13gpuKernelRotcIfEvPT_S1_S1_S1_S1_S1_S1_i)
        /*00b8*/ 	.short	0x0380
        /*00ba*/ 	.short	0x003c


	//----- nvinfo : EIATTR_SW_WAR
	.align		4
.L_104:
        /*00bc*/ 	.byte	0x04, 0x36
        /*00be*/ 	.short	(.L_106 - .L_105)
.L_105:
        /*00c0*/ 	.word	0x00000008
.L_106:


//--------------------- .nv.info._Z13gpuKernelRotcIdEvPT_S1_S1_S1_S1_S1_S1_i --------------------------
	.section	.nv.info._Z13gpuKernelRotcIdEvPT_S1_S1_S1_S1_S1_S1_i,"",@"SHT_CUDA_INFO"
	.sectionflags	@""
	.align	4


	//----- nvinfo : EIATTR_CUDA_API_VERSION
	.align		4
        /*0000*/ 	.byte	0x04, 0x37
        /*0002*/ 	.short	(.L_108 - .L_107)
.L_107:
        /*0004*/ 	.word	0x00000082


	//----- nvinfo : EIATTR_KPARAM_INFO
	.align		4
.L_108:
        /*0008*/ 	.byte	0x04, 0x17
        /*000a*/ 	.short	(.L_110 - .L_109)
.L_109:
        /*000c*/ 	.word	0x00000000
        /*0010*/ 	.short	0x0007
        /*0012*/ 	.short	0x0038
        /*0014*/ 	.byte	0x00, 0xf0, 0x11, 0x00


	//----- nvinfo : EIATTR_KPARAM_INFO
	.align		4
.L_110:
        /*0018*/ 	.byte	0x04, 0x17
        /*001a*/ 	.short	(.L_112 - .L_111)
.L_111:
        /*001c*/ 	.word	0x00000000
        /*0020*/ 	.short	0x0006
        /*0022*/ 	.short	0x0030
        /*0024*/ 	.byte	0x00, 0xf5, 0x21, 0x00


	//----- nvinfo : EIATTR_KPARAM_INFO
	.align		4
.L_112:
        /*0028*/ 	.byte	0x04, 0x17
        /*002a*/ 	.short	(.L_114 - .L_113)
.L_113:
        /*002c*/ 	.word	0x00000000
        /*0030*/ 	.short	0x0005
        /*0032*/ 	.short	0x0028
        /*0034*/ 	.byte	0x00, 0xf5, 0x21, 0x00


	//----- nvinfo : EIATTR_KPARAM_INFO
	.align		4
.L_114:
        /*0038*/ 	.byte	0x04, 0x17
        /*003a*/ 	.short	(.L_116 - .L_115)
.L_115:
        /*003c*/ 	.word	0x00000000
        /*0040*/ 	.short	0x0004
        /*0042*/ 	.short	0x0020
        /*0044*/ 	.byte	0x00, 0xf5, 0x21, 0x00


	//----- nvinfo : EIATTR_KPARAM_INFO
	.align		4
.L_116:
        /*0048*/ 	.byte	0x04, 0x17
        /*004a*/ 	.short	(.L_118 - .L_117)
.L_117:
        /*004c*/ 	.word	0x00000000
        /*0050*/ 	.short	0x0003
        /*0052*/ 	.short	0x0018
        /*0054*/ 	.byte	0x00, 0xf5, 0x21, 0x00


	//----- nvinfo : EIATTR_KPARAM_INFO
	.align		4
.L_118:
        /*0058*/ 	.byte	0x04, 0x17
        /*005a*/ 	.short	(.L_120 - .L_119)
.L_119:
        /*005c*/ 	.word	0x00000000
        /*0060*/ 	.short	0x0002
        /*0062*/ 	.short	0x0010
        /*0064*/ 	.byte	0x00, 0xf5, 0x21, 0x00


	//----- nvinfo : EIATTR_KPARAM_INFO
	.align		4
.L_120:
        /*0068*/ 	.byte	0x04, 0x17
        /*006a*/ 	.short	(.L_122 - .L_121)
.L_121:
        /*006c*/ 	.word	0x00000000
        /*0070*/ 	.short	0x0001
        /*0072*/ 	.short	0x0008
        /*0074*/ 	.byte	0x00, 0xf5, 0x21, 0x00


	//----- nvinfo : EIATTR_KPARAM_INFO
	.align		4
.L_122:
        /*0078*/ 	.byte	0x04, 0x17
        /*007a*/ 	.short	(.L_124 - .L_123)
.L_123:
        /*007c*/ 	.word	0x00000000
        /*0080*/ 	.short	0x0000
        /*0082*/ 	.short	0x0000
        /*0084*/ 	.byte	0x00, 0xf5, 0x21, 0x00


	//----- nvinfo : EIATTR_SPARSE_MMA_MASK
	.align		4
.L_124:
        /*0088*/ 	.byte	0x03, 0x50
        /*008a*/ 	.short	0x0000


	//----- nvinfo : EIATTR_MAXREG_COUNT
	.align		4
        /*008c*/ 	.byte	0x03, 0x1b
        /*008e*/ 	.short	0x00ff


	//----- nvinfo : EIATTR_MERCURY_ISA_VERSION
	.align		4
        /*0090*/ 	.byte	0x03, 0x5f
        /*0092*/ 	.short	0x0101


	//----- nvinfo : EIATTR_VRC_CTA_INIT_COUNT
	.align		4
        /*0094*/ 	.byte	0x02, 0x4a
	.zero		1
	.zero		1


	//----- nvinfo : EIATTR_EXIT_INSTR_OFFSETS
	.align		4
        /*0098*/ 	.byte	0x04, 0x1c
        /*009a*/ 	.short	(.L_126 - .L_125)


	//   ....[0]....
.L_125:
        /*009c*/ 	.word	0x00000030


	//   ....[1]....
        /*00a0*/ 	.word	0x00000b40


	//   ....[2]....
        /*00a4*/ 	.word	0x00001030


	//   ....[3]....
        /*00a8*/ 	.word	0x000012f0


	//----- nvinfo : EIATTR_CBANK_PARAM_SIZE
	.align		4
.L_126:
        /*00ac*/ 	.byte	0x03, 0x19
        /*00ae*/ 	.short	0x003c


	//----- nvinfo : EIATTR_PARAM_CBANK
	.align		4
        /*00b0*/ 	.byte	0x04, 0x0a
        /*00b2*/ 	.short	(.L_128 - .L_127)
	.align		4
.L_127:
        /*00b4*/ 	.word	index@(.nv.constant0._Z13gpuKernelRotcIdEvPT_S1_S1_S1_S1_S1_S1_i)
        /*00b8*/ 	.short	0x0380
        /*00ba*/ 	.short	0x003c


	//----- nvinfo : EIATTR_SW_WAR
	.align		4
.L_128:
        /*00bc*/ 	.byte	0x04, 0x36
        /*00be*/ 	.short	(.L_130 - .L_129)
.L_129:
        /*00c0*/ 	.word	0x00000008
.L_130:


//--------------------- .nv.info._Z19gpuKernelEuler2RotmIfEvPT_S1_S1_S1_S1_S1_S1_S1_S1_S1_S1_S1_i --------------------------
	.section	.nv.info._Z19gpuKernelEuler2RotmIfEvPT_S1_S1_S1_S1_S1_S1_S1_S1_S1_S1_S1_i,"",@"SHT_CUDA_INFO"
	.sectionflags	@""
	.align	4


	//----- nvinfo : EIATTR_CUDA_API_VERSION
	.align		4
        /*0000*/ 	.byte	0x04, 0x37
        /*0002*/ 	.short	(.L_132 - .L_131)
.L_131:
        /*0004*/ 	.word	0x00000082


	//----- nvinfo : EIATTR_KPARAM_INFO
	.align		4
.L_132:
        /*0008*/ 	.byte	0x04, 0x17
        /*000a*/ 	.short	(.L_134 - .L_133)
.L_133:
        /*000c*/ 	.word	0x00000000
        /*0010*/ 	.short	0x000c
        /*0012*/ 	.short	0x0060
        /*0014*/ 	.byte	0x00, 0xf0, 0x11, 0x00


	//----- nvinfo : EIATTR_KPARAM_INFO
	.align		4
.L_134:
        /*0018*/ 	.byte	0x04, 0x17
        /*001a*/ 	.short	(.L_136 - .L_135)
.L_135:
        /*001c*/ 	.word	0x00000000
        /*0020*/ 	.short	0x000b
        /*0022*/ 	.short	0x0058
        /*0024*/ 	.byte	0x00, 0xf5, 0x21, 0x00


	//----- nvinfo : EIATTR_KPARAM_INFO
	.align		4
.L_136:
        /*0028*/ 	.byte	0x04, 0x17
        /*002a*/ 	.short	(.L_138 - .L_137)
.L_137:
        /*002c*/ 	.word	0x00000000
        /*0030*/ 	.short	0x000a
        /*0032*/ 	.short	0x0050
        /*0034*/ 	.byte	0x00, 0xf5, 0x21, 0x00


	//----- nvinfo : EIATTR_KPARAM_INFO
	.align		4
.L_138:
        /*0038*/ 	.byte	0x04, 0x17
        /*003a*/ 	.short	(.L_140 - .L_139)
.L_139:
        /*003c*/ 	.word	0x00000000
        /*0040*/ 	.short	0x0009
        /*0042*/ 	.short	0x0048
        /*0044*/ 	.byte	0x00, 0xf5, 0x21, 0x00


	//----- nvinfo : EIATTR_KPARAM_INFO
	.align		4
.L_140:
        /*0048*/ 	.byte	0x04, 0x17
        /*004a*/ 	.short	(.L_142 - .L_141)
.L_141:
        /*004c*/ 	.word	0x00000000
        /*0050*/ 	.short	0x0008
        /*0052*/ 	.short	0x0040
        /*0054*/ 	.byte	0x00, 0xf5, 0x21, 0x00


	//----- nvinfo : EIATTR_KPARAM_INFO
	.align		4
.L_142:
        /*0058*/ 	.byte	0x04, 0x17
        /*005a*/ 	.short	(.L_144 - .L_143)
.L_143:
        /*005c*/ 	.word	0x00000000
        /*0060*/ 	.short	0x0007
        /*0062*/ 	.short	0x0038
        /*0064*/ 	.byte	0x00, 0xf5, 0x21, 0x00


	//----- nvinfo : EIATTR_KPARAM_INFO
	.align		4
.L_144:
        /*0068*/ 	.byte	0x04, 0x17
        /*006a*/ 	.short	(.L_146 - .L_145)
.L_145:
        /*006c*/ 	.word	0x00000000
        /*0070*/ 	.short	0x0006
        /*0072*/ 	.short	0x0030
        /*0074*/ 	.byte	0x00, 0xf5, 0x21, 0x00


	//----- nvinfo : EIATTR_KPARAM_INFO
	.align		4
.L_146:
        /*0078*/ 	.byte	0x04, 0x17
        /*007a*/ 	.short	(.L_148 - .L_147)
.L_147:
        /*007c*/ 	.word	0x00000000
        /*0080*/ 	.short	0x0005
        /*0082*/ 	.short	0x0028
        /*0084*/ 	.byte	0x00, 0xf5, 0x21, 0x00


	//----- nvinfo : EIATTR_KPARAM_INFO
	.align		4
.L_148:
        /*0088*/ 	.byte	0x04, 0x17
        /*008a*/ 	.short	(.L_150 - .L_149)
.L_149:
        /*008c*/ 	.word	0x00000000
        /*0090*/ 	.short	0x0004
        /*0092*/ 	.short	0x0020
        /*0094*/ 	.byte	0x00, 0xf5, 0x21, 0x00


	//----- nvinfo : EIATTR_KPARAM_INFO
	.align		4
.L_150:
        /*0098*/ 	.byte	0x04, 0x17
        /*009a*/ 	.short	(.L_152 - .L_151)
.L_151:
        /*009c*/ 	.word	0x00000000
        /*00a0*/ 	.short	0x0003
        /*00a2*/ 	.short	0x0018
        /*00a4*/ 	.byte	0x00, 0xf5, 0x21, 0x00


	//----- nvinfo : EIATTR_KPARAM_INFO
	.align		4
.L_152:
        /*00a8*/ 	.byte	0x04, 0x17
        /*00aa*/ 	.short	(.L_154 - .L_153)
.L_153:
        /*00ac*/ 	.word	0x00000000
        /*00b0*/ 	.short	0x0002
        /*00b2*/ 	.short	0x0010
        /*00b4*/ 	.byte	0x00, 0xf5, 0x21, 0x00


	//----- nvinfo : EIATTR_KPARAM_INFO
	.align		4
.L_154:
        /*00b8*/ 	.byte	0x04, 0x17
        /*00ba*/ 	.short	(.L_156 - .L_155)
.L_155:
        /*00bc*/ 	.word	0x00000000
        /*00c0*/ 	.short	0x0001
        /*00c2*/ 	.short	0x0008
        /*00c4*/ 	.byte	0x00, 0xf5, 0x21, 0x00


	//----- nvinfo : EIATTR_KPARAM_INFO
	.align		4
.L_156:
        /*00c8*/ 	.byte	0x04, 0x17
        /*00ca*/ 	.short	(.L_158 - .L_157)
.L_157:
        /*00cc*/ 	.word	0x00000000
        /*00d0*/ 	.short	0x0000
        /*00d2*/ 	.short	0x0000
        /*00d4*/ 	.byte	0x00, 0xf5, 0x21, 0x00


	//----- nvinfo : EIATTR_SPARSE_MMA_MASK
	.align		4
.L_158:
        /*00d8*/ 	.byte	0x03, 0x50
        /*00da*/ 	.short	0x0000


	//----- nvinfo : EIATTR_MAXREG_COUNT
	.align		4
        /*00dc*/ 	.byte	0x03, 0x1b
        /*00de*/ 	.short	0x00ff


	//----- nvinfo : EIATTR_MERCURY_ISA_VERSION
	.align		4
        /*00e0*/ 	.byte	0x03, 0x5f
        /*00e2*/ 	.short	0x0101


	//----- nvinfo : EIATTR_VRC_CTA_INIT_COUNT
	.align		4
        /*00e4*/ 	.byte	0x02, 0x4a
	.zero		1
	.zero		1


	//----- nvinfo : EIATTR_EXIT_INSTR_OFFSETS
	.align		4
        /*00e8*/ 	.byte	0x04, 0x1c
        /*00ea*/ 	.short	(.L_160 - .L_159)


	//   ....[0]....
.L_159:
        /*00ec*/ 	.word	0x00000030


	//   ....[1]....
        /*00f0*/ 	.word	0x00002e90


	//----- nvinfo : EIATTR_CBANK_PARAM_SIZE
	.align		4
.L_160:
        /*00f4*/ 	.byte	0x03, 0x19
        /*00f6*/ 	.short	0x0064


	//----- nvinfo : EIATTR_PARAM_CBANK
	.align		4
        /*00f8*/ 	.byte	0x04, 0x0a
        /*00fa*/ 	.short	(.L_162 - .L_161)
	.align		4
.L_161:
        /*00fc*/ 	.word	index@(.nv.constant0._Z19gpuKernelEuler2RotmIfEvPT_S1_S1_S1_S1_S1_S1_S1_S1_S1_S1_S1_i)
        /*0100*/ 	.short	0x0380
        /*0102*/ 	.short	0x0064


	//----- nvinfo : EIATTR_SW_WAR
	.align		4
.L_162:
        /*0104*/ 	.byte	0x04, 0x36
        /*0106*/ 	.short	(.L_164 - .L_163)
.L_163:
        /*0108*/ 	.word	0x00000008
.L_164:


//--------------------- .nv.info._Z19gpuKernelEuler2RotmIdEvPT_S1_S1_S1_S1_S1_S1_S1_S1_S1_S1_S1_i --------------------------
	.section	.nv.info._Z19gpuKernelEuler2RotmIdEvPT_S1_S1_S1_S1_S1_S1_S1_S1_S1_S1_S1_i,"",@"SHT_CUDA_INFO"
	.sectionflags	@""
	.align	4


	//----- nvinfo : EIATTR_CUDA_API_VERSION
	.align		4
        /*0000*/ 	.byte	0x04, 0x37
        /*0002*/ 	.short	(.L_166 - .L_165)
.L_165:
        /*0004*/ 	.word	0x00000082


	//----- nvinfo : EIATTR_KPARAM_INFO
	.align		4
.L_166:
        /*0008*/ 	.byte	0x04, 0x17
        /*000a*/ 	.short	(.L_168 - .L_167)
.L_167:
        /*000c*/ 	.word	0x00000000
        /*0010*/ 	.short	0x000c
        /*0012*/ 	.short	0x0060
        /*0014*/ 	.byte	0x00, 0xf0, 0x11, 0x00


	//----- nvinfo : EIATTR_KPARAM_INFO
	.align		4
.L_168:
        /*0018*/ 	.byte	0x04, 0x17
        /*001a*/ 	.short	(.L_170 - .L_169)
.L_169:
        /*001c*/ 	.word	0x00000000
        /*0020*/ 	.short	0x000b
        /*0022*/ 	.short	0x0058
        /*0024*/ 	.byte	0x00, 0xf5, 0x21, 0x00


	//----- nvinfo : EIATTR_KPARAM_INFO
	.align		4
.L_170:
        /*0028*/ 	.byte	0x04, 0x17
        /*002a*/ 	.short	(.L_172 - .L_171)
.L_171:
        /*002c*/ 	.word	0x00000000
        /*0030*/ 	.short	0x000a
        /*0032*/ 	.short	0x0050
        /*0034*/ 	.byte	0x00, 0xf5, 0x21, 0x00


	//----- nvinfo : EIATTR_KPARAM_INFO
	.align		4
.L_172:
        /*0038*/ 	.byte	0x04, 0x17
        /*003a*/ 	.short	(.L_174 - .L_173)
.L_173:
        /*003c*/ 	.word	0x00000000
        /*0040*/ 	.short	0x0009
        /*0042*/ 	.short	0x0048
        /*0044*/ 	.byte	0x00, 0xf5, 0x21, 0x00


	//----- nvinfo : EIATTR_KPARAM_INFO
	.align		4
.L_174:
        /*0048*/ 	.byte	0x04, 0x17
        /*004a*/ 	.short	(.L_176 - .L_175)
.L_175:
        /*004c*/ 	.word	0x00000000
        /*0050*/ 	.short	0x0008
        /*0052*/ 	.short	0x0040
        /*0054*/ 	.byte	0x00, 0xf5, 0x21, 0x00


	//----- nvinfo : EIATTR_KPARAM_INFO
	.align		4
.L_176:
        /*0058*/ 	.byte	0x04, 0x17
        /*005a*/ 	.short	(.L_178 - .L_177)
.L_177:
        /*005c*/ 	.word	0x00000000
        /*0060*/ 	.short	0x0007
        /*0062*/ 	.short	0x0038
        /*0064*/ 	.byte	0x00, 0xf5, 0x21, 0x00


	//----- nvinfo : EIATTR_KPARAM_INFO
	.align		4
.L_178:
        /*0068*/ 	.byte	0x04, 0x17
        /*006a*/ 	.short	(.L_180 - .L_179)
.L_179:
        /*006c*/ 	.word	0x00000000
        /*0070*/ 	.short	0x0006
        /*0072*/ 	.short	0x0030
        /*0074*/ 	.byte	0x00, 0xf5, 0x21, 0x00


	//----- nvinfo : EIATTR_KPARAM_INFO
	.align		4
.L_180:
        /*0078*/ 	.byte	0x04, 0x17
        /*007a*/ 	.short	(.L_182 - .L_181)
.L_181:
        /*007c*/ 	.word	0x00000000
        /*0080*/ 	.short	0x0005
        /*0082*/ 	.short	0x0028
        /*0084*/ 	.byte	0x00, 0xf5, 0x21, 0x00


	//----- nvinfo : EIATTR_KPARAM_INFO
	.align		4
.L_182:
        /*0088*/ 	.byte	0x04, 0x17
        /*008a*/ 	.short	(.L_184 - .L_183)
.L_183:
        /*008c*/ 	.word	0x00000000
        /*0090*/ 	.short	0x0004
        /*0092*/ 	.short	0x0020
        /*0094*/ 	.byte	0x00, 0xf5, 0x21, 0x00


	//----- nvinfo : EIATTR_KPARAM_INFO
	.align		4
.L_184:
        /*0098*/ 	.byte	0x04, 0x17
        /*009a*/ 	.short	(.L_186 - .L_185)
.L_185:
        /*009c*/ 	.word	0x00000000
        /*00a0*/ 	.short	0x0003
        /*00a2*/ 	.short	0x0018
        /*00a4*/ 	.byte	0x00, 0xf5, 0x21, 0x00


	//----- nvinfo : EIATTR_KPARAM_INFO
	.align		4
.L_186:
        /*00a8*/ 	.byte	0x04, 0x17
        /*00aa*/ 	.short	(.L_188 - .L_187)
.L_187:
        /*00ac*/ 	.word	0x00000000
        /*00b0*/ 	.short	0x0002
        /*00b2*/ 	.short	0x0010
        /*00b4*/ 	.byte	0x00, 0xf5, 0x21, 0x00


	//----- nvinfo : EIATTR_KPARAM_INFO
	.align		4
.L_188:
        /*00b8*/ 	.byte	0x04, 0x17
        /*00ba*/ 	.short	(.L_190 - .L_189)
.L_189:
        /*00bc*/ 	.word	0x00000000
        /*00c0*/ 	.short	0x0001
        /*00c2*/ 	.short	0x0008
        /*00c4*/ 	.byte	0x00, 0xf5, 0x21, 0x00


	//----- nvinfo : EIATTR_KPARAM_INFO
	.align		4
.L_190:
        /*00c8*/ 	.byte	0x04, 0x17
        /*00ca*/ 	.short	(.L_192 - .L_191)
.L_191:
        /*00cc*/ 	.word	0x00000000
        /*00d0*/ 	.short	0x0000
        /*00d2*/ 	.short	0x0000
        /*00d4*/ 	.byte	0x00, 0xf5, 0x21, 0x00


	//----- nvinfo : EIATTR_SPARSE_MMA_MASK
	.align		4
.L_192:
        /*00d8*/ 	.byte	0x03, 0x50
        /*00da*/ 	.short	0x0000


	//----- nvinfo : EIATTR_MAXREG_COUNT
	.align		4
        /*00dc*/ 	.byte	0x03, 0x1b
        /*00de*/ 	.short	0x00ff


	//----- nvinfo : EIATTR_MERCURY_ISA_VERSION
	.align		4
        /*00e0*/ 	.byte	0x03, 0x5f
        /*00e2*/ 	.short	0x0101


	//----- nvinfo : EIATTR_VRC_CTA_INIT_COUNT
	.align		4
        /*00e4*/ 	.byte	0x02, 0x4a
	.zero		1
	.zero		1


	//----- nvinfo : EIATTR_EXIT_INSTR_OFFSETS
	.align		4
        /*00e8*/ 	.byte	0x04, 0x1c
        /*00ea*/ 	.short	(.L_194 - .L_193)


	//   ....[0]....
.L_193:
        /*00ec*/ 	.word	0x00000040


	//   ....[1]....
        /*00f0*/ 	.word	0x00001a30


	//----- nvinfo : EIATTR_CRS_STACK_SIZE
	.align		4
.L_194:
        /*00f4*/ 	.byte	0x04, 0x1e
        /*00f6*/ 	.short	(.L_196 - .L_195)
.L_195:
        /*00f8*/ 	.word	0x00000000


	//----- nvinfo : EIATTR_CBANK_PARAM_SIZE
	.align		4
.L_196:
        /*00fc*/ 	.byte	0x03, 0x19
        /*00fe*/ 	.short	0x0064


	//----- nvinfo : EIATTR_PARAM_CBANK
	.align		4
        /*0100*/ 	.byte	0x04, 0x0a
        /*0102*/ 	.short	(.L_198 - .L_197)
	.align		4
.L_197:
        /*0104*/ 	.word	index@(.nv.constant0._Z19gpuKernelEuler2RotmIdEvPT_S1_S1_S1_S1_S1_S1_S1_S1_S1_S1_S1_i)
        /*0108*/ 	.short	0x0380
        /*010a*/ 	.short	0x0064


	//----- nvinfo : EIATTR_SW_WAR
	.align		4
.L_198:
        /*010c*/ 	.byte	0x04, 0x36
        /*010e*/ 	.short	(.L_200 - .L_199)
.L_199:
        /*0110*/ 	.word	0x00000008
.L_200:


//--------------------- .nv.info._Z20gpuKernelSphere2CartIfEvPT_S1_S1_S1_S1_S1_i --------------------------
	.section	.nv.info._Z20gpuKernelSphere2CartIfEvPT_S1_S1_S1_S1_S1_i,"",@"SHT_CUDA_INFO"
	.sectionflags	@""
	.align	4


	//----- nvinfo : EIATTR_CUDA_API_VERSION
	.align		4
        /*0000*/ 	.byte	0x04, 0x37
        /*0002*/ 	.short	(.L_202 - .L_201)
.L_201:
        /*0004*/ 	.word	0x00000082


	//----- nvinfo : EIATTR_KPARAM_INFO
	.align		4
.L_202:
        /*0008*/ 	.byte	0x04, 0x17
        /*000a*/ 	.short	(.L_204 - .L_203)
.L_203:
        /*000c*/ 	.word	0x00000000
        /*0010*/ 	.short	0x0006
        /*0012*/ 	.short	0x0030
        /*0014*/ 	.byte	0x00, 0xf0, 0x11, 0x00


	//----- nvinfo : EIATTR_KPARAM_INFO
	.align		4
.L_204:
        /*0018*/ 	.byte	0x04, 0x17
        /*001a*/ 	.short	(.L_206 - .L_205)
.L_205:
        /*001c*/ 	.word	0x00000000
        /*0020*/ 	.short	0x0005
        /*0022*/ 	.short	0x0028
        /*0024*/ 	.byte	0x00, 0xf5, 0x21, 0x00


	//----- nvinfo : EIATTR_KPARAM_INFO
	.align		4
.L_206:
        /*0028*/ 	.byte	0x04, 0x17
        /*002a*/ 	.short	(.L_208 - .L_207)
.L_207:
        /*002c*/ 	.word	0x00000000
        /*0030*/ 	.short	0x0004
        /*0032*/ 	.short	0x0020
        /*0034*/ 	.byte	0x00, 0xf5, 0x21, 0x00


	//----- nvinfo : EIATTR_KPARAM_INFO
	.align		4
.L_208:
        /*0038*/ 	.byte	0x04, 0x17
        /*003a*/ 	.short	(.L_210 - .L_209)
.L_209:
        /*003c*/ 	.word	0x00000000
        /*0040*/ 	.short	0x0003
        /*0042*/ 	.short	0x0018
        /*0044*/ 	.byte	0x00, 0xf5, 0x21, 0x00


	//----- nvinfo : EIATTR_KPARAM_INFO
	.align		4
.L_210:
        /*0048*/ 	.byte	0x04, 0x17
        /*004a*/ 	.short	(.L_212 - .L_211)
.L_211:
        /*004c*/ 	.word	0x00000000
        /*0050*/ 	.short	0x0002
        /*0052*/ 	.short	0x0010
        /*0054*/ 	.byte	0x00, 0xf5, 0x21, 0x00


	//----- nvinfo : EIATTR_KPARAM_INFO
	.align		4
.L_212:
        /*0058*/ 	.byte	0x04, 0x17
        /*005a*/ 	.short	(.L_214 - .L_213)
.L_213:
        /*005c*/ 	.word	0x00000000
        /*0060*/ 	.short	0x0001
        /*0062*/ 	.short	0x0008
        /*0064*/ 	.byte	0x00, 0xf5, 0x21, 0x00


	//----- nvinfo : EIATTR_KPARAM_INFO
	.align		4
.L_214:
        /*0068*/ 	.byte	0x04, 0x17
        /*006a*/ 	.short	(.L_216 - .L_215)
.L_215:
        /*006c*/ 	.word	0x00000000
        /*0070*/ 	.short	0x0000
        /*0072*/ 	.short	0x0000
        /*0074*/ 	.byte	0x00, 0xf5, 0x21, 0x00


	//----- nvinfo : EIATTR_SPARSE_MMA_MASK
	.align		4
.L_216:
        /*0078*/ 	.byte	0x03, 0x50
        /*007a*/ 	.short	0x0000


	//----- nvinfo : EIATTR_MAXREG_COUNT
	.align		4
        /*007c*/ 	.byte	0x03, 0x1b
        /*007e*/ 	.short	0x00ff


	//----- nvinfo : EIATTR_MERCURY_ISA_VERSION
	.align		4
        /*0080*/ 	.byte	0x03, 0x5f
        /*0082*/ 	.short	0x0101


	//----- nvinfo : EIATTR_VRC_CTA_INIT_COUNT
	.align		4
        /*0084*/ 	.byte	0x02, 0x4a
	.zero		1
	.zero		1


	//----- nvinfo : EIATTR_EXIT_INSTR_OFFSETS
	.align		4
        /*0088*/ 	.byte	0x04, 0x1c
        /*008a*/ 	.short	(.L_218 - .L_217)


	//   ....[0]....
.L_217:
        /*008c*/ 	.word	0x00000030


	//   ....[1]....
        /*0090*/ 	.word	0x000025a0


	//----- nvinfo : EIATTR_CBANK_PARAM_SIZE
	.align		4
.L_218:
        /*0094*/ 	.byte	0x03, 0x19
        /*0096*/ 	.short	0x0034


	//----- nvinfo : EIATTR_PARAM_CBANK
	.align		4
        /*0098*/ 	.byte	0x04, 0x0a
        /*009a*/ 	.short	(.L_220 - .L_219)
	.align		4
.L_219:
        /*009c*/ 	.word	index@(.nv.constant0._Z20gpuKernelSphere2CartIfEvPT_S1_S1_S1_S1_S1_i)
        /*00a0*/ 	.short	0x0380
        /*00a2*/ 	.short	0x0034


	//----- nvinfo : EIATTR_SW_WAR
	.align		4
.L_220:
        /*00a4*/ 	.byte	0x04, 0x36
        /*00a6*/ 	.short	(.L_222 - .L_221)
.L_221:
        /*00a8*/ 	.word	0x00000008
.L_222:


//--------------------- .nv.info._Z20gpuKernelSphere2CartIdEvPT_S1_S1_S1_S1_S1_i --------------------------
	.section	.nv.info._Z20gpuKernelSphere2CartIdEvPT_S1_S1_S1_S1_S1_i,"",@"SHT_CUDA_INFO"
	.sectionflags	@""
	.align	4


	//----- nvinfo : EIATTR_CUDA_API_VERSION
	.align		4
        /*0000*/ 	.byte	0x04, 0x37
        /*0002*/ 	.short	(.L_224 - .L_223)
.L_223:
        /*0004*/ 	.word	0x00000082


	//----- nvinfo : EIATTR_KPARAM_INFO
	.align		4
.L_224:
        /*0008*/ 	.byte	0x04, 0x17
        /*000a*/ 	.short	(.L_226 - .L_225)
.L_225:
        /*000c*/ 	.word	0x00000000
        /*0010*/ 	.short	0x0006
        /*0012*/ 	.short	0x0030
        /*0014*/ 	.byte	0x00, 0xf0, 0x11, 0x00


	//----- nvinfo : EIATTR_KPARAM_INFO
	.align		4
.L_226:
        /*0018*/ 	.byte	0x04, 0x17
        /*001a*/ 	.short	(.L_228 - .L_227)
.L_227:
        /*001c*/ 	.word	0x00000000
        /*0020*/ 	.short	0x0005
        /*0022*/ 	.short	0x0028
        /*0024*/ 	.byte	0x00, 0xf5, 0x21, 0x00


	//----- nvinfo : EIATTR_KPARAM_INFO
	.align		4
.L_228:
        /*0028*/ 	.byte	0x04, 0x17
        /*002a*/ 	.short	(.L_230 - .L_229)
.L_229:
        /*002c*/ 	.word	0x00000000
        /*0030*/ 	.short	0x0004
        /*0032*/ 	.short	0x0020
        /*0034*/ 	.byte	0x00, 0xf5, 0x21, 0x00


	//----- nvinfo : EIATTR_KPARAM_INFO
	.align		4
.L_230:
        /*0038*/ 	.byte	0x04, 0x17
        /*003a*/ 	.short	(.L_232 - .L_231)
.L_231:
        /*003c*/ 	.word	0x00000000
        /*0040*/ 	.short	0x0003
        /*0042*/ 	.short	0x0018
        /*0044*/ 	.byte	0x00, 0xf5, 0x21, 0x00


	//----- nvinfo : EIATTR_KPARAM_INFO
	.align		4
.L_232:
        /*0048*/ 	.byte	0x04, 0x17
        /*004a*/ 	.short	(.L_234 - .L_233)
.L_233:
        /*004c*/ 	.word	0x00000000
        /*0050*/ 	.short	0x0002
        /*0052*/ 	.short	0x0010
        /*0054*/ 	.byte	0x00, 0xf5, 0x21, 0x00


	//----- nvinfo : EIATTR_KPARAM_INFO
	.align		4
.L_234:
        /*0058*/ 	.byte	0x04, 0x17
        /*005a*/ 	.short	(.L_236 - .L_235)
.L_235:
        /*005c*/ 	.word	0x00000000
        /*0060*/ 	.short	0x0001
        /*0062*/ 	.short	0x0008
        /*0064*/ 	.byte	0x00, 0xf5, 0x21, 0x00


	//----- nvinfo : EIATTR_KPARAM_INFO
	.align		4
.L_236:
        /*0068*/ 	.byte	0x04, 0x17
        /*006a*/ 	.short	(.L_238 - .L_237)
.L_237:
        /*006c*/ 	.word	0x00000000
        /*0070*/ 	.short	0x0000
        /*0072*/ 	.short	0x0000
        /*0074*/ 	.byte	0x00, 0xf5, 0x21, 0x00


	//----- nvinfo : EIATTR_SPARSE_MMA_MASK
	.align		4
.L_238:
        /*0078*/ 	.byte	0x03, 0x50
        /*007a*/ 	.short	0x0000


	//----- nvinfo : EIATTR_MAXREG_COUNT
	.align		4
        /*007c*/ 	.byte	0x03, 0x1b
        /*007e*/ 	.short	0x00ff


	//----- nvinfo : EIATTR_MERCURY_ISA_VERSION
	.align		4
        /*0080*/ 	.byte	0x03, 0x5f
        /*0082*/ 	.short	0x0101


	//----- nvinfo : EIATTR_VRC_CTA_INIT_COUNT
	.align		4
        /*0084*/ 	.byte	0x02, 0x4a
	.zero		1
	.zero		1


	//----- nvinfo : EIATTR_EXIT_INSTR_OFFSETS
	.align		4
        /*0088*/ 	.byte	0x04, 0x1c
        /*008a*/ 	.short	(.L_240 - .L_239)


	//   ....[0]....
.L_239:
        /*008c*/ 	.word	0x00000040


	//   ....[1]....
        /*0090*/ 	.word	0x00001490


	//----- nvinfo : EIATTR_CRS_STACK_SIZE
	.align		4
.L_240:
        /*0094*/ 	.byte	0x04, 0x1e
        /*0096*/ 	.short	(.L_242 - .L_241)
.L_241:
        /*0098*/ 	.word	0x00000000


	//----- nvinfo : EIATTR_CBANK_PARAM_SIZE
	.align		4
.L_242:
        /*009c*/ 	.byte	0x03, 0x19
        /*009e*/ 	.short	0x0034


	//----- nvinfo : EIATTR_PARAM_CBANK
	.align		4
        /*00a0*/ 	.byte	0x04, 0x0a
        /*00a2*/ 	.short	(.L_244 - .L_243)
	.align		4
.L_243:
        /*00a4*/ 	.word	index@(.nv.constant0._Z20gpuKernelSphere2CartIdEvPT_S1_S1_S1_S1_S1_i)
        /*00a8*/ 	.short	0x0380
        /*00aa*/ 	.short	0x0034


	//----- nvinfo : EIATTR_SW_WAR
	.align		4
.L_244:
        /*00ac*/ 	.byte	0x04, 0x36
        /*00ae*/ 	.short	(.L_246 - .L_245)
.L_245:
        /*00b0*/ 	.word	0x00000008
.L_246:


//--------------------- .nv.info._Z25gpuKernelCart2SphereDerivIfEvPT_S1_S1_S1_S1_S1_S1_S1_S1_S1_S1_S1_S1_S1_S1_i --------------------------
	.section	.nv.info._Z25gpuKernelCart2SphereDerivIfEvPT_S1_S1_S1_S1_S1_S1_S1_S1_S1_S1_S1_S1_S1_S1_i,"",@"SHT_CUDA_INFO"
	.sectionflags	@""
	.align	4


	//----- nvinfo : EIATTR_CUDA_API_VERSION
	.align		4
        /*0000*/ 	.byte	0x04, 0x37
        /*0002*/ 	.short	(.L_248 - .L_247)
.L_247:
        /*0004*/ 	.word	0x00000082


	//----- nvinfo : EIATTR_KPARAM_INFO
	.align		4
.L_248:
        /*0008*/ 	.byte	0x04, 0x17
        /*000a*/ 	.short	(.L_250 - .L_249)
.L_249:
        /*000c*/ 	.word	0x00000000
        /*0010*/ 	.short	0x000f
        /*0012*/ 	.short	0x0078
        /*0014*/ 	.byte	0x00, 0xf0, 0x11, 0x00


	//----- nvinfo : EIATTR_KPARAM_INFO
	.align		4
.L_250:
        /*0018*/ 	.byte	0x04, 0x17
        /*001a*/ 	.short	(.L_252 - .L_251)
.L_251:
        /*001c*/ 	.word	0x00000000
        /*0020*/ 	.short	0x000e
        /*0022*/ 	.short	0x0070
        /*0024*/ 	.byte	0x00, 0xf5, 0x21, 0x00


	//----- nvinfo : EIATTR_KPARAM_INFO
	.align		4
.L_252:
        /*0028*/ 	.byte	0x04, 0x17
        /*002a*/ 	.short	(.L_254 - .L_253)
.L_253:
        /*002c*/ 	.word	0x00000000
        /*0030*/ 	.short	0x000d
        /*0032*/ 	.short	0x0068
        /*0034*/ 	.byte	0x00, 0xf5, 0x21, 0x00


	//----- nvinfo : EIATTR_KPARAM_INFO
	.align		4
.L_254:
        /*0038*/ 	.byte	0x04, 0x17
        /*003a*/ 	.short	(.L_256 - .L_255)
.L_255:
        /*003c*/ 	.word	0x00000000
        /*0040*/ 	.short	0x000c
        /*0042*/ 	.short	0x0060
        /*0044*/ 	.byte	0x00, 0xf5, 0x21, 0x00


	//----- nvinfo : EIATTR_KPARAM_INFO
	.align		4
.L_256:
        /*0048*/ 	.byte	0x04, 0x17
        /*004a*/ 	.short	(.L_258 - .L_257)
.L_257:
        /*004c*/ 	.word	0x00000000
        /*0050*/ 	.short	0x000b
        /*0052*/ 	.short	0x0058
        /*0054*/ 	.byte	0x00, 0xf5, 0x21, 0x00


	//----- nvinfo : EIATTR_KPARAM_INFO
	.align		4
.L_258:
        /*0058*/ 	.byte	0x04, 0x17
        /*005a*/ 	.short	(.L_260 - .L_259)
.L_259:
        /*005c*/ 	.word	0x00000000
        /*0060*/ 	.short	0x000a
        /*0062*/ 	.short	0x0050
        /*0064*/ 	.byte	0x00, 0xf5, 0x21, 0x00


	//----- nvinfo : EIATTR_KPARAM_INFO
	.align		4
.L_260:
        /*0068*/ 	.byte	0x04, 0x17
        /*006a*/ 	.short	(.L_262 - .L_261)
.L_261:
        /*006c*/ 	.word	0x00000000
        /*0070*/ 	.short	0x0009
        /*0072*/ 	.short	0x0048
        /*0074*/ 	.byte	0x00, 0xf5, 0x21, 0x00


	//----- nvinfo : EIATTR_KPARAM_INFO
	.align		4
.L_262:
        /*0078*/ 	.byte	0x04, 0x17
        /*007a*/ 	.short	(.L_264 - .L_263)
.L_263:
        /*007c*/ 	.word	0x00000000
        /*0080*/ 	.short	0x0008
        /*0082*/ 	.short	0x0040
        /*0084*/ 	.byte	0x00, 0xf5, 0x21, 0x00


	//----- nvinfo : EIATTR_KPARAM_INFO
	.align		4
.L_264:
        /*0088*/ 	.byte	0x04, 0x17
        /*008a*/ 	.short	(.L_266 - .L_265)
.L_265:
        /*008c*/ 	.word	0x00000000
        /*0090*/ 	.short	0x0007
        /*0092*/ 	.short	0x0038
        /*0094*/ 	.byte	0x00, 0xf5, 0x21, 0x00


	//----- nvinfo : EIATTR_KPARAM_INFO
	.align		4
.L_266:
        /*0098*/ 	.byte	0x04, 0x17
        /*009a*/ 	.short	(.L_268 - .L_267)
.L_267:
        /*009c*/ 	.word	0x00000000
        /*00a0*/ 	.short	0x0006
        /*00a2*/ 	.short	0x0030
        /*00a4*/ 	.byte	0x00, 0xf5, 0x21, 0x00


	//----- nvinfo : EIATTR_KPARAM_INFO
	.align		4
.L_268:
        /*00a8*/ 	.byte	0x04, 0x17
        /*00aa*/ 	.short	(.L_270 - .L_269)
.L_269:
        /*00ac*/ 	.word	0x00000000
        /*00b0*/ 	.short	0x0005
        /*00b2*/ 	.short	0x0028
        /*00b4*/ 	.byte	0x00, 0xf5, 0x21, 0x00


	//----- nvinfo : EIATTR_KPARAM_INFO
	.align		4
.L_270:
        /*00b8*/ 	.byte	0x04, 0x17
        /*00ba*/ 	.short	(.L_272 - .L_271)
.L_271:
        /*00bc*/ 	.word	0x00000000
        /*00c0*/ 	.short	0x0004
        /*00c2*/ 	.short	0x0020
        /*00c4*/ 	.byte	0x00, 0xf5, 0x21, 0x00


	//----- nvinfo : EIATTR_KPARAM_INFO
	.align		4
.L_272:
        /*00c8*/ 	.byte	0x04, 0x17
        /*00ca*/ 	.short	(.L_274 - .L_273)
.L_273:
        /*00cc*/ 	.word	0x00000000
        /*00d0*/ 	.short	0x0003
        /*00d2*/ 	.short	0x0018
        /*00d4*/ 	.byte	0x00, 0xf5, 0x21, 0x00


	//----- nvinfo : EIATTR_KPARAM_INFO
	.align		4
.L_274:
        /*00d8*/ 	.byte	0x04, 0x17
        /*00da*/ 	.short	(.L_276 - .L_275)
.L_275:
        /*00dc*/ 	.word	0x00000000
        /*00e0*/ 	.short	0x0002
        /*00e2*/ 	.short	0x0010
        /*00e4*/ 	.byte	0x00, 0xf5, 0x21, 0x00


	//----- nvinfo : EIATTR_KPARAM_INFO
	.align		4
.L_276:
        /*00e8*/ 	.byte	0x04, 0x17
        /*00ea*/ 	.short	(.L_278 - .L_277)
.L_277:
        /*00ec*/ 	.word	0x00000000
        /*00f0*/ 	.short	0x0001
        /*00f2*/ 	.short	0x0008
        /*00f4*/ 	.byte	0x00, 0xf5, 0x21, 0x00


	//----- nvinfo : EIATTR_KPARAM_INFO
	.align		4
.L_278:
        /*00f8*/ 	.byte	0x04, 0x17
        /*00fa*/ 	.short	(.L_280 - .L_279)
.L_279:
        /*00fc*/ 	.word	0x00000000
        /*0100*/ 	.short	0x0000
        /*0102*/ 	.short	0x0000
        /*0104*/ 	.byte	0x00, 0xf5, 0x21, 0x00


	//----- nvinfo : EIATTR_SPARSE_MMA_MASK
	.align		4
.L_280:
        /*0108*/ 	.byte	0x03, 0x50
        /*010a*/ 	.short	0x0000


	//----- nvinfo : EIATTR_MAXREG_COUNT
	.align		4
        /*010c*/ 	.byte	0x03, 0x1b
        /*010e*/ 	.short	0x00ff


	//----- nvinfo : EIATTR_MERCURY_ISA_VERSION
	.align		4
        /*0110*/ 	.byte	0x03, 0x5f
        /*0112*/ 	.short	0x0101


	//----- nvinfo : EIATTR_VRC_CTA_INIT_COUNT
	.align		4
        /*0114*/ 	.byte	0x02, 0x4a
	.zero		1
	.zero		1


	//----- nvinfo : EIATTR_EXIT_INSTR_OFFSETS
	.align		4
        /*0118*/ 	.byte	0x04, 0x1c
        /*011a*/ 	.short	(.L_282 - .L_281)


	//   ....[0]....
.L_281:
        /*011c*/ 	.word	0x00000030


	//   ....[1]....
        /*0120*/ 	.word	0x000014a0


	//----- nvinfo : EIATTR_CRS_STACK_SIZE
	.align		4
.L_282:
        /*0124*/ 	.byte	0x04, 0x1e
        /*0126*/ 	.short	(.L_284 - .L_283)
.L_283:
        /*0128*/ 	.word	0x00000000


	//----- nvinfo : EIATTR_CBANK_PARAM_SIZE
	.align		4
.L_284:
        /*012c*/ 	.byte	0x03, 0x19
        /*012e*/ 	.short	0x007c


	//----- nvinfo : EIATTR_PARAM_CBANK
	.align		4
        /*0130*/ 	.byte	0x04, 0x0a
        /*0132*/ 	.short	(.L_286 - .L_285)
	.align		4
.L_285:
        /*0134*/ 	.word	index@(.nv.constant0._Z25gpuKernelCart2SphereDerivIfEvPT_S1_S1_S1_S1_S1_S1_S1_S1_S1_S1_S1_S1_S1_S1_i)
        /*0138*/ 	.short	0x0380
        /*013a*/ 	.short	0x007c


	//----- nvinfo : EIATTR_SW_WAR
	.align		4
.L_286:
        /*013c*/ 	.byte	0x04, 0x36
        /*013e*/ 	.short	(.L_288 - .L_287)
.L_287:
        /*0140*/ 	.word	0x00000008
.L_288:


//--------------------- .nv.info._Z25gpuKernelCart2SphereDerivIdEvPT_S1_S1_S1_S1_S1_S1_S1_S1_S1_S1_S1_S1_S1_S1_i --------------------------
	.section	.nv.info._Z25gpuKernelCart2SphereDerivIdEvPT_S1_S1_S1_S1_S1_S1_S1_S1_S1_S1_S1_S1_S1_S1_i,"",@"SHT_CUDA_INFO"
	.sectionflags	@""
	.align	4


	//----- nvinfo : EIATTR_CUDA_API_VERSION
	.align		4
        /*0000*/ 	.byte	0x04, 0x37
        /*0002*/ 	.short	(.L_290 - .L_289)
.L_289:
        /*0004*/ 	.word	0x00000082


	//----- nvinfo : EIATTR_KPARAM_INFO
	.align		4
.L_290:
        /*0008*/ 	.byte	0x04, 0x17
        /*000a*/ 	.short	(.L_292 - .L_291)
.L_291:
        /*000c*/ 	.word	0x00000000
        /*0010*/ 	.short	0x000f
        /*0012*/ 	.short	0x0078
        /*0014*/ 	.byte	0x00, 0xf0, 0x11, 0x00


	//----- nvinfo : EIATTR_KPARAM_INFO
	.align		4
.L_292:
        /*0018*/ 	.byte	0x04, 0x17
        /*001a*/ 	.short	(.L_294 - .L_293)
.L_293:
        /*001c*/ 	.word	0x00000000
        /*0020*/ 	.short	0x000e
        /*0022*/ 	.short	0x0070
        /*0024*/ 	.byte	0x00, 0xf5, 0x21, 0x00


	//----- nvinfo : EIATTR_KPARAM_INFO
	.align		4
.L_294:
        /*0028*/ 	.byte	0x04, 0x17
        /*002a*/ 	.short	(.L_296 - .L_295)
.L_295:
        /*002c*/ 	.word	0x00000000
        /*0030*/ 	.short	0x000d
        /*0032*/ 	.short	0x0068
        /*0034*/ 	.byte	0x00, 0xf5, 0x21, 0x00


	//----- nvinfo : EIATTR_KPARAM_INFO
	.align		4
.L_296:
        /*0038*/ 	.byte	0x04, 0x17
        /*003a*/ 	.short	(.L_298 - .L_297)
.L_297:
        /*003c*/ 	.word	0x00000000
        /*0040*/ 	.short	0x000c
        /*0042*/ 	.short	0x0060
        /*0044*/ 	.byte	0x00, 0xf5, 0x21, 0x00


	//----- nvinfo : EIATTR_KPARAM_INFO
	.align		4
.L_298:
        /*0048*/ 	.byte	0x04, 0x17
        /*004a*/ 	.short	(.L_300 - .L_299)
.L_299:
        /*004c*/ 	.word	0x00000000
        /*0050*/ 	.short	0x000b
        /*0052*/ 	.short	0x0058
        /*0054*/ 	.byte	0x00, 0xf5, 0x21, 0x00


	//----- nvinfo : EIATTR_KPARAM_INFO
	.align		4
.L_300:
        /*0058*/ 	.byte	0x04, 0x17
        /*005a*/ 	.short	(.L_302 - .L_301)
.L_301:
        /*005c*/ 	.word	0x00000000
        /*0060*/ 	.short	0x000a
        /*0062*/ 	.short	0x0050
        /*0064*/ 	.byte	0x00, 0xf5, 0x21, 0x00


	//----- nvinfo : EIATTR_KPARAM_INFO
	.align		4
.L_302:
        /*0068*/ 	.byte	0x04, 0x17
        /*006a*/ 	.short	(.L_304 - .L_303)
.L_303:
        /*006c*/ 	.word	0x00000000
        /*0070*/ 	.short	0x0009
        /*0072*/ 	.short	0x0048
        /*0074*/ 	.byte	0x00, 0xf5, 0x21, 0x00


	//----- nvinfo : EIATTR_KPARAM_INFO
	.align		4
.L_304:
        /*0078*/ 	.byte	0x04, 0x17
        /*007a*/ 	.short	(.L_306 - .L_305)
.L_305:
        /*007c*/ 	.word	0x00000000
        /*0080*/ 	.short	0x0008
        /*0082*/ 	.short	0x0040
        /*0084*/ 	.byte	0x00, 0xf5, 0x21, 0x00


	//----- nvinfo : EIATTR_KPARAM_INFO
	.align		4
.L_306:
        /*0088*/ 	.byte	0x04, 0x17
        /*008a*/ 	.short	(.L_308 - .L_307)
.L_307:
        /*008c*/ 	.word	0x00000000
        /*0090*/ 	.short	0x0007
        /*0092*/ 	.short	0x0038
        /*0094*/ 	.byte	0x00, 0xf5, 0x21, 0x00


	//----- nvinfo : EIATTR_KPARAM_INFO
	.align		4
.L_308:
        /*0098*/ 	.byte	0x04, 0x17
        /*009a*/ 	.short	(.L_310 - .L_309)
.L_309:
        /*009c*/ 	.word	0x00000000
        /*00a0*/ 	.short	0x0006
        /*00a2*/ 	.short	0x0030
        /*00a4*/ 	.byte	0x00, 0xf5, 0x21, 0x00


	//----- nvinfo : EIATTR_KPARAM_INFO
	.align		4
.L_310:
        /*00a8*/ 	.byte	0x04, 0x17
        /*00aa*/ 	.short	(.L_312 - .L_311)
.L_311:
        /*00ac*/ 	.word	0x00000000
        /*00b0*/ 	.short	0x0005
        /*00b2*/ 	.short	0x0028
        /*00b4*/ 	.byte	0x00, 0xf5, 0x21, 0x00


	//----- nvinfo : EIATTR_KPARAM_INFO
	.align		4
.L_312:
        /*00b8*/ 	.byte	0x04, 0x17
        /*00ba*/ 	.short	(.L_314 - .L_313)
.L_313:
        /*00bc*/ 	.word	0x00000000
        /*00c0*/ 	.short	0x0004
        /*00c2*/ 	.short	0x0020
        /*00c4*/ 	.byte	0x00, 0xf5, 0x21, 0x00


	//----- nvinfo : EIATTR_KPARAM_INFO
	.align		4
.L_314:
        /*00c8*/ 	.byte	0x04, 0x17
        /*00ca*/ 	.short	(.L_316 - .L_315)
.L_315:
        /*00cc*/ 	.word	0x00000000
        /*00d0*/ 	.short	0x0003
        /*00d2*/ 	.short	0x0018
        /*00d4*/ 	.byte	0x00, 0xf5, 0x21, 0x00


	//----- nvinfo : EIATTR_KPARAM_INFO
	.align		4
.L_316:
        /*00d8*/ 	.byte	0x04, 0x17
        /*00da*/ 	.short	(.L_318 - .L_317)
.L_317:
        /*00dc*/ 	.word	0x00000000
        /*00e0*/ 	.short	0x0002
        /*00e2*/ 	.short	0x0010
        /*00e4*/ 	.byte	0x00, 0xf5, 0x21, 0x00


	//----- nvinfo : EIATTR_KPARAM_INFO
	.align		4
.L_318:
        /*00e8*/ 	.byte	0x04, 0x17
        /*00ea*/ 	.short	(.L_320 - .L_319)
.L_319:
        /*00ec*/ 	.word	0x00000000
        /*00f0*/ 	.short	0x0001
        /*00f2*/ 	.short	0x0008
        /*00f4*/ 	.byte	0x00, 0xf5, 0x21, 0x00


	//----- nvinfo : EIATTR_KPARAM_INFO
	.align		4
.L_320:
        /*00f8*/ 	.byte	0x04, 0x17
        /*00fa*/ 	.short	(.L_322 - .L_321)
.L_321:
        /*00fc*/ 	.word	0x00000000
        /*0100*/ 	.short	0x0000
        /*0102*/ 	.short	0x0000
        /*0104*/ 	.byte	0x00, 0xf5, 0x21, 0x00


	//----- nvinfo : EIATTR_SPARSE_MMA_MASK
	.align		4
.L_322:
        /*0108*/ 	.byte	0x03, 0x50
        /*010a*/ 	.short	0x0000


	//----- nvinfo : EIATTR_MAXREG_COUNT
	.align		4
        /*010c*/ 	.byte	0x03, 0x1b
        /*010e*/ 	.short	0x00ff


	//----- nvinfo : EIATTR_MERCURY_ISA_VERSION
	.align		4
        /*0110*/ 	.byte	0x03, 0x5f
        /*0112*/ 	.short	0x0101


	//----- nvinfo : EIATTR_VRC_CTA_INIT_COUNT
	.align		4
        /*0114*/ 	.byte	0x02, 0x4a
	.zero		1
	.zero		1


	//----- nvinfo : EIATTR_EXIT_INSTR_OFFSETS
	.align		4
        /*0118*/ 	.byte	0x04, 0x1c
        /*011a*/ 	.short	(.L_324 - .L_323)


	//   ....[0]....
.L_323:
        /*011c*/ 	.word	0x00000030


	//   ....[1]....
        /*0120*/ 	.word	0x00002550


	//----- nvinfo : EIATTR_CRS_STACK_SIZE
	.align		4
.L_324:
        /*0124*/ 	.byte	0x04, 0x1e
        /*0126*/ 	.short	(.L_326 - .L_325)
.L_325:
        /*0128*/ 	.word	0x00000000


	//----- nvinfo : EIATTR_CBANK_PARAM_SIZE
	.align		4
.L_326:
        /*012c*/ 	.byte	0x03, 0x19
        /*012e*/ 	.short	0x007c


	//----- nvinfo : EIATTR_PARAM_CBANK
	.align		4
        /*0130*/ 	.byte	0x04, 0x0a
        /*0132*/ 	.short	(.L_328 - .L_327)
	.align		4
.L_327:
        /*0134*/ 	.word	index@(.nv.constant0._Z25gpuKernelCart2SphereDerivIdEvPT_S1_S1_S1_S1_S1_S1_S1_S1_S1_S1_S1_S1_S1_S1_i)
        /*0138*/ 	.short	0x0380
        /*013a*/ 	.short	0x007c


	//----- nvinfo : EIATTR_SW_WAR
	.align		4
.L_328:
        /*013c*/ 	.byte	0x04, 0x36
        /*013e*/ 	.short	(.L_330 - .L_329)
.L_329:
        /*0140*/ 	.word	0x00000008
.L_330:


//--------------------- .nv.info._Z20gpuKernelCart2SphereIfEvPT_S1_S1_S1_S1_S1_i --------------------------
	.section	.nv.info._Z20gpuKernelCart2SphereIfEvPT_S1_S1_S1_S1_S1_i,"",@"SHT_CUDA_INFO"
	.sectionflags	@""
	.align	4


	//----- nvinfo : EIATTR_CUDA_API_VERSION
	.align		4
        /*0000*/ 	.byte	0x04, 0x37
        /*0002*/ 	.short	(.L_332 - .L_331)
.L_331:
        /*0004*/ 	.word	0x00000082


	//----- nvinfo : EIATTR_KPARAM_INFO
	.align		4
.L_332:
        /*0008*/ 	.byte	0x04, 0x17
        /*000a*/ 	.short	(.L_334 - .L_333)
.L_333:
        /*000c*/ 	.word	0x00000000
        /*0010*/ 	.short	0x0006
        /*0012*/ 	.short	0x0030
        /*0014*/ 	.byte	0x00, 0xf0, 0x11, 0x00


	//----- nvinfo : EIATTR_KPARAM_INFO
	.align		4
.L_334:
        /*0018*/ 	.byte	0x04, 0x17
        /*001a*/ 	.short	(.L_336 - .L_335)
.L_335:
        /*001c*/ 	.word	0x00000000
        /*0020*/ 	.short	0x0005
        /*0022*/ 	.short	0x0028
        /*0024*/ 	.byte	0x00, 0xf5, 0x21, 0x00


	//----- nvinfo : EIATTR_KPARAM_INFO
	.align		4
.L_336:
        /*0028*/ 	.byte	0x04, 0x17
        /*002a*/ 	.short	(.L_338 - .L_337)
.L_337:
        /*002c*/ 	.word	0x00000000
        /*0030*/ 	.short	0x0004
        /*0032*/ 	.short	0x0020
        /*0034*/ 	.byte	0x00, 0xf5, 0x21, 0x00


	//----- nvinfo : EIATTR_KPARAM_INFO
	.align		4
.L_338:
        /*0038*/ 	.byte	0x04, 0x17
        /*003a*/ 	.short	(.L_340 - .L_339)
.L_339:
        /*003c*/ 	.word	0x00000000
        /*0040*/ 	.short	0x0003
        /*0042*/ 	.short	0x0018
        /*0044*/ 	.byte	0x00, 0xf5, 0x21, 0x00


	//----- nvinfo : EIATTR_KPARAM_INFO
	.align		4
.L_340:
        /*0048*/ 	.byte	0x04, 0x17
        /*004a*/ 	.short	(.L_342 - .L_341)
.L_341:
        /*004c*/ 	.word	0x00000000
        /*0050*/ 	.short	0x0002
        /*0052*/ 	.short	0x0010
        /*0054*/ 	.byte	0x00, 0xf5, 0x21, 0x00


	//----- nvinfo : EIATTR_KPARAM_INFO
	.align		4
.L_342:
        /*0058*/ 	.byte	0x04, 0x17
        /*005a*/ 	.short	(.L_344 - .L_343)
.L_343:
        /*005c*/ 	.word	0x00000000
        /*0060*/ 	.short	0x0001
        /*0062*/ 	.short	0x0008
        /*0064*/ 	.byte	0x00, 0xf5, 0x21, 0x00


	//----- nvinfo : EIATTR_KPARAM_INFO
	.align		4
.L_344:
        /*0068*/ 	.byte	0x04, 0x17
        /*006a*/ 	.short	(.L_346 - .L_345)
.L_345:
        /*006c*/ 	.word	0x00000000
        /*0070*/ 	.short	0x0000
        /*0072*/ 	.short	0x0000
        /*0074*/ 	.byte	0x00, 0xf5, 0x21, 0x00


	//----- nvinfo : EIATTR_SPARSE_MMA_MASK
	.align		4
.L_346:
        /*0078*/ 	.byte	0x03, 0x50
        /*007a*/ 	.short	0x0000


	//----- nvinfo : EIATTR_MAXREG_COUNT
	.align		4
        /*007c*/ 	.byte	0x03, 0x1b
        /*007e*/ 	.short	0x00ff


	//----- nvinfo : EIATTR_MERCURY_ISA_VERSION
	.align		4
        /*0080*/ 	.byte	0x03, 0x5f
        /*0082*/ 	.short	0x0101


	//----- nvinfo : EIATTR_VRC_CTA_INIT_COUNT
	.align		4
        /*0084*/ 	.byte	0x02, 0x4a
	.zero		1
	.zero		1


	//----- nvinfo : EIATTR_EXIT_INSTR_OFFSETS
	.align		4
        /*0088*/ 	.byte	0x04, 0x1c
        /*008a*/ 	.short	(.L_348 - .L_347)


	//   ....[0]....
.L_347:
        /*008c*/ 	.word	0x00000030


	//   ....[1]....
        /*0090*/ 	.word	0x000008d0


	//----- nvinfo : EIATTR_CRS_STACK_SIZE
	.align		4
.L_348:
        /*0094*/ 	.byte	0x04, 0x1e
        /*0096*/ 	.short	(.L_350 - .L_349)
.L_349:
        /*0098*/ 	.word	0x00000000


	//----- nvinfo : EIATTR_CBANK_PARAM_SIZE
	.align		4
.L_350:
        /*009c*/ 	.byte	0x03, 0x19
        /*009e*/ 	.short	0x0034


	//----- nvinfo : EIATTR_PARAM_CBANK
	.align		4
        /*00a0*/ 	.byte	0x04, 0x0a
        /*00a2*/ 	.short	(.L_352 - .L_351)
	.align		4
.L_351:
        /*00a4*/ 	.word	index@(.nv.constant0._Z20gpuKernelCart2SphereIfEvPT_S1_S1_S1_S1_S1_i)
        /*00a8*/ 	.short	0x0380
        /*00aa*/ 	.short	0x0034


	//----- nvinfo : EIATTR_SW_WAR
	.align		4
.L_352:
        /*00ac*/ 	.byte	0x04, 0x36
        /*00ae*/ 	.short	(.L_354 - .L_353)
.L_353:
        /*00b0*/ 	.word	0x00000008
.L_354:


//--------------------- .nv.info._Z20gpuKernelCart2SphereIdEvPT_S1_S1_S1_S1_S1_i --------------------------
	.section	.nv.info._Z20gpuKernelCart2SphereIdEvPT_S1_S1_S1_S1_S1_i,"",@"SHT_CUDA_INFO"
	.sectionflags	@""
	.align	4


	//----- nvinfo : EIATTR_CUDA_API_VERSION
	.align		4
        /*0000*/ 	.byte	0x04, 0x37
        /*0002*/ 	.short	(.L_356 - .L_355)
.L_355:
        /*0004*/ 	.word	0x00000082


	//----- nvinfo : EIATTR_KPARAM_INFO
	.align		4
.L_356:
        /*0008*/ 	.byte	0x04, 0x17
        /*000a*/ 	.short	(.L_358 - .L_357)
.L_357:
        /*000c*/ 	.word	0x00000000
        /*0010*/ 	.short	0x0006
        /*0012*/ 	.short	0x0030
        /*0014*/ 	.byte	0x00, 0xf0, 0x11, 0x00


	//----- nvinfo : EIATTR_KPARAM_INFO
	.align		4
.L_358:
        /*0018*/ 	.byte	0x04, 0x17
        /*001a*/ 	.short	(.L_360 - .L_359)
.L_359:
        /*001c*/ 	.word	0x00000000
        /*0020*/ 	.short	0x0005
        /*0022*/ 	.short	0x0028
        /*0024*/ 	.byte	0x00, 0xf5, 0x21, 0x00


	//----- nvinfo : EIATTR_KPARAM_INFO
	.align		4
.L_360:
        /*0028*/ 	.byte	0x04, 0x17
        /*002a*/ 	.short	(.L_362 - .L_361)
.L_361:
        /*002c*/ 	.word	0x00000000
        /*0030*/ 	.short	0x0004
        /*0032*/ 	.short	0x0020
        /*0034*/ 	.byte	0x00, 0xf5, 0x21, 0x00


	//----- nvinfo : EIATTR_KPARAM_INFO
	.align		4
.L_362:
        /*0038*/ 	.byte	0x04, 0x17
        /*003a*/ 	.short	(.L_364 - .L_363)
.L_363:
        /*003c*/ 	.word	0x00000000
        /*0040*/ 	.short	0x0003
        /*0042*/ 	.short	0x0018
        /*0044*/ 	.byte	0x00, 0xf5, 0x21, 0x00


	//----- nvinfo : EIATTR_KPARAM_INFO
	.align		4
.L_364:
        /*0048*/ 	.byte	0x04, 0x17
        /*004a*/ 	.short	(.L_366 - .L_365)
.L_365:
        /*004c*/ 	.word	0x00000000
        /*0050*/ 	.short	0x0002
        /*0052*/ 	.short	0x0010
        /*0054*/ 	.byte	0x00, 0xf5, 0x21, 0x00


	//----- nvinfo : EIATTR_KPARAM_INFO
	.align		4
.L_366:
        /*0058*/ 	.byte	0x04, 0x17
        /*005a*/ 	.short	(.L_368 - .L_367)
.L_367:
        /*005c*/ 	.word	0x00000000
        /*0060*/ 	.short	0x0001
        /*0062*/ 	.short	0x0008
        /*0064*/ 	.byte	0x00, 0xf5, 0x21, 0x00


	//----- nvinfo : EIATTR_KPARAM_INFO
	.align		4
.L_368:
        /*0068*/ 	.byte	0x04, 0x17
        /*006a*/ 	.short	(.L_370 - .L_369)
.L_369:
        /*006c*/ 	.word	0x00000000
        /*0070*/ 	.short	0x0000
        /*0072*/ 	.short	0x0000
        /*0074*/ 	.byte	0x00, 0xf5, 0x21, 0x00


	//----- nvinfo : EIATTR_SPARSE_MMA_MASK
	.align		4
.L_370:
        /*0078*/ 	.byte	0x03, 0x50
        /*007a*/ 	.short	0x0000


	//----- nvinfo : EIATTR_MAXREG_COUNT
	.align		4
        /*007c*/ 	.byte	0x03, 0x1b
        /*007e*/ 	.short	0x00ff


	//----- nvinfo : EIATTR_MERCURY_ISA_VERSION
	.align		4
        /*0080*/ 	.byte	0x03, 0x5f
        /*0082*/ 	.short	0x0101


	//----- nvinfo : EIATTR_VRC_CTA_INIT_COUNT
	.align		4
        /*0084*/ 	.byte	0x02, 0x4a
	.zero		1
	.zero		1


	//----- nvinfo : EIATTR_EXIT_INSTR_OFFSETS
	.align		4
        /*0088*/ 	.byte	0x04, 0x1c
        /*008a*/ 	.short	(.L_372 - .L_371)


	//   ....[0]....
.L_371:
        /*008c*/ 	.word	0x00000030


	//   ....[1]....
        /*0090*/ 	.word	0x000014e0


	//----- nvinfo : EIATTR_CRS_STACK_SIZE
	.align		4
.L_372:
        /*0094*/ 	.byte	0x04, 0x1e
        /*0096*/ 	.short	(.L_374 - .L_373)
.L_373:
        /*0098*/ 	.word	0x00000000


	//----- nvinfo : EIATTR_CBANK_PARAM_SIZE
	.align		4
.L_374:
        /*009c*/ 	.byte	0x03, 0x19
        /*009e*/ 	.short	0x0034


	//----- nvinfo : EIATTR_PARAM_CBANK
	.align		4
        /*00a0*/ 	.byte	0x04, 0x0a
        /*00a2*/ 	.short	(.L_376 - .L_375)
	.align		4
.L_375:
        /*00a4*/ 	.word	index@(.nv.constant0._Z20gpuKernelCart2SphereIdEvPT_S1_S1_S1_S1_S1_i)
        /*00a8*/ 	.short	0x0380
        /*00aa*/ 	.short	0x0034


	//----- nvinfo : EIATTR_SW_WAR
	.align		4
.L_376:
        /*00ac*/ 	.byte	0x04, 0x36
        /*00ae*/ 	.short	(.L_378 - .L_377)
.L_377:
        /*00b0*/ 	.word	0x00000008
.L_378:


//--------------------- .nv.callgraph             --------------------------
	.section	.nv.callgraph,"",@"SHT_CUDA_CALLGRAPH"
	.align	4
	.sectionentsize	8
	.align		4
        /*0000*/ 	.word	0x00000000
	.align		4
        /*0004*/ 	.word	0xffffffff
	.align		4
        /*0008*/ 	.word	0x00000000
	.align		4
        /*000c*/ 	.word	0xfffffffe
	.align		4
        /*0010*/ 	.word	0x00000000
	.align		4
        /*0014*/ 	.word	0xfffffffd
	.align		4
        /*0018*/ 	.word	0x00000000
	.align		4
        /*001c*/ 	.word	0xfffffffc


//--------------------- .nv.constant4             --------------------------
	.section	.nv.constant4,"a",@progbits
	.align	8
	.align		8
.nv.constant4:
        /*0000*/ 	.dword	__cudart_i2opi_f
	.align		8
        /*0008*/ 	.dword	__cudart_i2opi_d
	.align		8
        /*0010*/ 	.dword	__cudart_sin_cos_coeffs


//--------------------- .text._Z13gpuKernelRotcIfEvPT_S1_S1_S1_S1_S1_S1_i --------------------------
	.section	.text._Z13gpuKernelRotcIfEvPT_S1_S1_S1_S1_S1_S1_i,"ax",@progbits
	.align	128
        .global         _Z13gpuKernelRotcIfEvPT_S1_S1_S1_S1_S1_S1_i
        .type           _Z13gpuKernelRotcIfEvPT_S1_S1_S1_S1_S1_S1_i,@function
        .size           _Z13gpuKernelRotcIfEvPT_S1_S1_S1_S1_S1_S1_i,(.L_x_168 - _Z13gpuKernelRotcIfEvPT_S1_S1_S1_S1_S1_S1_i)
        .other          _Z13gpuKernelRotcIfEvPT_S1_S1_S1_S1_S1_S1_i,@"STO_CUDA_ENTRY STV_DEFAULT"
_Z13gpuKernelRotcIfEvPT_S1_S1_S1_S1_S1_S1_i:
.text._Z13gpuKernelRotcIfEvPT_S1_S1_S1_S1_S1_S1_i:
[----:B------:R-:W-:Y:S08]  /*0000*/  LDC R1, c[0x0][0x37c] ;  /* 0x0000df00ff017b82 */ /* 0x000ff00000000800 */
[----:B------:R-:W0:Y:S02]  /*0010*/  LDC R16, c[0x0][0x3b8] ;  /* 0x0000ee00ff107b82 */ /* 0x000e240000000800 */
[----:B0-----:R-:W-:-:S13]  /*0020*/  ISETP.GE.AND P0, PT, R16, 0x1, PT ;  /* 0x000000011000780c */ /* 0x001fda0003f06270 */
[----:B------:R-:W-:Y:S05]  /*0030*/  @!P0 EXIT ;  /* 0x000000000000894d */ /* 0x000fea0003800000 */
[----:B------:R-:W-:Y:S01]  /*0040*/  ISETP.GE.U32.AND P0, PT, R16, 0x4, PT ;  /* 0x000000041000780c */ /* 0x000fe20003f06070 */
[----:B------:R-:W0:Y:S01]  /*0050*/  LDCU.64 UR20, c[0x0][0x358] ;  /* 0x00006b00ff1477ac */ /* 0x000e220008000a00 */
[----:B------:R-:W-:-:S11]  /*0060*/  HFMA2 R0, -RZ, RZ, 0, 0 ;  /* 0x00000000ff007431 */ /* 0x000fd600000001ff */
[----:B------:R-:W-:Y:S05]  /*0070*/  @!P0 BRA `(.L_x_0) ;  /* 0x00000008009c8947 */ /* 0x000fea0003800000 */
[----:B------:R-:W1:Y:S01]  /*0080*/  LDCU.128 UR4, c[0x0][0x3a0] ;  /* 0x00007400ff0477ac */ /* 0x000e620008000c00 */
[----:B------:R-:W-:Y:S01]  /*0090*/  LOP3.LUT R0, R16, 0x7ffffffc, RZ, 0xc0, !PT ;  /* 0x7ffffffc10007812 */ /* 0x000fe200078ec0ff */
[----:B------:R-:W2:Y:S03]  /*00a0*/  LDCU.128 UR16, c[0x0][0x380] ;  /* 0x00007000ff1077ac */ /* 0x000ea60008000c00 */
[----:B------:R-:W-:Y:S01]  /*00b0*/  IADD3 R17, PT, PT, -R0, RZ, RZ ;  /* 0x000000ff00117210 */ /* 0x000fe20007ffe1ff */
[----:B------:R-:W3:Y:S01]  /*00c0*/  LDCU.64 UR10, c[0x0][0x3b0] ;  /* 0x00007600ff0a77ac */ /* 0x000ee20008000a00 */
[----:B------:R-:W4:Y:S01]  /*00d0*/  LDCU.64 UR8, c[0x0][0x390] ;  /* 0x00007200ff0877ac */ /* 0x000f220008000a00 */
[----:B-1----:R-:W-:Y:S02]  /*00e0*/  UIADD3 UR14, UP0, UPT, UR4, 0x8, URZ ;  /* 0x00000008040e7890 */ /* 0x002fe4000ff1e0ff */
[----:B------:R-:W-:-:S02]  /*00f0*/  UIADD3 UR12, UP1, UPT, UR6, 0x8, URZ ;  /* 0x00000008060c7890 */ /* 0x000fc4000ff3e0ff */
[----:B------:R-:W-:Y:S02]  /*0100*/  UIADD3.X UR15, UPT, UPT, URZ, UR5, URZ, UP0, !UPT ;  /* 0x00000005ff0f7290 */ /* 0x000fe400087fe4ff */
[----:B------:R-:W-:Y:S01]  /*0110*/  UIADD3.X UR13, UPT, UPT, URZ, UR7, URZ, UP1, !UPT ;  /* 0x00000007ff0d7290 */ /* 0x000fe20008ffe4ff */
[----:B------:R-:W-:Y:S01]  /*0120*/  MOV R6, UR14 ;  /* 0x0000000e00067c02 */ /* 0x000fe20008000f00 */
[----:B--2---:R-:W-:Y:S01]  /*0130*/  UIADD3 UR6, UP2, UPT, UR16, 0x8, URZ ;  /* 0x0000000810067890 */ /* 0x004fe2000ff5e0ff */
[----:B------:R-:W-:Y:S01]  /*0140*/  MOV R4, UR12 ;  /* 0x0000000c00047c02 */ /* 0x000fe20008000f00 */
[----:B------:R-:W-:Y:S01]  /*0150*/  UIADD3 UR4, UP3, UPT, UR18, 0x8, URZ ;  /* 0x0000000812047890 */ /* 0x000fe2000ff7e0ff */
[----:B------:R-:W-:Y:S01]  /*0160*/  MOV R7, UR15 ;  /* 0x0000000f00077c02 */ /* 0x000fe20008000f00 */
[----:B---3--:R-:W-:Y:S01]  /*0170*/  UIADD3 UR10, UP0, UPT, UR10, 0x8, URZ ;  /* 0x000000080a0a7890 */ /* 0x008fe2000ff1e0ff */
[----:B------:R-:W-:Y:S01]  /*0180*/  MOV R5, UR13 ;  /* 0x0000000d00057c02 */ /* 0x000fe20008000f00 */
[----:B----4-:R-:W-:Y:S01]  /*0190*/  UIADD3 UR8, UP1, UPT, UR8, 0x8, URZ ;  /* 0x0000000808087890 */ /* 0x010fe2000ff3e0ff */
[----:B------:R-:W-:Y:S01]  /*01a0*/  MOV R10, UR6 ;  /* 0x00000006000a7c02 */ /* 0x000fe20008000f00 */
[----:B------:R-:W-:Y:S01]  /*01b0*/  UIADD3.X UR7, UPT, UPT, URZ, UR17, URZ, UP2, !UPT ;  /* 0x00000011ff077290 */ /* 0x000fe200097fe4ff */
[----:B------:R-:W-:Y:S01]  /*01c0*/  MOV R12, UR4 ;  /* 0x00000004000c7c02 */ /* 0x000fe20008000f00 */
[----:B------:R-:W-:Y:S01]  /*01d0*/  UIADD3.X UR5, UPT, UPT, URZ, UR19, URZ, UP3, !UPT ;  /* 0x00000013ff057290 */ /* 0x000fe20009ffe4ff */
[----:B------:R-:W-:Y:S01]  /*01e0*/  MOV R8, UR10 ;  /* 0x0000000a00087c02 */ /* 0x000fe20008000f00 */
[----:B------:R-:W-:Y:S01]  /*01f0*/  UIADD3.X UR11, UPT, UPT, URZ, UR11, URZ, UP0, !UPT ;  /* 0x0000000bff0b7290 */ /* 0x000fe200087fe4ff */
[----:B------:R-:W-:Y:S01]  /*0200*/  MOV R18, UR8 ;  /* 0x0000000800127c02 */ /* 0x000fe20008000f00 */
[----:B------:R-:W-:Y:S01]  /*0210*/  UIADD3.X UR9, UPT, UPT, URZ, UR9, URZ, UP1, !UPT ;  /* 0x00000009ff097290 */ /* 0x000fe20008ffe4ff */
[----:B------:R-:W-:-:S02]  /*0220*/  MOV R11, UR7 ;  /* 0x00000007000b7c02 */ /* 0x000fc40008000f00 */
[----:B------:R-:W-:Y:S02]  /*0230*/  MOV R13, UR5 ;  /* 0x00000005000d7c02 */ /* 0x000fe40008000f00 */
[----:B------:R-:W-:Y:S02]  /*0240*/  MOV R9, UR11 ;  /* 0x0000000b00097c02 */ /* 0x000fe40008000f00 */
[----:B------:R-:W-:-:S07]  /*0250*/  MOV R15, UR9 ;  /* 0x00000009000f7c02 */ /* 0x000fce0008000f00 */
.L_x_1:
[----:B------:R-:W1:Y:S01]  /*0260*/  LDC.64 R2, c[0x0][0x398] ;  /* 0x0000e600ff027b82 */ /* 0x000e620000000a00 */
[----:B0-----:R-:W2:Y:S04]  /*0270*/  LDG.E R21, desc[UR20][R4.64+-0x8] ;  /* 0xfffff81404157981 */ /* 0x001ea8000c1e1900 */
[----:B------:R-:W3:Y:S04]  /*0280*/  LDG.E R19, desc[UR20][R6.64+-0x8] ;  /* 0xfffff81406137981 */ /* 0x000ee8000c1e1900 */
[----:B------:R-:W4:Y:S04]  /*0290*/  LDG.E R22, desc[UR20][R8.64+-0x8] ;  /* 0xfffff81408167981 */ /* 0x000f28000c1e1900 */
[----:B-1----:R-:W2:Y:S04]  /*02a0*/  LDG.E R20, desc[UR20][R2.64+0xc] ;  /* 0x00000c1402147981 */ /* 0x002ea8000c1e1900 */
[----:B------:R-:W3:Y:S04]  /*02b0*/  LDG.E R14, desc[UR20][R2.64] ;  /* 0x00000014020e7981 */ /* 0x000ee8000c1e1900 */
[----:B------:R-:W4:Y:S01]  /*02c0*/  LDG.E R23, desc[UR20][R2.64+0x18] ;  /* 0x0000181402177981 */ /* 0x000f22000c1e1900 */
[----:B--2---:R-:W-:-:S04]  /*02d0*/  FMUL R21, R20, R21 ;  /* 0x0000001514157220 */ /* 0x004fc80000400000 */
[----:B---3--:R-:W-:-:S04]  /*02e0*/  FFMA R14, R14, R19, R21 ;  /* 0x000000130e0e7223 */ /* 0x008fc80000000015 */
[----:B----4-:R-:W-:-:S05]  /*02f0*/  FFMA R23, R23, R22, R14 ;  /* 0x0000001617177223 */ /* 0x010fca000000000e */
[----:B------:R0:W-:Y:S04]  /*0300*/  STG.E desc[UR20][R10.64+-0x8], R23 ;  /* 0xfffff8170a007986 */ /* 0x0001e8000c101914 */
[----:B------:R-:W2:Y:S04]  /*0310*/  LDG.E R20, desc[UR20][R2.64+0x10] ;  /* 0x0000101402147981 */ /* 0x000ea8000c1e1900 */
[----:B------:R-:W2:Y:S04]  /*0320*/  LDG.E R21, desc[UR20][R4.64+-0x8] ;  /* 0xfffff81404157981 */ /* 0x000ea8000c1e1900 */
[----:B------:R-:W3:Y:S04]  /*0330*/  LDG.E R14, desc[UR20][R2.64+0x4] ;  /* 0x00000414020e7981 */ /* 0x000ee8000c1e1900 */
[----:B------:R-:W3:Y:S04]  /*0340*/  LDG.E R19, desc[UR20][R6.64+-0x8] ;  /* 0xfffff81406137981 */ /* 0x000ee8000c1e1900 */
[----:B------:R-:W4:Y:S04]  /*0350*/  LDG.E R25, desc[UR20][R2.64+0x1c] ;  /* 0x00001c1402197981 */ /* 0x000f28000c1e1900 */
        /* <DEDUP_REMOVED lines=9> */
[----:B0-----:R-:W4:Y:S04]  /*03f0*/  LDG.E R23, desc[UR20][R2.64+0x20] ;  /* 0x0000201402177981 */ /* 0x001f28000c1e1900 */
[----:B------:R-:W4:Y:S01]  /*0400*/  LDG.E R22, desc[UR20][R8.64+-0x8] ;  /* 0xfffff81408167981 */ /* 0x000f22000c1e1900 */
[----:B--2---:R-:W-:-:S04]  /*0410*/  FMUL R21, R20, R21 ;  /* 0x0000001514157220 */ /* 0x004fc80000400000 */
[----:B---3--:R-:W-:-:S04]  /*0420*/  FFMA R14, R14, R19, R21 ;  /* 0x000000130e0e7223 */ /* 0x008fc80000000015 */
[----:B----4-:R-:W-:Y:S01]  /*0430*/  FFMA R23, R23, R22, R14 ;  /* 0x0000001617177223 */ /* 0x010fe2000000000e */
[----:B------:R-:W-:-:S05]  /*0440*/  MOV R14, R18 ;  /* 0x00000012000e7202 */ /* 0x000fca0000000f00 */
[----:B------:R0:W-:Y:S04]  /*0450*/  STG.E desc[UR20][R14.64+-0x8], R23 ;  /* 0xfffff8170e007986 */ /* 0x0001e8000c101914 */
[----:B------:R-:W2:Y:S04]  /*0460*/  LDG.E R20, desc[UR20][R2.64+0xc] ;  /* 0x00000c1402147981 */ /* 0x000ea8000c1e1900 */
[----:B------:R-:W2:Y:S04]  /*0470*/  LDG.E R21, desc[UR20][R4.64+-0x4] ;  /* 0xfffffc1404157981 */ /* 0x000ea8000c1e1900 */
[----:B------:R-:W3:Y:S04]  /*0480*/  LDG.E R18, desc[UR20][R2.64] ;  /* 0x0000001402127981 */ /* 0x000ee8000c1e1900 */
[----:B------:R-:W3:Y:S04]  /*0490*/  LDG.E R19, desc[UR20][R6.64+-0x4] ;  /* 0xfffffc1406137981 */ /* 0x000ee8000c1e1900 */
[----:B-1----:R-:W4:Y:S04]  /*04a0*/  LDG.E R25, desc[UR20][R2.64+0x18] ;  /* 0x0000181402197981 */ /* 0x002f28000c1e1900 */
        /* <DEDUP_REMOVED lines=78> */
[----:B------:R4:W3:Y:S04]  /*0990*/  LDG.E R19, desc[UR20][R6.64+0x4] ;  /* 0x0000041406137981 */ /* 0x0008e8000c1e1900 */
[----:B-1----:R-:W5:Y:S04]  /*09a0*/  LDG.E R25, desc[UR20][R2.64+0x20] ;  /* 0x0000201402197981 */ /* 0x002f68000c1e1900 */
[----:B------:R1:W5:Y:S01]  /*09b0*/  LDG.E R22, desc[UR20][R8.64+0x4] ;  /* 0x0000041408167981 */ /* 0x000362000c1e1900 */
[----:B------:R-:W-:-:S04]  /*09c0*/  IADD3 R17, PT, PT, R17, 0x4, RZ ;  /* 0x0000000411117810 */ /* 0x000fc80007ffe0ff */
[----:B------:R-:W-:Y:S02]  /*09d0*/  ISETP.NE.AND P0, PT, R17, RZ, PT ;  /* 0x000000ff1100720c */ /* 0x000fe40003f05270 */
[----:B----4-:R-:W-:Y:S02]  /*09e0*/  IADD3 R6, P1, PT, R6, 0x10, RZ ;  /* 0x0000001006067810 */ /* 0x010fe40007f3e0ff */
[----:B------:R-:W-:Y:S02]  /*09f0*/  IADD3 R4, P2, PT, R4, 0x10, RZ ;  /* 0x0000001004047810 */ /* 0x000fe40007f5e0ff */
[----:B-1----:R-:W-:Y:S02]  /*0a00*/  IADD3 R8, P3, PT, R8, 0x10, RZ ;  /* 0x0000001008087810 */ /* 0x002fe40007f7e0ff */
[----:B------:R-:W-:Y:S02]  /*0a10*/  IADD3 R10, P5, PT, R10, 0x10, RZ ;  /* 0x000000100a0a7810 */ /* 0x000fe40007fbe0ff */
[----:B0-----:R-:W-:-:S02]  /*0a20*/  IADD3 R12, P6, PT, R12, 0x10, RZ ;  /* 0x000000100c0c7810 */ /* 0x001fc40007fde0ff */
[----:B------:R-:W-:Y:S02]  /*0a30*/  IADD3.X R7, PT, PT, RZ, R7, RZ, P1, !PT ;  /* 0x00000007ff077210 */ /* 0x000fe40000ffe4ff */
[----:B------:R-:W-:Y:S02]  /*0a40*/  IADD3.X R5, PT, PT, RZ, R5, RZ, P2, !PT ;  /* 0x00000005ff057210 */ /* 0x000fe400017fe4ff */
[----:B------:R-:W-:Y:S02]  /*0a50*/  IADD3.X R9, PT, PT, RZ, R9, RZ, P3, !PT ;  /* 0x00000009ff097210 */ /* 0x000fe40001ffe4ff */
[----:B------:R-:W-:Y:S02]  /*0a60*/  IADD3.X R11, PT, PT, RZ, R11, RZ, P5, !PT ;  /* 0x0000000bff0b7210 */ /* 0x000fe40002ffe4ff */
[----:B------:R-:W-:Y:S01]  /*0a70*/  IADD3.X R13, PT, PT, RZ, R13, RZ, P6, !PT ;  /* 0x0000000dff0d7210 */ /* 0x000fe200037fe4ff */
[----:B--2---:R-:W-:-:S04]  /*0a80*/  FMUL R21, R20, R21 ;  /* 0x0000001514157220 */ /* 0x004fc80000400000 */
[----:B---3--:R-:W-:-:S04]  /*0a90*/  FFMA R18, R18, R19, R21 ;  /* 0x0000001312127223 */ /* 0x008fc80000000015 */
[----:B-----5:R-:W-:Y:S01]  /*0aa0*/  FFMA R25, R25, R22, R18 ;  /* 0x0000001619197223 */ /* 0x020fe20000000012 */
[----:B------:R-:W-:-:S04]  /*0ab0*/  IADD3 R18, P4, PT, R14, 0x10, RZ ;  /* 0x000000100e127810 */ /* 0x000fc80007f9e0ff */
[----:B------:R0:W-:Y:S02]  /*0ac0*/  STG.E desc[UR20][R14.64+0x4], R25 ;  /* 0x000004190e007986 */ /* 0x0001e4000c101914 */
[----:B0-----:R-:W-:Y:S01]  /*0ad0*/  IADD3.X R15, PT, PT, RZ, R15, RZ, P4, !PT ;  /* 0x0000000fff0f7210 */ /* 0x001fe200027fe4ff */
[----:B------:R-:W-:Y:S06]  /*0ae0*/  @P0 BRA `(.L_x_1) ;  /* 0xfffffff400dc0947 */ /* 0x000fec000383ffff */
.L_x_0:
[----:B------:R-:W-:-:S13]  /*0af0*/  LOP3.LUT P0, R2, R16, 0x3, RZ, 0xc0, !PT ;  /* 0x0000000310027812 */ /* 0x000fda000780c0ff */
[----:B0-----:R-:W-:Y:S05]  /*0b00*/  @!P0 EXIT ;  /* 0x000000000000894d */ /* 0x001fea0003800000 */
[----:B------:R-:W-:Y:S02]  /*0b10*/  ISETP.NE.AND P0, PT, R2, 0x1, PT ;  /* 0x000000010200780c */ /* 0x000fe40003f05270 */
[----:B------:R-:W-:-:S04]  /*0b20*/  LOP3.LUT R16, R16, 0x1, RZ, 0xc0, !PT ;  /* 0x0000000110107812 */ /* 0x000fc800078ec0ff */
[----:B------:R-:W-:-:S07]  /*0b30*/  ISETP.NE.U32.AND P1, PT, R16, 0x1, PT ;  /* 0x000000011000780c */ /* 0x000fce0003f25070 */
[----:B------:R-:W-:Y:S06]  /*0b40*/  @!P0 BRA `(.L_x_2) ;  /* 0x0000000400288947 */ /* 0x000fec0003800000 */
[----:B------:R-:W0:Y:S08]  /*0b50*/  LDC.64 R4, c[0x0][0x3a8] ;  /* 0x0000ea00ff047b82 */ /* 0x000e300000000a00 */
[----:B------:R-:W1:Y:S08]  /*0b60*/  LDC.64 R6, c[0x0][0x3a0] ;  /* 0x0000e800ff067b82 */ /* 0x000e700000000a00 */
[----:B------:R-:W2:Y:S08]  /*0b70*/  LDC.64 R2, c[0x0][0x398] ;  /* 0x0000e600ff027b82 */ /* 0x000eb00000000a00 */
[----:B------:R-:W3:Y:S01]  /*0b80*/  LDC.64 R8, c[0x0][0x3b0] ;  /* 0x0000ec00ff087b82 */ /* 0x000ee20000000a00 */
[----:B0-----:R-:W-:-:S05]  /*0b90*/  IMAD.WIDE.U32 R4, R0, 0x4, R4 ;  /* 0x0000000400047825 */ /* 0x001fca00078e0004 */
[----:B------:R-:W4:Y:S01]  /*0ba0*/  LDG.E R15, desc[UR20][R4.64] ;  /* 0x00000014040f7981 */ /* 0x000f22000c1e1900 */
[C---:B-1----:R-:W-:Y:S01]  /*0bb0*/  IMAD.WIDE.U32 R6, R0.reuse, 0x4, R6 ;  /* 0x0000000400067825 */ /* 0x042fe200078e0006 */
[----:B------:R-:W0:Y:S04]  /*0bc0*/  LDC.64 R10, c[0x0][0x380] ;  /* 0x0000e000ff0a7b82 */ /* 0x000e280000000a00 */
[----:B------:R-:W5:Y:S04]  /*0bd0*/  LDG.E R13, desc[UR20][R6.64] ;  /* 0x00000014060d7981 */ /* 0x000f68000c1e1900 */
[----:B--2---:R-:W4:Y:S04]  /*0be0*/  LDG.E R14, desc[UR20][R2.64+0xc] ;  /* 0x00000c14020e7981 */ /* 0x004f28000c1e1900 */
[----:B------:R-:W5:Y:S01]  /*0bf0*/  LDG.E R12, desc[UR20][R2.64] ;  /* 0x00000014020c7981 */ /* 0x000f62000c1e1900 */
[----:B---3--:R-:W-:-:S03]  /*0c00*/  IMAD.WIDE.U32 R8, R0, 0x4, R8 ;  /* 0x0000000400087825 */ /* 0x008fc600078e0008 */
[----:B------:R-:W2:Y:S04]  /*0c10*/  LDG.E R17, desc[UR20][R2.64+0x18] ;  /* 0x0000181402117981 */ /* 0x000ea8000c1e1900 */
[----:B------:R-:W2:Y:S01]  /*0c20*/  LDG.E R16, desc[UR20][R8.64] ;  /* 0x0000001408107981 */ /* 0x000ea2000c1e1900 */
[----:B0-----:R-:W-:-:S04]  /*0c30*/  IMAD.WIDE.U32 R10, R0, 0x4, R10 ;  /* 0x00000004000a7825 */ /* 0x001fc800078e000a */
[----:B----4-:R-:W-:-:S04]  /*0c40*/  FMUL R15, R14, R15 ;  /* 0x0000000f0e0f7220 */ /* 0x010fc80000400000 */
[----:B-----5:R-:W-:-:S04]  /*0c50*/  FFMA R12, R12, R13, R15 ;  /* 0x0000000d0c0c7223 */ /* 0x020fc8000000000f */
[----:B--2---:R-:W-:Y:S02]  /*0c60*/  FFMA R17, R17, R16, R12 ;  /* 0x0000001011117223 */ /* 0x004fe4000000000c */
[----:B------:R-:W0:Y:S03]  /*0c70*/  LDC.64 R12, c[0x0][0x388] ;  /* 0x0000e200ff0c7b82 */ /* 0x000e260000000a00 */
[----:B------:R1:W-:Y:S04]  /*0c80*/  STG.E desc[UR20][R10.64], R17 ;  /* 0x000000110a007986 */ /* 0x0003e8000c101914 */
[----:B------:R-:W2:Y:S04]  /*0c90*/  LDG.E R16, desc[UR20][R2.64+0x10] ;  /* 0x0000101402107981 */ /* 0x000ea8000c1e1900 */
[----:B------:R-:W2:Y:S04]  /*0ca0*/  LDG.E R19, desc[UR20][R4.64] ;  /* 0x0000001404137981 */ /* 0x000ea8000c1e1900 */
[----:B------:R-:W3:Y:S04]  /*0cb0*/  LDG.E R14, desc[UR20][R2.64+0x4] ;  /* 0x00000414020e7981 */ /* 0x000ee8000c1e1900 */
[----:B------:R-:W3:Y:S04]  /*0cc0*/  LDG.E R15, desc[UR20][R6.64] ;  /* 0x00000014060f7981 */ /* 0x000ee8000c1e1900 */
[----:B------:R-:W4:Y:S04]  /*0cd0*/  LDG.E R21, desc[UR20][R2.64+0x1c] ;  /* 0x00001c1402157981 */ /* 0x000f28000c1e1900 */
[----:B------:R-:W4:Y:S01]  /*0ce0*/  LDG.E R18, desc[UR20][R8.64] ;  /* 0x0000001408127981 */ /* 0x000f22000c1e1900 */
[----:B0-----:R-:W-:-:S04]  /*0cf0*/  IMAD.WIDE.U32 R12, R0, 0x4, R12 ;  /* 0x00000004000c7825 */ /* 0x001fc800078e000c */
[----:B--2---:R-:W-:-:S04]  /*0d00*/  FMUL R19, R16, R19 ;  /* 0x0000001310137220 */ /* 0x004fc80000400000 */
[----:B---3--:R-:W-:-:S04]  /*0d10*/  FFMA R14, R14, R15, R19 ;  /* 0x0000000f0e0e7223 */ /* 0x008fc80000000013 */
[----:B----4-:R-:W-:Y:S02]  /*0d20*/  FFMA R21, R21, R18, R14 ;  /* 0x0000001215157223 */ /* 0x010fe4000000000e */
[----:B------:R-:W0:Y:S03]  /*0d30*/  LDC.64 R14, c[0x0][0x390] ;  /* 0x0000e400ff0e7b82 */ /* 0x000e260000000a00 */
[----:B------:R2:W-:Y:S04]  /*0d40*/  STG.E desc[UR20][R12.64], R21 ;  /* 0x000000150c007986 */ /* 0x0005e8000c101914 */
[----:B------:R-:W3:Y:S04]  /*0d50*/  LDG.E R18, desc[UR20][R2.64+0x14] ;  /* 0x0000141402127981 */ /* 0x000ee8000c1e1900 */
[----:B------:R-:W3:Y:S04]  /*0d60*/  LDG.E R19, desc[UR20][R4.64] ;  /* 0x0000001404137981 */ /* 0x000ee8000c1e1900 */
[----:B------:R-:W4:Y:S04]  /*0d70*/  LDG.E R16, desc[UR20][R2.64+0x8] ;  /* 0x0000081402107981 */ /* 0x000f28000c1e1900 */
[----:B-1----:R-:W4:Y:S04]  /*0d80*/  LDG.E R17, desc[UR20][R6.64] ;  /* 0x0000001406117981 */ /* 0x002f28000c1e1900 */
[----:B------:R-:W5:Y:S04]  /*0d90*/  LDG.E R23, desc[UR20][R2.64+0x20] ;  /* 0x0000201402177981 */ /* 0x000f68000c1e1900 */
[----:B------:R-:W5:Y:S01]  /*0da0*/  LDG.E R20, desc[UR20][R8.64] ;  /* 0x0000001408147981 */ /* 0x000f62000c1e1900 */
[----:B0-----:R-:W-:-:S04]  /*0db0*/  IMAD.WIDE.U32 R14, R0, 0x4, R14 ;  /* 0x00000004000e7825 */ /* 0x001fc800078e000e */
[----:B---3--:R-:W-:-:S04]  /*0dc0*/  FMUL R19, R18, R19 ;  /* 0x0000001312137220 */ /* 0x008fc80000400000 */
[----:B----4-:R-:W-:-:S04]  /*0dd0*/  FFMA R16, R16, R17, R19 ;  /* 0x0000001110107223 */ /* 0x010fc80000000013 */
[----:B-----5:R-:W-:-:S05]  /*0de0*/  FFMA R23, R23, R20, R16 ;  /* 0x0000001417177223 */ /* 0x020fca0000000010 */
[----:B------:R0:W-:Y:S04]  /*0df0*/  STG.E desc[UR20][R14.64], R23 ;  /* 0x000000170e007986 */ /* 0x0001e8000c101914 */
[----:B------:R-:W3:Y:S04]  /*0e00*/  LDG.E R18, desc[UR20][R2.64+0xc] ;  /* 0x00000c1402127981 */ /* 0x000ee8000c1e1900 */
[----:B------:R-:W3:Y:S04]  /*0e10*/  LDG.E R19, desc[UR20][R4.64+0x4] ;  /* 0x0000041404137981 */ /* 0x000ee8000c1e1900 */
[----:B------:R-:W4:Y:S04]  /*0e20*/  LDG.E R16, desc[UR20][R2.64] ;  /* 0x0000001402107981 */ /* 0x000f28000c1e1900 */
[----:B------:R-:W4:Y:S04]  /*0e30*/  LDG.E R17, desc[UR20][R6.64+0x4] ;  /* 0x0000041406117981 */ /* 0x000f28000c1e1900 */
[----:B--2---:R-:W2:Y:S04]  /*0e40*/  LDG.E R21, desc[UR20][R2.64+0x18] ;  /* 0x0000181402157981 */ /* 0x004ea8000c1e1900 */
[----:B------:R-:W2:Y:S01]  /*0e50*/  LDG.E R20, desc[UR20][R8.64+0x4] ;  /* 0x0000041408147981 */ /* 0x000ea2000c1e1900 */
[----:B---3--:R-:W-:-:S04]  /*0e60*/  FMUL R19, R18, R19 ;  /* 0x0000001312137220 */ /* 0x008fc80000400000 */
[----:B----4-:R-:W-:-:S04]  /*0e70*/  FFMA R16, R16, R17, R19 ;  /* 0x0000001110107223 */ /* 0x010fc80000000013 */
[----:B--2---:R-:W-:-:S05]  /*0e80*/  FFMA R21, R21, R20, R16 ;  /* 0x0000001415157223 */ /* 0x004fca0000000010 */
        /* <DEDUP_REMOVED lines=13> */
[----:B-1----:R-:W3:Y:S04]  /*0f60*/  LDG.E R11, desc[UR20][R6.64+0x4] ;  /* 0x00000414060b7981 */ /* 0x002ee8000c1e1900 */
[----:B------:R-:W3:Y:S04]  /*0f70*/  LDG.E R10, desc[UR20][R2.64+0x8] ;  /* 0x00000814020a7981 */ /* 0x000ee8000c1e1900 */
[----:B------:R-:W4:Y:S04]  /*0f80*/  LDG.E R19, desc[UR20][R2.64+0x20] ;  /* 0x0000201402137981 */ /* 0x000f28000c1e1900 */
[----:B------:R-:W4:Y:S01]  /*0f90*/  LDG.E R18, desc[UR20][R8.64+0x4] ;  /* 0x0000041408127981 */ /* 0x000f22000c1e1900 */
[----:B------:R-:W-:Y:S01]  /*0fa0*/  IADD3 R0, PT, PT, R0, 0x2, RZ ;  /* 0x0000000200007810 */ /* 0x000fe20007ffe0ff */
[----:B--2---:R-:W-:-:S04]  /*0fb0*/  FMUL R17, R16, R17 ;  /* 0x0000001110117220 */ /* 0x004fc80000400000 */
[----:B---3--:R-:W-:-:S04]  /*0fc0*/  FFMA R10, R10, R11, R17 ;  /* 0x0000000b0a0a7223 */ /* 0x008fc80000000011 */
[----:B----4-:R-:W-:-:S05]  /*0fd0*/  FFMA R19, R19, R18, R10 ;  /* 0x0000001213137223 */ /* 0x010fca000000000a */
[----:B------:R0:W-:Y:S02]  /*0fe0*/  STG.E desc[UR20][R14.64+0x4], R19 ;  /* 0x000004130e007986 */ /* 0x0001e4000c101914 */
.L_x_2:
[----:B------:R-:W-:Y:S05]  /*0ff0*/  @P1 EXIT ;  /* 0x000000000000194d */ /* 0x000fea0003800000 */
[----:B------:R-:W1:Y:S08]  /*1000*/  LDC.64 R4, c[0x0][0x3a8] ;  /* 0x0000ea00ff047b82 */ /* 0x000e700000000a00 */
[----:B------:R-:W2:Y:S08]  /*1010*/  LDC.64 R6, c[0x0][0x3a0] ;  /* 0x0000e800ff067b82 */ /* 0x000eb00000000a00 */
[----:B------:R-:W3:Y:S08]  /*1020*/  LDC.64 R2, c[0x0][0x398] ;  /* 0x0000e600ff027b82 */ /* 0x000ef00000000a00 */
[----:B------:R-:W4:Y:S01]  /*1030*/  LDC.64 R8, c[0x0][0x3b0] ;  /* 0x0000ec00ff087b82 */ /* 0x000f220000000a00 */
[----:B-1----:R-:W-:-:S05]  /*1040*/  IMAD.WIDE.U32 R4, R0, 0x4, R4 ;  /* 0x0000000400047825 */ /* 0x002fca00078e0004 */
[----:B0-----:R-:W5:Y:S01]  /*1050*/  LDG.E R15, desc[UR20][R4.64] ;  /* 0x00000014040f7981 */ /* 0x001f62000c1e1900 */
[C---:B--2---:R-:W-:Y:S01]  /*1060*/  IMAD.WIDE.U32 R6, R0.reuse, 0x4, R6 ;  /* 0x0000000400067825 */ /* 0x044fe200078e0006 */
[----:B------:R-:W0:Y:S04]  /*1070*/  LDC.64 R10, c[0x0][0x380] ;  /* 0x0000e000ff0a7b82 */ /* 0x000e280000000a00 */
[----:B------:R-:W2:Y:S04]  /*1080*/  LDG.E R13, desc[UR20][R6.64] ;  /* 0x00000014060d7981 */ /* 0x000ea8000c1e1900 */
[----:B---3--:R-:W5:Y:S04]  /*1090*/  LDG.E R14, desc[UR20][R2.64+0xc] ;  /* 0x00000c14020e7981 */ /* 0x008f68000c1e1900 */
[----:B------:R-:W2:Y:S01]  /*10a0*/  LDG.E R12, desc[UR20][R2.64] ;  /* 0x00000014020c7981 */ /* 0x000ea2000c1e1900 */
[----:B----4-:R-:W-:-:S03]  /*10b0*/  IMAD.WIDE.U32 R8, R0, 0x4, R8 ;  /* 0x0000000400087825 */ /* 0x010fc600078e0008 */
[----:B------:R-:W3:Y:S04]  /*10c0*/  LDG.E R17, desc[UR20][R2.64+0x18] ;  /* 0x0000181402117981 */ /* 0x000ee8000c1e1900 */
[----:B------:R-:W3:Y:S01]  /*10d0*/  LDG.E R16, desc[UR20][R8.64] ;  /* 0x0000001408107981 */ /* 0x000ee2000c1e1900 */
[----:B0-----:R-:W-:-:S04]  /*10e0*/  IMAD.WIDE.U32 R10, R0, 0x4, R10 ;  /* 0x00000004000a7825 */ /* 0x001fc800078e000a */
[----:B-----5:R-:W-:-:S04]  /*10f0*/  FMUL R15, R14, R15 ;  /* 0x0000000f0e0f7220 */ /* 0x020fc80000400000 */
[----:B--2---:R-:W-:-:S04]  /*1100*/  FFMA R12, R12, R13, R15 ;  /* 0x0000000d0c0c7223 */ /* 0x004fc8000000000f */
[----:B---3--:R-:W-:Y:S02]  /*1110*/  FFMA R17, R17, R16, R12 ;  /* 0x0000001011117223 */ /* 0x008fe4000000000c */
[----:B------:R-:W0:Y:S03]  /*1120*/  LDC.64 R12, c[0x0][0x388] ;  /* 0x0000e200ff0c7b82 */ /* 0x000e260000000a00 */
[----:B------:R1:W-:Y:S04]  /*1130*/  STG.E desc[UR20][R10.64], R17 ;  /* 0x000000110a007986 */ /* 0x0003e8000c101914 */
[----:B------:R-:W2:Y:S04]  /*1140*/  LDG.E R16, desc[UR20][R2.64+0x10] ;  /* 0x0000101402107981 */ /* 0x000ea8000c1e1900 */
[----:B------:R-:W2:Y:S04]  /*1150*/  LDG.E R19, desc[UR20][R4.64] ;  /* 0x0000001404137981 */ /* 0x000ea8000c1e1900 */
[----:B------:R-:W3:Y:S01]  /*1160*/  LDG.E R14, desc[UR20][R2.64+0x4] ;  /* 0x00000414020e7981 */ /* 0x000ee2000c1e1900 */
[----:B-1----:R-:W1:Y:S03]  /*1170*/  LDC.64 R10, c[0x0][0x390] ;  /* 0x0000e400ff0a7b82 */ /* 0x002e660000000a00 */
[----:B------:R-:W3:Y:S04]  /*1180*/  LDG.E R15, desc[UR20][R6.64] ;  /* 0x00000014060f7981 */ /* 0x000ee8000c1e1900 */
[----:B------:R-:W4:Y:S04]  /*1190*/  LDG.E R21, desc[UR20][R2.64+0x1c] ;  /* 0x00001c1402157981 */ /* 0x000f28000c1e1900 */
[----:B------:R-:W4:Y:S01]  /*11a0*/  LDG.E R18, desc[UR20][R8.64] ;  /* 0x0000001408127981 */ /* 0x000f22000c1e1900 */
[----:B0-----:R-:W-:-:S04]  /*11b0*/  IMAD.WIDE.U32 R12, R0, 0x4, R12 ;  /* 0x00000004000c7825 */ /* 0x001fc800078e000c */
[----:B--2---:R-:W-:-:S04]  /*11c0*/  FMUL R19, R16, R19 ;  /* 0x0000001310137220 */ /* 0x004fc80000400000 */
[----:B---3--:R-:W-:-:S04]  /*11d0*/  FFMA R14, R14, R15, R19 ;  /* 0x0000000f0e0e7223 */ /* 0x008fc80000000013 */
[----:B----4-:R-:W-:-:S05]  /*11e0*/  FFMA R21, R21, R18, R14 ;  /* 0x0000001215157223 */ /* 0x010fca000000000e */
[----:B------:R-:W-:Y:S04]  /*11f0*/  STG.E desc[UR20][R12.64], R21 ;  /* 0x000000150c007986 */ /* 0x000fe8000c101914 */
[----:B------:R-:W2:Y:S04]  /*1200*/  LDG.E R4, desc[UR20][R4.64] ;  /* 0x0000001404047981 */ /* 0x000ea8000c1e1900 */
[----:B------:R-:W2:Y:S04]  /*1210*/  LDG.E R15, desc[UR20][R2.64+0x14] ;  /* 0x00001414020f7981 */ /* 0x000ea8000c1e1900 */
[----:B------:R-:W3:Y:S04]  /*1220*/  LDG.E R7, desc[UR20][R6.64] ;  /* 0x0000001406077981 */ /* 0x000ee8000c1e1900 */
[----:B------:R-:W3:Y:S04]  /*1230*/  LDG.E R14, desc[UR20][R2.64+0x8] ;  /* 0x00000814020e7981 */ /* 0x000ee8000c1e1900 */
[----:B------:R-:W4:Y:S04]  /*1240*/  LDG.E R17, desc[UR20][R2.64+0x20] ;  /* 0x0000201402117981 */ /* 0x000f28000c1e1900 */
[----:B------:R-:W4:Y:S01]  /*1250*/  LDG.E R8, desc[UR20][R8.64] ;  /* 0x0000001408087981 */ /* 0x000f22000c1e1900 */
[----:B-1----:R-:W-:-:S04]  /*1260*/  IMAD.WIDE.U32 R10, R0, 0x4, R10 ;  /* 0x00000004000a7825 */ /* 0x002fc800078e000a */
[----:B--2---:R-:W-:-:S04]  /*1270*/  FMUL R15, R15, R4 ;  /* 0x000000040f0f7220 */ /* 0x004fc80000400000 */
[----:B---3--:R-:W-:-:S04]  /*1280*/  FFMA R14, R14, R7, R15 ;  /* 0x000000070e0e7223 */ /* 0x008fc8000000000f */
[----:B----4-:R-:W-:-:S05]  /*1290*/  FFMA R17, R17, R8, R14 ;  /* 0x0000000811117223 */ /* 0x010fca000000000e */
[----:B------:R-:W-:Y:S01]  /*12a0*/  STG.E desc[UR20][R10.64], R17 ;  /* 0x000000110a007986 */ /* 0x000fe2000c101914 */
[----:B------:R-:W-:Y:S05]  /*12b0*/  EXIT ;  /* 0x000000000000794d */ /* 0x000fea0003800000 */
.L_x_3:
[----:B------:R-:W-:-:S00]  /*12c0*/  BRA `(.L_x_3) ;  /* 0xfffffffc00fc7947 */ /* 0x000fc0000383ffff */
[----:B------:R-:W-:-:S00]  /*12d0*/  NOP ;  /* 0x0000000000007918 */ /* 0x000fc00000000000 */
        /* <DEDUP_REMOVED lines=10> */
.L_x_168:


//--------------------- .text._Z13gpuKernelRotcIdEvPT_S1_S1_S1_S1_S1_S1_i --------------------------
	.section	.text._Z13gpuKernelRotcIdEvPT_S1_S1_S1_S1_S1_S1_i,"ax",@progbits
	.align	128
        .global         _Z13gpuKernelRotcIdEvPT_S1_S1_S1_S1_S1_S1_i
        .type           _Z13gpuKernelRotcIdEvPT_S1_S1_S1_S1_S1_S1_i,@function
        .size           _Z13gpuKernelRotcIdEvPT_S1_S1_S1_S1_S1_S1_i,(.L_x_169 - _Z13gpuKernelRotcIdEvPT_S1_S1_S1_S1_S1_S1_i)
        .other          _Z13gpuKernelRotcIdEvPT_S1_S1_S1_S1_S1_S1_i,@"STO_CUDA_ENTRY STV_DEFAULT"
_Z13gpuKernelRotcIdEvPT_S1_S1_S1_S1_S1_S1_i:
.text._Z13gpuKernelRotcIdEvPT_S1_S1_S1_S1_S1_S1_i:
[----:B------:R-:W-:Y:S08]  /*0000*/  LDC R1, c[0x0][0x37c] ;  /* 0x0000df00ff017b82 */ /* 0x000ff00000000800 */
[----:B------:R-:W0:Y:S02]  /*0010*/  LDC R0, c[0x0][0x3b8] ;  /* 0x0000ee00ff007b82 */ /* 0x000e240000000800 */
[----:B0-----:R-:W-:-:S13]  /*0020*/  ISETP.GE.AND P0, PT, R0, 0x1, PT ;  /* 0x000000010000780c */ /* 0x001fda0003f06270 */
[----:B------:R-:W-:Y:S05]  /*0030*/  @!P0 EXIT ;  /* 0x000000000000894d */ /* 0x000fea0003800000 */
[----:B------:R-:W-:Y:S01]  /*0040*/  ISETP.GE.U32.AND P0, PT, R0, 0x4, PT ;  /* 0x000000040000780c */ /* 0x000fe20003f06070 */
[----:B------:R-:W0:Y:S01]  /*0050*/  LDCU.64 UR20, c[0x0][0x358] ;  /* 0x00006b00ff1477ac */ /* 0x000e220008000a00 */
[----:B------:R-:W-:-:S11]  /*0060*/  IMAD.MOV.U32 R2, RZ, RZ, RZ ;  /* 0x000000ffff027224 */ /* 0x000fd600078e00ff */
        /* <DEDUP_REMOVED lines=11> */
[----:B------:R-:W-:Y:S01]  /*0120*/  IMAD.U32 R10, RZ, RZ, UR14 ;  /* 0x0000000eff0a7e24 */ /* 0x000fe2000f8e00ff */
[----:B--2---:R-:W-:Y:S01]  /*0130*/  UIADD3 UR6, UP2, UPT, UR16, 0x10, URZ ;  /* 0x0000001010067890 */ /* 0x004fe2000ff5e0ff */
[----:B------:R-:W-:Y:S01]  /*0140*/  MOV R8, UR12 ;  /* 0x0000000c00087c02 */ /* 0x000fe20008000f00 */
[----:B------:R-:W-:Y:S01]  /*0150*/  UIADD3 UR4, UP3, UPT, UR18, 0x10, URZ ;  /* 0x0000001012047890 */ /* 0x000fe2000ff7e0ff */
[----:B------:R-:W-:Y:S01]  /*0160*/  IMAD.U32 R11, RZ, RZ, UR15 ;  /* 0x0000000fff0b7e24 */ /* 0x000fe2000f8e00ff */
[----:B---3--:R-:W-:Y:S01]  /*0170*/  UIADD3 UR10, UP0, UPT, UR10, 0x10, URZ ;  /* 0x000000100a0a7890 */ /* 0x008fe2000ff1e0ff */
[----:B------:R-:W-:Y:S01]  /*0180*/  MOV R9, UR13 ;  /* 0x0000000d00097c02 */ /* 0x000fe20008000f00 */
[----:B----4-:R-:W-:Y:S01]  /*0190*/  UIADD3 UR8, UP1, UPT, UR8, 0x10, URZ ;  /* 0x0000001008087890 */ /* 0x010fe2000ff3e0ff */
[----:B------:R-:W-:Y:S01]  /*01a0*/  IMAD.U32 R24, RZ, RZ, UR6 ;  /* 0x00000006ff187e24 */ /* 0x000fe2000f8e00ff */
[----:B------:R-:W-:Y:S01]  /*01b0*/  UIADD3.X UR7, UPT, UPT, URZ, UR17, URZ, UP2, !UPT ;  /* 0x00000011ff077290 */ /* 0x000fe200097fe4ff */
[----:B------:R-:W-:Y:S01]  /*01c0*/  MOV R28, UR4 ;  /* 0x00000004001c7c02 */ /* 0x000fe20008000f00 */
[----:B------:R-:W-:Y:S01]  /*01d0*/  UIADD3.X UR5, UPT, UPT, URZ, UR19, URZ, UP3, !UPT ;  /* 0x00000013ff057290 */ /* 0x000fe20009ffe4ff */
[----:B------:R-:W-:Y:S01]  /*01e0*/  IMAD.U32 R12, RZ, RZ, UR10 ;  /* 0x0000000aff0c7e24 */ /* 0x000fe2000f8e00ff */
[----:B------:R-:W-:Y:S01]  /*01f0*/  UIADD3.X UR11, UPT, UPT, URZ, UR11, URZ, UP0, !UPT ;  /* 0x0000000bff0b7290 */ /* 0x000fe200087fe4ff */
[----:B------:R-:W-:Y:S01]  /*0200*/  MOV R26, UR8 ;  /* 0x00000008001a7c02 */ /* 0x000fe20008000f00 */
[----:B------:R-:W-:Y:S01]  /*0210*/  UIADD3.X UR9, UPT, UPT, URZ, UR9, URZ, UP1, !UPT ;  /* 0x00000009ff097290 */ /* 0x000fe20008ffe4ff */
[----:B------:R-:W-:Y:S01]  /*0220*/  IMAD.U32 R25, RZ, RZ, UR7 ;  /* 0x00000007ff197e24 */ /* 0x000fe2000f8e00ff */
[----:B------:R-:W-:-:S02]  /*0230*/  MOV R5, UR5 ;  /* 0x0000000500057c02 */ /* 0x000fc40008000f00 */
[----:B------:R-:W-:Y:S02]  /*0240*/  IMAD.U32 R13, RZ, RZ, UR11 ;  /* 0x0000000bff0d7e24 */ /* 0x000fe4000f8e00ff */
[----:B------:R-:W-:-:S07]  /*0250*/  MOV R3, UR9 ;  /* 0x0000000900037c02 */ /* 0x000fce0008000f00 */
.L_x_5:
[----:B-1----:R-:W1:Y:S01]  /*0260*/  LDC.64 R6, c[0x0][0x398] ;  /* 0x0000e600ff067b82 */ /* 0x002e620000000a00 */
[----:B0-----:R-:W2:Y:S04]  /*0270*/  LDG.E.64 R14, desc[UR20][R8.64+-0x10] ;  /* 0xfffff014080e7981 */ /* 0x001ea8000c1e1b00 */
[----:B------:R-:W3:Y:S04]  /*0280*/  LDG.E.64 R20, desc[UR20][R10.64+-0x10] ;  /* 0xfffff0140a147981 */ /* 0x000ee8000c1e1b00 */
[----:B-1----:R-:W2:Y:S04]  /*0290*/  LDG.E.64 R16, desc[UR20][R6.64+0x18] ;  /* 0x0000181406107981 */ /* 0x002ea8000c1e1b00 */
[----:B------:R-:W3:Y:S04]  /*02a0*/  LDG.E.64 R22, desc[UR20][R6.64] ;  /* 0x0000001406167981 */ /* 0x000ee8000c1e1b00 */
[----:B------:R-:W4:Y:S01]  /*02b0*/  LDG.E.64 R18, desc[UR20][R6.64+0x30] ;  /* 0x0000301406127981 */ /* 0x000f22000c1e1b00 */
[----:B--2---:R-:W-:-:S03]  /*02c0*/  DMUL R14, R16, R14 ;  /* 0x0000000e100e7228 */ /* 0x004fc60000000000 */
[----:B------:R-:W4:Y:S05]  /*02d0*/  LDG.E.64 R16, desc[UR20][R12.64+-0x10] ;  /* 0xfffff0140c107981 */ /* 0x000f2a000c1e1b00 */
[----:B---3--:R-:W-:-:S08]  /*02e0*/  DFMA R14, R22, R20, R14 ;  /* 0x00000014160e722b */ /* 0x008fd0000000000e */
[----:B----4-:R-:W-:Y:S01]  /*02f0*/  DFMA R18, R18, R16, R14 ;  /* 0x000000101212722b */ /* 0x010fe2000000000e */
[----:B------:R-:W-:Y:S01]  /*0300*/  IMAD.MOV.U32 R14, RZ, RZ, R24 ;  /* 0x000000ffff0e7224 */ /* 0x000fe200078e0018 */
[----:B------:R-:W-:-:S05]  /*0310*/  MOV R15, R25 ;  /* 0x00000019000f7202 */ /* 0x000fca0000000f00 */
[----:B------:R0:W-:Y:S04]  /*0320*/  STG.E.64 desc[UR20][R14.64+-0x10], R18 ;  /* 0xfffff0120e007986 */ /* 0x0001e8000c101b14 */
[----:B------:R-:W2:Y:S04]  /*0330*/  LDG.E.64 R22, desc[UR20][R6.64+0x20] ;  /* 0x0000201406167981 */ /* 0x000ea8000c1e1b00 */
[----:B------:R-:W2:Y:S04]  /*0340*/  LDG.E.64 R20, desc[UR20][R8.64+-0x10] ;  /* 0xfffff01408147981 */ /* 0x000ea8000c1e1b00 */
[----:B------:R-:W3:Y:S04]  /*0350*/  LDG.E.64 R16, desc[UR20][R6.64+0x8] ;  /* 0x0000081406107981 */ /* 0x000ee8000c1e1b00 */
[----:B0-----:R-:W3:Y:S04]  /*0360*/  LDG.E.64 R18, desc[UR20][R10.64+-0x10] ;  /* 0xfffff0140a127981 */ /* 0x001ee8000c1e1b00 */
[----:B------:R-:W4:Y:S01]  /*0370*/  LDG.E.64 R24, desc[UR20][R12.64+-0x10] ;  /* 0xfffff0140c187981 */ /* 0x000f22000c1e1b00 */
[----:B--2---:R-:W-:-:S03]  /*0380*/  DMUL R20, R22, R20 ;  /* 0x0000001416147228 */ /* 0x004fc60000000000 */
[----:B------:R-:W4:Y:S05]  /*0390*/  LDG.E.64 R22, desc[UR20][R6.64+0x38] ;  /* 0x0000381406167981 */ /* 0x000f2a000c1e1b00 */
[----:B---3--:R-:W-:Y:S01]  /*03a0*/  DFMA R16, R16, R18, R20 ;  /* 0x000000121010722b */ /* 0x008fe20000000014 */
[----:B------:R-:W-:-:S07]  /*03b0*/  IMAD.MOV.U32 R29, RZ, RZ, R5 ;  /* 0x000000ffff1d7224 */ /* 0x000fce00078e0005 */
[----:B----4-:R-:W-:-:S07]  /*03c0*/  DFMA R22, R22, R24, R16 ;  /* 0x000000181616722b */ /* 0x010fce0000000010 */
        /* <DEDUP_REMOVED lines=8> */
[----:B---3--:R-:W-:-:S08]  /*0450*/  DFMA R16, R24, R22, R16 ;  /* 0x000000161810722b */ /* 0x008fd00000000010 */
[----:B----4-:R-:W-:Y:S01]  /*0460*/  DFMA R18, R18, R20, R16 ;  /* 0x000000141212722b */ /* 0x010fe20000000010 */
[----:B------:R-:W-:Y:S01]  /*0470*/  MOV R16, R26 ;  /* 0x0000001a00107202 */ /* 0x000fe20000000f00 */
[----:B------:R-:W-:-:S05]  /*0480*/  IMAD.MOV.U32 R17, RZ, RZ, R3 ;  /* 0x000000ffff117224 */ /* 0x000fca00078e0003 */
        /* <DEDUP_REMOVED lines=9> */
[----:B----4-:R-:W-:-:S07]  /*0520*/  DFMA R20, R22, R24, R20 ;  /* 0x000000181614722b */ /* 0x010fce0000000014 */
[----:B------:R0:W-:Y:S04]  /*0530*/  STG.E.64 desc[UR20][R14.64+-0x8], R20 ;  /* 0xfffff8140e007986 */ /* 0x0001e8000c101b14 */
[----:B------:R-:W0:Y:S04]  /*0540*/  LDG.E.64 R22, desc[UR20][R6.64+0x20] ;  /* 0x0000201406167981 */ /* 0x000e28000c1e1b00 */
[----:B------:R-:W0:Y:S04]  /*0550*/  LDG.E.64 R24, desc[UR20][R8.64+-0x8] ;  /* 0xfffff81408187981 */ /* 0x000e28000c1e1b00 */
[----:B------:R-:W2:Y:S04]  /*0560*/  LDG.E.64 R26, desc[UR20][R6.64+0x8] ;  /* 0x00000814061a7981 */ /* 0x000ea8000c1e1b00 */
[----:B------:R-:W2:Y:S01]  /*0570*/  LDG.E.64 R18, desc[UR20][R10.64+-0x8] ;  /* 0xfffff8140a127981 */ /* 0x000ea2000c1e1b00 */
[----:B0-----:R-:W-:-:S03]  /*0580*/  DMUL R20, R22, R24 ;  /* 0x0000001816147228 */ /* 0x001fc60000000000 */
[----:B------:R-:W3:Y:S04]  /*0590*/  LDG.E.64 R22, desc[UR20][R6.64+0x38] ;  /* 0x0000381406167981 */ /* 0x000ee8000c1e1b00 */
[----:B------:R-:W3:Y:S01]  /*05a0*/  LDG.E.64 R24, desc[UR20][R12.64+-0x8] ;  /* 0xfffff8140c187981 */ /* 0x000ee2000c1e1b00 */
[----:B--2---:R-:W-:-:S08]  /*05b0*/  DFMA R18, R26, R18, R20 ;  /* 0x000000121a12722b */ /* 0x004fd00000000014 */
[----:B---3--:R-:W-:-:S07]  /*05c0*/  DFMA R18, R22, R24, R18 ;  /* 0x000000181612722b */ /* 0x008fce0000000012 */
        /* <DEDUP_REMOVED lines=65> */
[----:B------:R0:W4:Y:S01]  /*09e0*/  LDG.E.64 R26, desc[UR20][R12.64+0x8] ;  /* 0x000008140c1a7981 */ /* 0x000122000c1e1b00 */
[----:B--2---:R-:W-:-:S03]  /*09f0*/  DMUL R22, R22, R24 ;  /* 0x0000001816167228 */ /* 0x004fc60000000000 */
[----:B------:R-:W4:Y:S01]  /*0a00*/  LDG.E.64 R24, desc[UR20][R6.64+0x40] ;  /* 0x0000401406187981 */ /* 0x000f22000c1e1b00 */
[----:B------:R-:W-:-:S04]  /*0a10*/  IADD3 R4, PT, PT, R4, 0x4, RZ ;  /* 0x0000000404047810 */ /* 0x000fc80007ffe0ff */
[----:B---3--:R-:W-:Y:S01]  /*0a20*/  DFMA R20, R18, R20, R22 ;  /* 0x000000141214722b */ /* 0x008fe20000000016 */
[----:B------:R-:W-:Y:S02]  /*0a30*/  ISETP.NE.AND P0, PT, R4, RZ, PT ;  /* 0x000000ff0400720c */ /* 0x000fe40003f05270 */
[----:B------:R-:W-:Y:S02]  /*0a40*/  IADD3 R10, P1, PT, R10, 0x20, RZ ;  /* 0x000000200a0a7810 */ /* 0x000fe40007f3e0ff */
[----:B0-----:R-:W-:Y:S02]  /*0a50*/  IADD3 R12, P3, PT, R12, 0x20, RZ ;  /* 0x000000200c0c7810 */ /* 0x001fe40007f7e0ff */
[----:B------:R-:W-:Y:S02]  /*0a60*/  IADD3 R8, P2, PT, R8, 0x20, RZ ;  /* 0x0000002008087810 */ /* 0x000fe40007f5e0ff */
[----:B------:R-:W-:Y:S01]  /*0a70*/  IADD3 R28, P6, PT, R28, 0x20, RZ ;  /* 0x000000201c1c7810 */ /* 0x000fe20007fde0ff */
[----:B------:R-:W-:Y:S01]  /*0a80*/  IMAD.X R11, RZ, RZ, R11, P1 ;  /* 0x000000ffff0b7224 */ /* 0x000fe200008e060b */
[----:B------:R-:W-:Y:S01]  /*0a90*/  IADD3.X R9, PT, PT, RZ, R9, RZ, P2, !PT ;  /* 0x00000009ff097210 */ /* 0x000fe200017fe4ff */
[----:B------:R-:W-:Y:S01]  /*0aa0*/  IMAD.X R13, RZ, RZ, R13, P3 ;  /* 0x000000ffff0d7224 */ /* 0x000fe200018e060d */
[----:B------:R-:W-:Y:S01]  /*0ab0*/  IADD3.X R5, PT, PT, RZ, R29, RZ, P6, !PT ;  /* 0x0000001dff057210 */ /* 0x000fe200037fe4ff */
[----:B----4-:R-:W-:Y:S01]  /*0ac0*/  DFMA R20, R24, R26, R20 ;  /* 0x0000001a1814722b */ /* 0x010fe20000000014 */
[----:B------:R-:W-:-:S02]  /*0ad0*/  IADD3 R24, P5, PT, R14, 0x20, RZ ;  /* 0x000000200e187810 */ /* 0x000fc40007fbe0ff */
[----:B------:R-:W-:-:S04]  /*0ae0*/  IADD3 R26, P4, PT, R16, 0x20, RZ ;  /* 0x00000020101a7810 */ /* 0x000fc80007f9e0ff */
[----:B------:R1:W-:Y:S01]  /*0af0*/  STG.E.64 desc[UR20][R16.64+0x8], R20 ;  /* 0x0000081410007986 */ /* 0x0003e2000c101b14 */
[----:B------:R-:W-:Y:S01]  /*0b00*/  IADD3.X R3, PT, PT, RZ, R17, RZ, P4, !PT ;  /* 0x00000011ff037210 */ /* 0x000fe200027fe4ff */
[----:B------:R-:W-:Y:S01]  /*0b10*/  IMAD.X R25, RZ, RZ, R15, P5 ;  /* 0x000000ffff197224 */ /* 0x000fe200028e060f */
[----:B------:R-:W-:Y:S06]  /*0b20*/  @P0 BRA `(.L_x_5) ;  /* 0xfffffff400cc0947 */ /* 0x000fec000383ffff */
.L_x_4:
[----:B------:R-:W-:-:S13]  /*0b30*/  LOP3.LUT P0, R3, R0, 0x3, RZ, 0xc0, !PT ;  /* 0x0000000300037812 */ /* 0x000fda000780c0ff */
[----:B0-----:R-:W-:Y:S05]  /*0b40*/  @!P0 EXIT ;  /* 0x000000000000894d */ /* 0x001fea0003800000 */
[----:B------:R-:W-:Y:S02]  /*0b50*/  ISETP.NE.AND P0, PT, R3, 0x1, PT ;  /* 0x000000010300780c */ /* 0x000fe40003f05270 */
[----:B------:R-:W-:-:S04]  /*0b60*/  LOP3.LUT R0, R0, 0x1, RZ, 0xc0, !PT ;  /* 0x0000000100007812 */ /* 0x000fc800078ec0ff */
[----:B------:R-:W-:-:S07]  /*0b70*/  ISETP.NE.U32.AND P1, PT, R0, 0x1, PT ;  /* 0x000000010000780c */ /* 0x000fce0003f25070 */
[----:B------:R-:W-:Y:S06]  /*0b80*/  @!P0 BRA `(.L_x_6) ;  /* 0x0000000400288947 */ /* 0x000fec0003800000 */
[----:B------:R-:W0:Y:S08]  /*0b90*/  LDC.64 R10, c[0x0][0x3a8] ;  /* 0x0000ea00ff0a7b82 */ /* 0x000e300000000a00 */
[----:B------:R-:W2:Y:S08]  /*0ba0*/  LDC.64 R8, c[0x0][0x398] ;  /* 0x0000e600ff087b82 */ /* 0x000eb00000000a00 */
[----:B------:R-:W3:Y:S08]  /*0bb0*/  LDC.64 R6, c[0x0][0x3a0] ;  /* 0x0000e800ff067b82 */ /* 0x000ef00000000a00 */
[----:B------:R-:W4:Y:S01]  /*0bc0*/  LDC.64 R4, c[0x0][0x3b0] ;  /* 0x0000ec00ff047b82 */ /* 0x000f220000000a00 */
[----:B0-----:R-:W-:-:S05]  /*0bd0*/  IMAD.WIDE.U32 R10, R2, 0x8, R10 ;  /* 0x00000008020a7825 */ /* 0x001fca00078e000a */
[----:B-1----:R-:W5:Y:S02]  /*0be0*/  LDG.E.64 R20, desc[UR20][R10.64] ;  /* 0x000000140a147981 */ /* 0x002f64000c1e1b00 */
[----:B------:R-:W0:Y:S02]  /*0bf0*/  LDC.64 R12, c[0x0][0x380] ;  /* 0x0000e000ff0c7b82 */ /* 0x000e240000000a00 */
[----:B--2---:R-:W5:Y:S04]  /*0c00*/  LDG.E.64 R18, desc[UR20][R8.64+0x18] ;  /* 0x0000181408127981 */ /* 0x004f68000c1e1b00 */
[----:B------:R-:W2:Y:S01]  /*0c10*/  LDG.E.64 R14, desc[UR20][R8.64] ;  /* 0x00000014080e7981 */ /* 0x000ea2000c1e1b00 */
[----:B---3--:R-:W-:-:S03]  /*0c20*/  IMAD.WIDE.U32 R6, R2, 0x8, R6 ;  /* 0x0000000802067825 */ /* 0x008fc600078e0006 */
[----:B------:R-:W3:Y:S04]  /*0c30*/  LDG.E.64 R22, desc[UR20][R8.64+0x30] ;  /* 0x0000301408167981 */ /* 0x000ee8000c1e1b00 */
[----:B------:R-:W2:Y:S01]  /*0c40*/  LDG.E.64 R16, desc[UR20][R6.64] ;  /* 0x0000001406107981 */ /* 0x000ea2000c1e1b00 */
[----:B----4-:R-:W-:-:S05]  /*0c50*/  IMAD.WIDE.U32 R4, R2, 0x8, R4 ;  /* 0x0000000802047825 */ /* 0x010fca00078e0004 */
[----:B------:R-:W3:Y:S01]  /*0c60*/  LDG.E.64 R24, desc[UR20][R4.64] ;  /* 0x0000001404187981 */ /* 0x000ee2000c1e1b00 */
[----:B0-----:R-:W-:Y:S01]  /*0c70*/  IMAD.WIDE.U32 R12, R2, 0x8, R12 ;  /* 0x00000008020c7825 */ /* 0x001fe200078e000c */
[----:B-----5:R-:W-:-:S08]  /*0c80*/  DMUL R18, R18, R20 ;  /* 0x0000001412127228 */ /* 0x020fd00000000000 */
[----:B--2---:R-:W-:-:S08]  /*0c90*/  DFMA R14, R14, R16, R18 ;  /* 0x000000100e0e722b */ /* 0x004fd00000000012 */
[----:B---3--:R-:W-:Y:S02]  /*0ca0*/  DFMA R22, R22, R24, R14 ;  /* 0x000000181616722b */ /* 0x008fe4000000000e */
[----:B------:R-:W0:Y:S05]  /*0cb0*/  LDC.64 R14, c[0x0][0x388] ;  /* 0x0000e200ff0e7b82 */ /* 0x000e2a0000000a00 */
[----:B------:R1:W-:Y:S04]  /*0cc0*/  STG.E.64 desc[UR20][R12.64], R22 ;  /* 0x000000160c007986 */ /* 0x0003e8000c101b14 */
[----:B------:R-:W2:Y:S04]  /*0cd0*/  LDG.E.64 R26, desc[UR20][R8.64+0x20] ;  /* 0x00002014081a7981 */ /* 0x000ea8000c1e1b00 */
[----:B------:R-:W2:Y:S04]  /*0ce0*/  LDG.E.64 R28, desc[UR20][R10.64] ;  /* 0x000000140a1c7981 */ /* 0x000ea8000c1e1b00 */
[----:B------:R-:W3:Y:S04]  /*0cf0*/  LDG.E.64 R20, desc[UR20][R8.64+0x8] ;  /* 0x0000081408147981 */ /* 0x000ee8000c1e1b00 */
[----:B------:R-:W3:Y:S04]  /*0d00*/  LDG.E.64 R24, desc[UR20][R6.64] ;  /* 0x0000001406187981 */ /* 0x000ee8000c1e1b00 */
[----:B------:R-:W4:Y:S04]  /*0d10*/  LDG.E.64 R16, desc[UR20][R8.64+0x38] ;  /* 0x0000381408107981 */ /* 0x000f28000c1e1b00 */
[----:B------:R-:W4:Y:S01]  /*0d20*/  LDG.E.64 R18, desc[UR20][R4.64] ;  /* 0x0000001404127981 */ /* 0x000f22000c1e1b00 */
[----:B0-----:R-:W-:Y:S01]  /*0d30*/  IMAD.WIDE.U32 R14, R2, 0x8, R14 ;  /* 0x00000008020e7825 */ /* 0x001fe200078e000e */
[----:B--2---:R-:W-:-:S08]  /*0d40*/  DMUL R26, R26, R28 ;  /* 0x0000001c1a1a7228 */ /* 0x004fd00000000000 */
[----:B---3--:R-:W-:-:S08]  /*0d50*/  DFMA R20, R20, R24, R26 ;  /* 0x000000181414722b */ /* 0x008fd0000000001a */
[----:B----4-:R-:W-:-:S07]  /*0d60*/  DFMA R26, R16, R18, R20 ;  /* 0x00000012101a722b */ /* 0x010fce0000000014 */
[----:B------:R0:W-:Y:S04]  /*0d70*/  STG.E.64 desc[UR20][R14.64], R26 ;  /* 0x0000001a0e007986 */ /* 0x0001e8000c101b14 */
[----:B------:R-:W2:Y:S04]  /*0d80*/  LDG.E.64 R24, desc[UR20][R8.64+0x28] ;  /* 0x0000281408187981 */ /* 0x000ea8000c1e1b00 */
[----:B------:R-:W2:Y:S04]  /*0d90*/  LDG.E.64 R28, desc[UR20][R10.64] ;  /* 0x000000140a1c7981 */ /* 0x000ea8000c1e1b00 */
[----:B------:R-:W3:Y:S04]  /*0da0*/  LDG.E.64 R20, desc[UR20][R8.64+0x10] ;  /* 0x0000101408147981 */ /* 0x000ee8000c1e1b00 */
[----:B-1----:R-:W3:Y:S04]  /*0db0*/  LDG.E.64 R22, desc[UR20][R6.64] ;  /* 0x0000001406167981 */ /* 0x002ee8000c1e1b00 */
[----:B------:R-:W4:Y:S04]  /*0dc0*/  LDG.E.64 R16, desc[UR20][R8.64+0x40] ;  /* 0x0000401408107981 */ /* 0x000f28000c1e1b00 */
[----:B------:R-:W4:Y:S01]  /*0dd0*/  LDG.E.64 R18, desc[UR20][R4.64] ;  /* 0x0000001404127981 */ /* 0x000f22000c1e1b00 */
[----:B--2---:R-:W-:Y:S01]  /*0de0*/  DMUL R28, R24, R28 ;  /* 0x0000001c181c7228 */ /* 0x004fe20000000000 */
[----:B------:R-:W1:Y:S07]  /*0df0*/  LDC.64 R24, c[0x0][0x390] ;  /* 0x0000e400ff187b82 */ /* 0x000e6e0000000a00 */
[----:B---3--:R-:W-:-:S08]  /*0e00*/  DFMA R20, R20, R22, R28 ;  /* 0x000000161414722b */ /* 0x008fd0000000001c */
[----:B----4-:R-:W-:Y:S01]  /*0e10*/  DFMA R20, R16, R18, R20 ;  /* 0x000000121014722b */ /* 0x010fe20000000014 */
[----:B-1----:R-:W-:-:S06]  /*0e20*/  IMAD.WIDE.U32 R24, R2, 0x8, R24 ;  /* 0x0000000802187825 */ /* 0x002fcc00078e0018 */
[----:B------:R1:W-:Y:S04]  /*0e30*/  STG.E.64 desc[UR20][R24.64], R20 ;  /* 0x0000001418007986 */ /* 0x0003e8000c101b14 */
[----:B------:R-:W2:Y:S04]  /*0e40*/  LDG.E.64 R22, desc[UR20][R8.64+0x18] ;  /* 0x0000181408167981 */ /* 0x000ea8000c1e1b00 */
[----:B0-----:R-:W2:Y:S04]  /*0e50*/  LDG.E.64 R26, desc[UR20][R10.64+0x8] ;  /* 0x000008140a1a7981 */ /* 0x001ea8000c1e1b00 */
[----:B------:R-:W3:Y:S04]  /*0e60*/  LDG.E.64 R16, desc[UR20][R8.64] ;  /* 0x0000001408107981 */ /* 0x000ee8000c1e1b00 */
[----:B------:R-:W3:Y:S04]  /*0e70*/  LDG.E.64 R18, desc[UR20][R6.64+0x8] ;  /* 0x0000081406127981 */ /* 0x000ee8000c1e1b00 */
[----:B------:R-:W4:Y:S01]  /*0e80*/  LDG.E.64 R28, desc[UR20][R4.64+0x8] ;  /* 0x00000814041c7981 */ /* 0x000f22000c1e1b00 */
[----:B--2---:R-:W-:-:S03]  /*0e90*/  DMUL R22, R22, R26 ;  /* 0x0000001a16167228 */ /* 0x004fc60000000000 */
[----:B------:R-:W4:Y:S05]  /*0ea0*/  LDG.E.64 R26, desc[UR20][R8.64+0x30] ;  /* 0x00003014081a7981 */ /* 0x000f2a000c1e1b00 */
[----:B---3--:R-:W-:-:S08]  /*0eb0*/  DFMA R16, R16, R18, R22 ;  /* 0x000000121010722b */ /* 0x008fd00000000016 */
[----:B----4-:R-:W-:-:S07]  /*0ec0*/  DFMA R26, R26, R28, R16 ;  /* 0x0000001c1a1a722b */ /* 0x010fce0000000010 */
[----:B------:R0:W-:Y:S04]  /*0ed0*/  STG.E.64 desc[UR20][R12.64+0x8], R26 ;  /* 0x0000081a0c007986 */ /* 0x0001e8000c101b14 */
[----:B------:R-:W2:Y:S04]  /*0ee0*/  LDG.E.64 R28, desc[UR20][R8.64+0x20] ;  /* 0x00002014081c7981 */ /* 0x000ea8000c1e1b00 */
[----:B-1----:R-:W3:Y:S04]  /*0ef0*/  LDG.E.64 R20, desc[UR20][R8.64+0x8] ;  /* 0x0000081408147981 */ /* 0x002ee8000c1e1b00 */
[----:B------:R-:W3:Y:S04]  /*0f00*/  LDG.E.64 R22, desc[UR20][R6.64+0x8] ;  /* 0x0000081406167981 */ /* 0x000ee8000c1e1b00 */
[----:B0-----:R-:W2:Y:S04]  /*0f10*/  LDG.E.64 R12, desc[UR20][R10.64+0x8] ;  /* 0x000008140a0c7981 */ /* 0x001ea8000c1e1b00 */
[----:B------:R-:W4:Y:S04]  /*0f20*/  LDG.E.64 R16, desc[UR20][R8.64+0x38] ;  /* 0x0000381408107981 */ /* 0x000f28000c1e1b00 */
[----:B------:R-:W4:Y:S01]  /*0f30*/  LDG.E.64 R18, desc[UR20][R4.64+0x8] ;  /* 0x0000081404127981 */ /* 0x000f22000c1e1b00 */
[----:B--2---:R-:W-:-:S08]  /*0f40*/  DMUL R28, R28, R12 ;  /* 0x0000000c1c1c7228 */ /* 0x004fd00000000000 */
[----:B---3--:R-:W-:-:S08]  /*0f50*/  DFMA R20, R20, R22, R28 ;  /* 0x000000161414722b */ /* 0x008fd0000000001c */
[----:B----4-:R-:W-:-:S07]  /*0f60*/  DFMA R16, R16, R18, R20 ;  /* 0x000000121010722b */ /* 0x010fce0000000014 */
[----:B------:R0:W-:Y:S04]  /*0f70*/  STG.E.64 desc[UR20][R14.64+0x8], R16 ;  /* 0x000008100e007986 */ /* 0x0001e8000c101b14 */
[----:B------:R-:W2:Y:S04]  /*0f80*/  LDG.E.64 R22, desc[UR20][R10.64+0x8] ;  /* 0x000008140a167981 */ /* 0x000ea8000c1e1b00 */
[----:B------:R-:W2:Y:S04]  /*0f90*/  LDG.E.64 R20, desc[UR20][R8.64+0x28] ;  /* 0x0000281408147981 */ /* 0x000ea8000c1e1b00 */
[----:B------:R-:W3:Y:S04]  /*0fa0*/  LDG.E.64 R18, desc[UR20][R6.64+0x8] ;  /* 0x0000081406127981 */ /* 0x000ee8000c1e1b00 */
[----:B------:R-:W3:Y:S04]  /*0fb0*/  LDG.E.64 R12, desc[UR20][R8.64+0x10] ;  /* 0x00001014080c7981 */ /* 0x000ee8000c1e1b00 */
[----:B------:R-:W4:Y:S04]  /*0fc0*/  LDG.E.64 R26, desc[UR20][R8.64+0x40] ;  /* 0x00004014081a7981 */ /* 0x000f28000c1e1b00 */
[----:B------:R-:W4:Y:S01]  /*0fd0*/  LDG.E.64 R28, desc[UR20][R4.64+0x8] ;  /* 0x00000814041c7981 */ /* 0x000f22000c1e1b00 */
[----:B------:R-:W-:Y:S01]  /*0fe0*/  VIADD R2, R2, 0x2 ;  /* 0x0000000202027836 */ /* 0x000fe20000000000 */
[----:B--2---:R-:W-:-:S08]  /*0ff0*/  DMUL R20, R20, R22 ;  /* 0x0000001614147228 */ /* 0x004fd00000000000 */
[----:B---3--:R-:W-:-:S08]  /*1000*/  DFMA R12, R12, R18, R20 ;  /* 0x000000120c0c722b */ /* 0x008fd00000000014 */
[----:B----4-:R-:W-:-:S07]  /*1010*/  DFMA R12, R26, R28, R12 ;  /* 0x0000001c1a0c722b */ /* 0x010fce000000000c */
[----:B------:R0:W-:Y:S04]  /*1020*/  STG.E.64 desc[UR20][R24.64+0x8], R12 ;  /* 0x0000080c18007986 */ /* 0x0001e8000c101b14 */
.L_x_6:
[----:B------:R-:W-:Y:S05]  /*1030*/  @P1 EXIT ;  /* 0x000000000000194d */ /* 0x000fea0003800000 */
[----:B------:R-:W2:Y:S08]  /*1040*/  LDC.64 R10, c[0x0][0x3a8] ;  /* 0x0000ea00ff0a7b82 */ /* 0x000eb00000000a00 */
[----:B------:R-:W3:Y:S08]  /*1050*/  LDC.64 R4, c[0x0][0x398] ;  /* 0x0000e600ff047b82 */ /* 0x000ef00000000a00 */
[----:B------:R-:W4:Y:S08]  /*1060*/  LDC.64 R8, c[0x0][0x3a0] ;  /* 0x0000e800ff087b82 */ /* 0x000f300000000a00 */
[----:B------:R-:W5:Y:S01]  /*1070*/  LDC.64 R6, c[0x0][0x3b0] ;  /* 0x0000ec00ff067b82 */ /* 0x000f620000000a00 */
[----:B--2---:R-:W-:-:S05]  /*1080*/  IMAD.WIDE.U32 R10, R2, 0x8, R10 ;  /* 0x00000008020a7825 */ /* 0x004fca00078e000a */
[----:B-1----:R-:W2:Y:S02]  /*1090*/  LDG.E.64 R20, desc[UR20][R10.64] ;  /* 0x000000140a147981 */ /* 0x002ea4000c1e1b00 */
[----:B0-----:R-:W0:Y:S02]  /*10a0*/  LDC.64 R12, c[0x0][0x380] ;  /* 0x0000e000ff0c7b82 */ /* 0x001e240000000a00 */
[----:B---3--:R-:W2:Y:S04]  /*10b0*/  LDG.E.64 R18, desc[UR20][R4.64+0x18] ;  /* 0x0000181404127981 */ /* 0x008ea8000c1e1b00 */
[----:B------:R-:W3:Y:S01]  /*10c0*/  LDG.E.64 R14, desc[UR20][R4.64] ;  /* 0x00000014040e7981 */ /* 0x000ee2000c1e1b00 */
[----:B----4-:R-:W-:-:S03]  /*10d0*/  IMAD.WIDE.U32 R8, R2, 0x8, R8 ;  /* 0x0000000802087825 */ /* 0x010fc600078e0008 */
[----:B------:R-:W4:Y:S04]  /*10e0*/  LDG.E.64 R22, desc[UR20][R4.64+0x30] ;  /* 0x0000301404167981 */ /* 0x000f28000c1e1b00 */
[----:B------:R-:W3:Y:S01]  /*10f0*/  LDG.E.64 R16, desc[UR20][R8.64] ;  /* 0x0000001408107981 */ /* 0x000ee2000c1e1b00 */
[----:B-----5:R-:W-:-:S05]  /*1100*/  IMAD.WIDE.U32 R6, R2, 0x8, R6 ;  /* 0x0000000802067825 */ /* 0x020fca00078e0006 */
[----:B------:R-:W4:Y:S01]  /*1110*/  LDG.E.64 R24, desc[UR20][R6.64] ;  /* 0x0000001406187981 */ /* 0x000f22000c1e1b00 */
[----:B--2---:R-:W-:-:S08]  /*1120*/  DMUL R18, R18, R20 ;  /* 0x0000001412127228 */ /* 0x004fd00000000000 */
[----:B---3--:R-:W-:Y:S01]  /*1130*/  DFMA R14, R14, R16, R18 ;  /* 0x000000100e0e722b */ /* 0x008fe20000000012 */
[----:B0-----:R-:W-:Y:S02]  /*1140*/  IMAD.WIDE.U32 R16, R2, 0x8, R12 ;  /* 0x0000000802107825 */ /* 0x001fe400078e000c */
[----:B------:R-:W0:Y:S05]  /*1150*/  LDC.64 R12, c[0x0][0x388] ;  /* 0x0000e200ff0c7b82 */ /* 0x000e2a0000000a00 */
        /* <DEDUP_REMOVED lines=10> */
[----:B---3--:R-:W-:Y:S02]  /*1200*/  DFMA R18, R18, R20, R22 ;  /* 0x000000141212722b */ /* 0x008fe40000000016 */
[----:B------:R-:W0:Y:S06]  /*1210*/  LDC.64 R22, c[0x0][0x390] ;  /* 0x0000e400ff167b82 */ /* 0x000e2c0000000a00 */
[----:B----4-:R-:W-:-:S07]  /*1220*/  DFMA R18, R26, R28, R18 ;  /* 0x0000001c1a12722b */ /* 0x010fce0000000012 */
[----:B------:R-:W-:Y:S04]  /*1230*/  STG.E.64 desc[UR20][R12.64], R18 ;  /* 0x000000120c007986 */ /* 0x000fe8000c101b14 */
[----:B------:R-:W2:Y:S04]  /*1240*/  LDG.E.64 R10, desc[UR20][R10.64] ;  /* 0x000000140a0a7981 */ /* 0x000ea8000c1e1b00 */
[----:B-1----:R-:W2:Y:S04]  /*1250*/  LDG.E.64 R16, desc[UR20][R4.64+0x28] ;  /* 0x0000281404107981 */ /* 0x002ea8000c1e1b00 */
        /* <DEDUP_REMOVED lines=8> */
[----:B------:R-:W-:Y:S01]  /*12e0*/  STG.E.64 desc[UR20][R2.64], R14 ;  /* 0x0000000e02007986 */ /* 0x000fe2000c101b14 */
[----:B------:R-:W-:Y:S05]  /*12f0*/  EXIT ;  /* 0x000000000000794d */ /* 0x000fea0003800000 */
.L_x_7:
        /* <DEDUP_REMOVED lines=16> */
.L_x_169:


//--------------------- .text._Z19gpuKernelEuler2RotmIfEvPT_S1_S1_S1_S1_S1_S1_S1_S1_S1_S1_S1_i --------------------------
	.section	.text._Z19gpuKernelEuler2RotmIfEvPT_S1_S1_S1_S1_S1_S1_S1_S1_S1_S1_S1_i,"ax",@progbits
	.align	128
        .global         _Z19gpuKernelEuler2RotmIfEvPT_S1_S1_S1_S1_S1_S1_S1_S1_S1_S1_S1_i
        .type           _Z19gpuKernelEuler2RotmIfEvPT_S1_S1_S1_S1_S1_S1_S1_S1_S1_S1_S1_i,@function
        .size           _Z19gpuKernelEuler2RotmIfEvPT_S1_S1_S1_S1_S1_S1_S1_S1_S1_S1_S1_i,(.L_x_170 - _Z19gpuKernelEuler2RotmIfEvPT_S1_S1_S1_S1_S1_S1_S1_S1_S1_S1_S1_i)
        .other          _Z19gpuKernelEuler2RotmIfEvPT_S1_S1_S1_S1_S1_S1_S1_S1_S1_S1_S1_i,@"STO_CUDA_ENTRY STV_DEFAULT"
_Z19gpuKernelEuler2RotmIfEvPT_S1_S1_S1_S1_S1_S1_S1_S1_S1_S1_S1_i:
.text._Z19gpuKernelEuler2RotmIfEvPT_S1_S1_S1_S1_S1_S1_S1_S1_S1_S1_S1_i:
[----:B------:R-:W-:Y:S08]  /*0000*/  LDC R1, c[0x0][0x37c] ;  /* 0x0000df00ff017b82 */ /* 0x000ff00000000800 */
[----:B------:R-:W0:Y:S02]  /*0010*/  LDC R0, c[0x0][0x3e0] ;  /* 0x0000f800ff007b82 */ /* 0x000e240000000800 */
[----:B0-----:R-:W-:-:S13]  /*0020*/  ISETP.GE.AND P0, PT, R0, 0x1, PT ;  /* 0x000000010000780c */ /* 0x001fda0003f06270 */
[----:B------:R-:W-:Y:S05]  /*0030*/  @!P0 EXIT ;  /* 0x000000000000894d */ /* 0x000fea0003800000 */
[----:B------:R-:W0:Y:S01]  /*0040*/  LDCU.64 UR26, c[0x0][0x358] ;  /* 0x00006b00ff1a77ac */ /* 0x000e220008000a00 */
[----:B------:R-:W-:-:S05]  /*0050*/  UMOV UR4, URZ ;  /* 0x000000ff00047c82 */ /* 0x000fca0008000000 */
.L_x_26:
[----:B-1----:R-:W1:Y:S02]  /*0060*/  LDCU.64 UR6, c[0x0][0x3c8] ;  /* 0x00007900ff0677ac */ /* 0x002e640008000a00 */
[----:B-1----:R-:W-:-:S06]  /*0070*/  UIMAD.WIDE.U32 UR6, UR4, 0x4, UR6 ;  /* 0x00000004040678a5 */ /* 0x002fcc000f8e0006 */
[----:B------:R-:W-:Y:S02]  /*0080*/  IMAD.U32 R10, RZ, RZ, UR6 ;  /* 0x00000006ff0a7e24 */ /* 0x000fe4000f8e00ff */
[----:B------:R-:W-:-:S05]  /*0090*/  IMAD.U32 R11, RZ, RZ, UR7 ;  /* 0x00000007ff0b7e24 */ /* 0x000fca000f8e00ff */
[----:B0-----:R-:W2:Y:S02]  /*00a0*/  LDG.E R0, desc[UR26][R10.64] ;  /* 0x0000001a0a007981 */ /* 0x001ea4000c1e1900 */
[C---:B--2---:R-:W-:Y:S01]  /*00b0*/  FMUL R14, R0.reuse, 0.63661974668502807617 ;  /* 0x3f22f983000e7820 */ /* 0x044fe20000400000 */
[----:B------:R-:W-:-:S05]  /*00c0*/  FSETP.GE.AND P0, PT, |R0|, 105615, PT ;  /* 0x47ce47800000780b */ /* 0x000fca0003f06200 */
[----:B------:R-:W0:Y:S02]  /*00d0*/  F2I.NTZ R14, R14 ;  /* 0x0000000e000e7305 */ /* 0x000e240000203100 */
[----:B0-----:R-:W-:-:S05]  /*00e0*/  I2FP.F32.S32 R3, R14 ;  /* 0x0000000e00037245 */ /* 0x001fca0000201400 */
[----:B------:R-:W-:-:S04]  /*00f0*/  FFMA R2, R3, -1.5707962512969970703, R0 ;  /* 0xbfc90fda03027823 */ /* 0x000fc80000000000 */
[----:B------:R-:W-:-:S04]  /*0100*/  FFMA R2, R3, -7.5497894158615963534e-08, R2 ;  /* 0xb3a2216803027823 */ /* 0x000fc80000000002 */
[----:B------:R-:W-:Y:S01]  /*0110*/  FFMA R2, R3, -5.3903029534742383927e-15, R2 ;  /* 0xa7c234c503027823 */ /* 0x000fe20000000002 */
[----:B------:R-:W-:-:S03]  /*0120*/  IMAD.MOV.U32 R3, RZ, RZ, R14 ;  /* 0x000000ffff037224 */ /* 0x000fc600078e000e */
[----:B------:R-:W-:Y:S01]  /*0130*/  IMAD.MOV.U32 R15, RZ, RZ, R2 ;  /* 0x000000ffff0f7224 */ /* 0x000fe200078e0002 */
[----:B------:R-:W-:Y:S06]  /*0140*/  @!P0 BRA `(.L_x_8) ;  /* 0x0000000400748947 */ /* 0x000fec0003800000 */
[----:B------:R-:W-:-:S13]  /*0150*/  FSETP.NEU.AND P0, PT, |R0|, +INF , PT ;  /* 0x7f8000000000780b */ /* 0x000fda0003f0d200 */
[----:B------:R-:W-:Y:S01]  /*0160*/  @!P0 FMUL R15, RZ, R0 ;  /* 0x00000000ff0f8220 */ /* 0x000fe20000400000 */
[----:B------:R-:W-:Y:S01]  /*0170*/  @!P0 IMAD.MOV.U32 R14, RZ, RZ, RZ ;  /* 0x000000ffff0e8224 */ /* 0x000fe200078e00ff */
[----:B------:R-:W-:Y:S06]  /*0180*/  @!P0 BRA `(.L_x_8) ;  /* 0x0000000400648947 */ /* 0x000fec0003800000 */
[----:B------:R-:W-:Y:S01]  /*0190*/  SHF.L.U32 R11, R0, 0x8, RZ ;  /* 0x00000008000b7819 */ /* 0x000fe200000006ff */
[----:B------:R-:W-:Y:S01]  /*01a0*/  IMAD.MOV.U32 R10, RZ, RZ, RZ ;  /* 0x000000ffff0a7224 */ /* 0x000fe200078e00ff */
[----:B------:R-:W-:Y:S01]  /*01b0*/  CS2R R16, SRZ ;  /* 0x0000000000107805 */ /* 0x000fe2000001ff00 */
[----:B------:R-:W0:Y:S01]  /*01c0*/  LDCU.64 UR6, c[0x4][URZ] ;  /* 0x01000000ff0677ac */ /* 0x000e220008000a00 */
[----:B------:R-:W-:Y:S01]  /*01d0*/  LOP3.LUT R19, R11, 0x80000000, RZ, 0xfc, !PT ;  /* 0x800000000b137812 */ /* 0x000fe200078efcff */
[----:B------:R-:W-:-:S06]  /*01e0*/  UMOV UR5, URZ ;  /* 0x000000ff00057c82 */ /* 0x000fcc0008000000 */
.L_x_9:
[----:B0-----:R-:W-:Y:S02]  /*01f0*/  IMAD.U32 R14, RZ, RZ, UR6 ;  /* 0x00000006ff0e7e24 */ /* 0x001fe4000f8e00ff */
[----:B------:R-:W-:-:S05]  /*0200*/  IMAD.U32 R15, RZ, RZ, UR7 ;  /* 0x00000007ff0f7e24 */ /* 0x000fca000f8e00ff */
[----:B------:R-:W2:Y:S01]  /*0210*/  LDG.E.CONSTANT R12, desc[UR26][R14.64] ;  /* 0x0000001a0e0c7981 */ /* 0x000ea2000c1e9900 */
[----:B------:R-:W-:Y:S01]  /*0220*/  UIADD3 UR5, UPT, UPT, UR5, 0x1, URZ ;  /* 0x0000000105057890 */ /* 0x000fe2000fffe0ff */
[C---:B------:R-:W-:Y:S01]  /*0230*/  ISETP.EQ.AND P0, PT, R16.reuse, RZ, PT ;  /* 0x000000ff1000720c */ /* 0x040fe20003f02270 */
[----:B------:R-:W-:Y:S01]  /*0240*/  UIADD3 UR6, UP1, UPT, UR6, 0x4, URZ ;  /* 0x0000000406067890 */ /* 0x000fe2000ff3e0ff */
[C---:B------:R-:W-:Y:S01]  /*0250*/  ISETP.EQ.AND P1, PT, R16.reuse, 0x4, PT ;  /* 0x000000041000780c */ /* 0x040fe20003f22270 */
[----:B------:R-:W-:Y:S01]  /*0260*/  UISETP.NE.AND UP0, UPT, UR5, 0x6, UPT ;  /* 0x000000060500788c */ /* 0x000fe2000bf05270 */
[C---:B------:R-:W-:Y:S01]  /*0270*/  ISETP.EQ.AND P2, PT, R16.reuse, 0x8, PT ;  /* 0x000000081000780c */ /* 0x040fe20003f42270 */
[----:B------:R-:W-:Y:S01]  /*0280*/  UIADD3.X UR7, UPT, UPT, URZ, UR7, URZ, UP1, !UPT ;  /* 0x00000007ff077290 */ /* 0x000fe20008ffe4ff */
[C---:B------:R-:W-:Y:S02]  /*0290*/  ISETP.EQ.AND P3, PT, R16.reuse, 0xc, PT ;  /* 0x0000000c1000780c */ /* 0x040fe40003f62270 */
[----:B------:R-:W-:-:S02]  /*02a0*/  ISETP.EQ.AND P4, PT, R16, 0x10, PT ;  /* 0x000000101000780c */ /* 0x000fc40003f82270 */
[C---:B------:R-:W-:Y:S01]  /*02b0*/  ISETP.EQ.AND P5, PT, R16.reuse, 0x14, PT ;  /* 0x000000141000780c */ /* 0x040fe20003fa2270 */
[----:B------:R-:W-:Y:S02]  /*02c0*/  VIADD R16, R16, 0x4 ;  /* 0x0000000410107836 */ /* 0x000fe40000000000 */
[----:B--2---:R-:W-:-:S03]  /*02d0*/  IMAD.WIDE.U32 R12, R12, R19, RZ ;  /* 0x000000130c0c7225 */ /* 0x004fc600078e00ff */
[----:B------:R-:W-:-:S04]  /*02e0*/  IADD3 R11, P6, PT, R12, R10, RZ ;  /* 0x0000000a0c0b7210 */ /* 0x000fc80007fde0ff */
[----:B------:R-:W-:Y:S01]  /*02f0*/  @P1 MOV R5, R11 ;  /* 0x0000000b00051202 */ /* 0x000fe20000000f00 */
[----:B------:R-:W-:Y:S02]  /*0300*/  IMAD.X R10, R13, 0x1, R17, P6 ;  /* 0x000000010d0a7824 */ /* 0x000fe400030e0611 */
[--C-:B------:R-:W-:Y:S02]  /*0310*/  @P0 IMAD.MOV.U32 R4, RZ, RZ, R11.reuse ;  /* 0x000000ffff040224 */ /* 0x100fe400078e000b */
[--C-:B------:R-:W-:Y:S02]  /*0320*/  @P2 IMAD.MOV.U32 R6, RZ, RZ, R11.reuse ;  /* 0x000000ffff062224 */ /* 0x100fe400078e000b */
[--C-:B------:R-:W-:Y:S02]  /*0330*/  @P3 IMAD.MOV.U32 R7, RZ, RZ, R11.reuse ;  /* 0x000000ffff073224 */ /* 0x100fe400078e000b */
[--C-:B------:R-:W-:Y:S02]  /*0340*/  @P4 IMAD.MOV.U32 R8, RZ, RZ, R11.reuse ;  /* 0x000000ffff084224 */ /* 0x100fe400078e000b */
[----:B------:R-:W-:Y:S01]  /*0350*/  @P5 IMAD.MOV.U32 R9, RZ, RZ, R11 ;  /* 0x000000ffff095224 */ /* 0x000fe200078e000b */
[----:B------:R-:W-:Y:S06]  /*0360*/  BRA.U UP0, `(.L_x_9) ;  /* 0xfffffffd00a07547 */ /* 0x000fec000b83ffff */
[----:B------:R-:W-:-:S04]  /*0370*/  SHF.R.U32.HI R11, RZ, 0x17, R0 ;  /* 0x00000017ff0b7819 */ /* 0x000fc80000011600 */
[C---:B------:R-:W-:Y:S02]  /*0380*/  LOP3.LUT R12, R11.reuse, 0xe0, RZ, 0xc0, !PT ;  /* 0x000000e00b0c7812 */ /* 0x040fe400078ec0ff */
[----:B------:R-:W-:Y:S02]  /*0390*/  LOP3.LUT P6, RZ, R11, 0x1f, RZ, 0xc0, !PT ;  /* 0x0000001f0bff7812 */ /* 0x000fe400078cc0ff */
[----:B------:R-:W-:-:S04]  /*03a0*/  IADD3 R12, PT, PT, R12, -0x80, RZ ;  /* 0xffffff800c0c7810 */ /* 0x000fc80007ffe0ff */
[----:B------:R-:W-:-:S05]  /*03b0*/  SHF.R.U32.HI R12, RZ, 0x5, R12 ;  /* 0x00000005ff0c7819 */ /* 0x000fca000001160c */
[----:B------:R-:W-:-:S05]  /*03c0*/  IMAD.U32 R15, R12, -0x4, RZ ;  /* 0xfffffffc0c0f7824 */ /* 0x000fca00078e00ff */
[C---:B------:R-:W-:Y:S02]  /*03d0*/  ISETP.EQ.AND P3, PT, R15.reuse, -0x18, PT ;  /* 0xffffffe80f00780c */ /* 0x040fe40003f62270 */
[C---:B------:R-:W-:Y:S02]  /*03e0*/  ISETP.EQ.AND P4, PT, R15.reuse, -0x14, PT ;  /* 0xffffffec0f00780c */ /* 0x040fe40003f82270 */
[C---:B------:R-:W-:Y:S02]  /*03f0*/  ISETP.EQ.AND P2, PT, R15.reuse, -0x10, PT ;  /* 0xfffffff00f00780c */ /* 0x040fe40003f42270 */
[C---:B------:R-:W-:Y:S02]  /*0400*/  ISETP.EQ.AND P1, PT, R15.reuse, -0xc, PT ;  /* 0xfffffff40f00780c */ /* 0x040fe40003f22270 */
[C---:B------:R-:W-:Y:S02]  /*0410*/  ISETP.EQ.AND P0, PT, R15.reuse, -0x8, PT ;  /* 0xfffffff80f00780c */ /* 0x040fe40003f02270 */
[----:B------:R-:W-:-:S03]  /*0420*/  ISETP.EQ.AND P5, PT, R15, RZ, PT ;  /* 0x000000ff0f00720c */ /* 0x000fc60003fa2270 */
[--C-:B------:R-:W-:Y:S01]  /*0430*/  @P3 IMAD.MOV.U32 R12, RZ, RZ, R4.reuse ;  /* 0x000000ffff0c3224 */ /* 0x100fe200078e0004 */
[C---:B------:R-:W-:Y:S01]  /*0440*/  ISETP.EQ.AND P3, PT, R15.reuse, -0x4, PT ;  /* 0xfffffffc0f00780c */ /* 0x040fe20003f62270 */
[----:B------:R-:W-:Y:S02]  /*0450*/  @P4 IMAD.MOV.U32 R13, RZ, RZ, R4 ;  /* 0x000000ffff0d4224 */ /* 0x000fe400078e0004 */
[--C-:B------:R-:W-:Y:S01]  /*0460*/  @P4 IMAD.MOV.U32 R12, RZ, RZ, R5.reuse ;  /* 0x000000ffff0c4224 */ /* 0x100fe200078e0005 */
[----:B------:R-:W-:Y:S01]  /*0470*/  ISETP.EQ.AND P4, PT, R15, 0x4, PT ;  /* 0x000000040f00780c */ /* 0x000fe20003f82270 */
[----:B------:R-:W-:Y:S01]  /*0480*/  @P2 IMAD.MOV.U32 R13, RZ, RZ, R5 ;  /* 0x000000ffff0d2224 */ /* 0x000fe200078e0005 */
[----:B------:R-:W-:Y:S01]  /*0490*/  @P2 MOV R12, R6 ;  /* 0x00000006000c2202 */ /* 0x000fe20000000f00 */
[----:B------:R-:W-:Y:S02]  /*04a0*/  @P1 IMAD.MOV.U32 R12, RZ, RZ, R7 ;  /* 0x000000ffff0c1224 */ /* 0x000fe400078e0007 */
[----:B------:R-:W-:-:S02]  /*04b0*/  @P0 IMAD.MOV.U32 R12, RZ, RZ, R8 ;  /* 0x000000ffff0c0224 */ /* 0x000fc400078e0008 */
[----:B------:R-:W-:Y:S02]  /*04c0*/  @P1 IMAD.MOV.U32 R13, RZ, RZ, R6 ;  /* 0x000000ffff0d1224 */ /* 0x000fe400078e0006 */
[----:B------:R-:W-:Y:S01]  /*04d0*/  @P3 MOV R12, R9 ;  /* 0x00000009000c3202 */ /* 0x000fe20000000f00 */
[----:B------:R-:W-:Y:S02]  /*04e0*/  @P5 IMAD.MOV.U32 R12, RZ, RZ, R10 ;  /* 0x000000ffff0c5224 */ /* 0x000fe400078e000a */
[----:B------:R-:W-:Y:S02]  /*04f0*/  @P0 IMAD.MOV.U32 R13, RZ, RZ, R7 ;  /* 0x000000ffff0d0224 */ /* 0x000fe400078e0007 */
[----:B------:R-:W-:Y:S02]  /*0500*/  @P3 IMAD.MOV.U32 R13, RZ, RZ, R8 ;  /* 0x000000ffff0d3224 */ /* 0x000fe400078e0008 */
[----:B------:R-:W-:Y:S02]  /*0510*/  @P5 IMAD.MOV.U32 R13, RZ, RZ, R9 ;  /* 0x000000ffff0d5224 */ /* 0x000fe400078e0009 */
[----:B------:R-:W-:-:S02]  /*0520*/  @P4 IMAD.MOV.U32 R13, RZ, RZ, R10 ;  /* 0x000000ffff0d4224 */ /* 0x000fc400078e000a */
[----:B------:R-:W-:Y:S01]  /*0530*/  IMAD.MOV.U32 R14, RZ, RZ, R12 ;  /* 0x000000ffff0e7224 */ /* 0x000fe200078e000c */
[----:B------:R-:W-:Y:S06]  /*0540*/  @!P6 BRA `(.L_x_10) ;  /* 0x00000000002ce947 */ /* 0x000fec0003800000 */
[----:B------:R-:W-:Y:S01]  /*0550*/  @P2 IMAD.MOV.U32 R12, RZ, RZ, R4 ;  /* 0x000000ffff0c2224 */ /* 0x000fe200078e0004 */
[----:B------:R-:W-:Y:S01]  /*0560*/  @P1 MOV R12, R5 ;  /* 0x00000005000c1202 */ /* 0x000fe20000000f00 */
[----:B------:R-:W-:Y:S01]  /*0570*/  @P0 IMAD.MOV.U32 R12, RZ, RZ, R6 ;  /* 0x000000ffff0c0224 */ /* 0x000fe200078e0006 */
[----:B------:R-:W-:Y:S01]  /*0580*/  ISETP.EQ.AND P0, PT, R15, 0x8, PT ;  /* 0x000000080f00780c */ /* 0x000fe20003f02270 */
[----:B------:R-:W-:Y:S01]  /*0590*/  @P3 IMAD.MOV.U32 R12, RZ, RZ, R7 ;  /* 0x000000ffff0c3224 */ /* 0x000fe200078e0007 */
[----:B------:R-:W-:Y:S01]  /*05a0*/  LOP3.LUT R11, R11, 0x1f, RZ, 0xc0, !PT ;  /* 0x0000001f0b0b7812 */ /* 0x000fe200078ec0ff */
[----:B------:R-:W-:Y:S02]  /*05b0*/  @P5 IMAD.MOV.U32 R12, RZ, RZ, R8 ;  /* 0x000000ffff0c5224 */ /* 0x000fe400078e0008 */
[----:B------:R-:W-:Y:S01]  /*05c0*/  @P4 IMAD.MOV.U32 R12, RZ, RZ, R9 ;  /* 0x000000ffff0c4224 */ /* 0x000fe200078e0009 */
[----:B------:R-:W-:-:S07]  /*05d0*/  SHF.L.W.U32.HI R14, R13, R11, R14 ;  /* 0x0000000b0d0e7219 */ /* 0x000fce0000010e0e */
[----:B------:R-:W-:-:S05]  /*05e0*/  @P0 IMAD.MOV.U32 R12, RZ, RZ, R10 ;  /* 0x000000ffff0c0224 */ /* 0x000fca00078e000a */
[----:B------:R-:W-:-:S07]  /*05f0*/  SHF.L.W.U32.HI R13, R12, R11, R13 ;  /* 0x0000000b0c0d7219 */ /* 0x000fce0000010e0d */
.L_x_10:
[C---:B------:R-:W-:Y:S01]  /*0600*/  SHF.L.W.U32.HI R15, R13.reuse, 0x2, R14 ;  /* 0x000000020d0f7819 */ /* 0x040fe20000010e0e */
[----:B------:R-:W-:Y:S01]  /*0610*/  UMOV UR6, 0x54442d19 ;  /* 0x54442d1900067882 */ /* 0x000fe20000000000 */
[----:B------:R-:W-:Y:S01]  /*0620*/  SHF.L.U32 R13, R13, 0x2, RZ ;  /* 0x000000020d0d7819 */ /* 0x000fe200000006ff */
[----:B------:R-:W-:Y:S01]  /*0630*/  UMOV UR7, 0x3bf921fb ;  /* 0x3bf921fb00077882 */ /* 0x000fe20000000000 */
[----:B------:R-:W-:Y:S02]  /*0640*/  SHF.R.S32.HI R10, RZ, 0x1f, R15 ;  /* 0x0000001fff0a7819 */ /* 0x000fe4000001140f */
[----:B------:R-:W-:Y:S02]  /*0650*/  ISETP.GE.AND P0, PT, R0, RZ, PT ;  /* 0x000000ff0000720c */ /* 0x000fe40003f06270 */
[C---:B------:R-:W-:Y:S02]  /*0660*/  LOP3.LUT R12, R10.reuse, R13, RZ, 0x3c, !PT ;  /* 0x0000000d0a0c7212 */ /* 0x040fe400078e3cff */
[----:B------:R-:W-:-:S02]  /*0670*/  LOP3.LUT R13, R10, R15, RZ, 0x3c, !PT ;  /* 0x0000000f0a0d7212 */ /* 0x000fc400078e3cff */
[----:B------:R-:W-:Y:S02]  /*0680*/  SHF.R.U32.HI R14, RZ, 0x1e, R14 ;  /* 0x0000001eff0e7819 */ /* 0x000fe4000001160e */
[----:B------:R-:W0:Y:S01]  /*0690*/  I2F.F64.S64 R10, R12 ;  /* 0x0000000c000a7312 */ /* 0x000e220000301c00 */
[C---:B------:R-:W-:Y:S02]  /*06a0*/  LOP3.LUT R16, R15.reuse, R0, RZ, 0x3c, !PT ;  /* 0x000000000f107212 */ /* 0x040fe400078e3cff */
[----:B------:R-:W-:Y:S02]  /*06b0*/  LEA.HI R14, R15, R14, RZ, 0x1 ;  /* 0x0000000e0f0e7211 */ /* 0x000fe400078f08ff */
[----:B------:R-:W-:-:S03]  /*06c0*/  ISETP.GE.AND P1, PT, R16, RZ, PT ;  /* 0x000000ff1000720c */ /* 0x000fc60003f26270 */
[----:B------:R-:W-:-:S04]  /*06d0*/  IMAD.MOV R15, RZ, RZ, -R14 ;  /* 0x000000ffff0f7224 */ /* 0x000fc800078e0a0e */
[----:B------:R-:W-:Y:S01]  /*06e0*/  @!P0 IMAD.MOV.U32 R14, RZ, RZ, R15 ;  /* 0x000000ffff0e8224 */ /* 0x000fe200078e000f */
[----:B0-----:R-:W-:-:S10]  /*06f0*/  DMUL R10, R10, UR6 ;  /* 0x000000060a0a7c28 */ /* 0x001fd40008000000 */
[----:B------:R-:W0:Y:S02]  /*0700*/  F2F.F32.F64 R10, R10 ;  /* 0x0000000a000a7310 */ /* 0x000e240000301000 */
[----:B0-----:R-:W-:-:S07]  /*0710*/  FSEL R15, -R10, R10, !P1 ;  /* 0x0000000a0a0f7208 */ /* 0x001fce0004800100 */
.L_x_8:
[----:B------:R-:W0:Y:S02]  /*0720*/  LDCU.64 UR6, c[0x0][0x3d0] ;  /* 0x00007a00ff0677ac */ /* 0x000e240008000a00 */
[----:B0-----:R-:W-:-:S06]  /*0730*/  UIMAD.WIDE.U32 UR6, UR4, 0x4, UR6 ;  /* 0x00000004040678a5 */ /* 0x001fcc000f8e0006 */
[----:B------:R-:W-:Y:S02]  /*0740*/  IMAD.U32 R16, RZ, RZ, UR6 ;  /* 0x00000006ff107e24 */ /* 0x000fe4000f8e00ff */
[----:B------:R-:W-:-:S05]  /*0750*/  IMAD.U32 R17, RZ, RZ, UR7 ;  /* 0x00000007ff117e24 */ /* 0x000fca000f8e00ff */
[----:B------:R0:W2:Y:S01]  /*0760*/  LDG.E R10, desc[UR26][R16.64] ;  /* 0x0000001a100a7981 */ /* 0x0000a2000c1e1900 */
[----:B------:R-:W-:Y:S02]  /*0770*/  IMAD.MOV.U32 R11, RZ, RZ, 0x37cbac00 ;  /* 0x37cbac00ff0b7424 */ /* 0x000fe400078e00ff */
[----:B------:R-:W-:Y:S01]  /*0780*/  FMUL R18, R15, R15 ;  /* 0x0000000f0f127220 */ /* 0x000fe20000400000 */
[C---:B------:R-:W-:Y:S01]  /*0790*/  LOP3.LUT R12, R14.reuse, 0x1, RZ, 0xc0, !PT ;  /* 0x000000010e0c7812 */ /* 0x040fe200078ec0ff */
[----:B------:R-:W-:Y:S02]  /*07a0*/  VIADD R14, R14, 0x1 ;  /* 0x000000010e0e7836 */ /* 0x000fe40000000000 */
[----:B------:R-:W-:Y:S01]  /*07b0*/  FFMA R13, R18, R11, -0.0013887860113754868507 ;  /* 0xbab607ed120d7423 */ /* 0x000fe2000000000b */
[----:B------:R-:W-:Y:S02]  /*07c0*/  ISETP.NE.U32.AND P0, PT, R12, 0x1, PT ;  /* 0x000000010c00780c */ /* 0x000fe40003f05070 */
[----:B------:R-:W-:-:S02]  /*07d0*/  MOV R12, 0x3c0885e4 ;  /* 0x3c0885e4000c7802 */ /* 0x000fc40000000f00 */
[----:B------:R-:W-:Y:S01]  /*07e0*/  FSEL R19, R13, -0.00019574658654164522886, P0 ;  /* 0xb94d41530d137808 */ /* 0x000fe20000000000 */
[----:B------:R-:W-:Y:S01]  /*07f0*/  IMAD.MOV.U32 R13, RZ, RZ, 0x3e2aaaa8 ;  /* 0x3e2aaaa8ff0d7424 */ /* 0x000fe200078e00ff */
[----:B------:R-:W-:Y:S02]  /*0800*/  FSEL R21, R12, 0.041666727513074874878, !P0 ;  /* 0x3d2aaabb0c157808 */ /* 0x000fe40004000000 */
[----:B0-----:R-:W-:Y:S02]  /*0810*/  FSEL R16, R15, 1, !P0 ;  /* 0x3f8000000f107808 */ /* 0x001fe40004000000 */
[----:B------:R-:W-:Y:S01]  /*0820*/  FSEL R17, -R13, -0.4999999701976776123, !P0 ;  /* 0xbeffffff0d117808 */ /* 0x000fe20004000100 */
[----:B------:R-:W-:Y:S01]  /*0830*/  FFMA R19, R18, R19, R21 ;  /* 0x0000001312137223 */ /* 0x000fe20000000015 */
[----:B------:R-:W-:Y:S01]  /*0840*/  LOP3.LUT P0, RZ, R14, 0x2, RZ, 0xc0, !PT ;  /* 0x000000020eff7812 */ /* 0x000fe2000780c0ff */
[C---:B------:R-:W-:Y:S02]  /*0850*/  FFMA R15, R18.reuse, R16, RZ ;  /* 0x00000010120f7223 */ /* 0x040fe400000000ff */
[----:B------:R-:W-:-:S04]  /*0860*/  FFMA R17, R18, R19, R17 ;  /* 0x0000001312117223 */ /* 0x000fc80000000011 */
[----:B------:R-:W-:-:S06]  /*0870*/  FFMA R16, R15, R17, R16 ;  /* 0x000000110f107223 */ /* 0x000fcc0000000010 */
[----:B------:R-:W-:Y:S01]  /*0880*/  @P0 FADD R16, RZ, -R16 ;  /* 0x80000010ff100221 */ /* 0x000fe20000000000 */
[C---:B--2---:R-:W-:Y:S01]  /*0890*/  FMUL R22, R10.reuse, 0.63661974668502807617 ;  /* 0x3f22f9830a167820 */ /* 0x044fe20000400000 */
[----:B------:R-:W-:-:S04]  /*08a0*/  FSETP.GE.AND P1, PT, |R10|, 105615, PT ;  /* 0x47ce47800a00780b */ /* 0x000fc80003f26200 */
[----:B------:R-:W-:Y:S01]  /*08b0*/  P2R R26, PR, RZ, 0x2 ;  /* 0x00000002ff1a7803 */ /* 0x000fe20000000000 */
[----:B------:R-:W0:Y:S02]  /*08c0*/  F2I.NTZ R22, R22 ;  /* 0x0000001600167305 */ /* 0x000e240000203100 */
[----:B0-----:R-:W-:Y:S01]  /*08d0*/  I2FP.F32.S32 R21, R22 ;  /* 0x0000001600157245 */ /* 0x001fe20000201400 */
[----:B------:R-:W-:-:S04]  /*08e0*/  IMAD.MOV.U32 R18, RZ, RZ, R22 ;  /* 0x000000ffff127224 */ /* 0x000fc800078e0016 */
[----:B------:R-:W-:-:S04]  /*08f0*/  FFMA R14, R21, -1.5707962512969970703, R10 ;  /* 0xbfc90fda150e7823 */ /* 0x000fc8000000000a */
[----:B------:R-:W-:-:S04]  /*0900*/  FFMA R14, R21, -7.5497894158615963534e-08, R14 ;  /* 0xb3a22168150e7823 */ /* 0x000fc8000000000e */
[----:B------:R-:W-:-:S04]  /*0910*/  FFMA R17, R21, -5.3903029534742383927e-15, R14 ;  /* 0xa7c234c515117823 */ /* 0x000fc8000000000e */
[----:B------:R-:W-:Y:S01]  /*0920*/  IMAD.MOV.U32 R24, RZ, RZ, R17 ;  /* 0x000000ffff187224 */ /* 0x000fe200078e0011 */
[----:B------:R-:W-:Y:S06]  /*0930*/  @!P1 BRA `(.L_x_11) ;  /* 0x0000000400649947 */ /* 0x000fec0003800000 */
[----:B------:R-:W-:-:S13]  /*0940*/  FSETP.NEU.AND P0, PT, |R10|, +INF , PT ;  /* 0x7f8000000a00780b */ /* 0x000fda0003f0d200 */
[----:B------:R-:W-:Y:S01]  /*0950*/  @!P0 FMUL R24, RZ, R10 ;  /* 0x0000000aff188220 */ /* 0x000fe20000400000 */
[----:B------:R-:W-:Y:S01]  /*0960*/  @!P0 IMAD.MOV.U32 R22, RZ, RZ, RZ ;  /* 0x000000ffff168224 */ /* 0x000fe200078e00ff */
[----:B------:R-:W-:Y:S06]  /*0970*/  @!P0 BRA `(.L_x_11) ;  /* 0x0000000400548947 */ /* 0x000fec0003800000 */
[----:B------:R-:W-:Y:S01]  /*0980*/  SHF.L.U32 R22, R10, 0x8, RZ ;  /* 0x000000080a167819 */ /* 0x000fe200000006ff */
[----:B------:R-:W-:Y:S02]  /*0990*/  IMAD.MOV.U32 R19, RZ, RZ, RZ ;  /* 0x000000ffff137224 */ /* 0x000fe400078e00ff */
[----:B------:R-:W-:Y:S01]  /*09a0*/  IMAD.MOV.U32 R23, RZ, RZ, RZ ;  /* 0x000000ffff177224 */ /* 0x000fe200078e00ff */
[----:B------:R-:W-:Y:S01]  /*09b0*/  LOP3.LUT R22, R22, 0x80000000, RZ, 0xfc, !PT ;  /* 0x8000000016167812 */ /* 0x000fe200078efcff */
[----:B------:R-:W-:-:S07]  /*09c0*/  IMAD.MOV.U32 R25, RZ, RZ, RZ ;  /* 0x000000ffff197224 */ /* 0x000fce00078e00ff */
.L_x_12:
[----:B------:R-:W0:Y:S02]  /*09d0*/  LDC.64 R14, c[0x4][RZ] ;  /* 0x01000000ff0e7b82 */ /* 0x000e240000000a00 */
[----:B0-----:R-:W-:-:S05]  /*09e0*/  IMAD.WIDE.U32 R20, R25, 0x4, R14 ;  /* 0x0000000419147825 */ /* 0x001fca00078e000e */
[----:B------:R-:W2:Y:S01]  /*09f0*/  LDG.E.CONSTANT R15, desc[UR26][R20.64] ;  /* 0x0000001a140f7981 */ /* 0x000ea2000c1e9900 */
[C---:B------:R-:W-:Y:S01]  /*0a00*/  IMAD.SHL.U32 R24, R25.reuse, 0x4, RZ ;  /* 0x0000000419187824 */ /* 0x040fe200078e00ff */
[----:B------:R-:W-:-:S04]  /*0a10*/  IADD3 R25, PT, PT, R25, 0x1, RZ ;  /* 0x0000000119197810 */ /* 0x000fc80007ffe0ff */
[C---:B------:R-:W-:Y:S02]  /*0a20*/  ISETP.EQ.AND P5, PT, R24.reuse, RZ, PT ;  /* 0x000000ff1800720c */ /* 0x040fe40003fa2270 */
[C---:B------:R-:W-:Y:S02]  /*0a30*/  ISETP.EQ.AND P4, PT, R24.reuse, 0x4, PT ;  /* 0x000000041800780c */ /* 0x040fe40003f82270 */
[C---:B------:R-:W-:Y:S02]  /*0a40*/  ISETP.EQ.AND P3, PT, R24.reuse, 0x8, PT ;  /* 0x000000081800780c */ /* 0x040fe40003f62270 */
[C---:B------:R-:W-:Y:S02]  /*0a50*/  ISETP.EQ.AND P2, PT, R24.reuse, 0xc, PT ;  /* 0x0000000c1800780c */ /* 0x040fe40003f42270 */
[----:B------:R-:W-:Y:S01]  /*0a60*/  ISETP.EQ.AND P1, PT, R24, 0x10, PT ;  /* 0x000000101800780c */ /* 0x000fe20003f22270 */
[----:B--2---:R-:W-:-:S03]  /*0a70*/  IMAD.WIDE.U32 R14, R15, R22, RZ ;  /* 0x000000160f0e7225 */ /* 0x004fc600078e00ff */
[----:B------:R-:W-:-:S05]  /*0a80*/  IADD3 R14, P0, PT, R14, R19, RZ ;  /* 0x000000130e0e7210 */ /* 0x000fca0007f1e0ff */
[--C-:B------:R-:W-:Y:S01]  /*0a90*/  @P5 IMAD.MOV.U32 R4, RZ, RZ, R14.reuse ;  /* 0x000000ffff045224 */ /* 0x100fe200078e000e */
[----:B------:R-:W-:Y:S01]  /*0aa0*/  ISETP.NE.AND P5, PT, R25, 0x6, PT ;  /* 0x000000061900780c */ /* 0x000fe20003fa5270 */
[----:B------:R-:W-:Y:S01]  /*0ab0*/  IMAD.X R19, R15, 0x1, R23, P0 ;  /* 0x000000010f137824 */ /* 0x000fe200000e0617 */
[----:B------:R-:W-:Y:S01]  /*0ac0*/  ISETP.EQ.AND P0, PT, R24, 0x14, PT ;  /* 0x000000141800780c */ /* 0x000fe20003f02270 */
[--C-:B------:R-:W-:Y:S02]  /*0ad0*/  @P4 IMAD.MOV.U32 R5, RZ, RZ, R14.reuse ;  /* 0x000000ffff054224 */ /* 0x100fe400078e000e */
[--C-:B------:R-:W-:Y:S02]  /*0ae0*/  @P3 IMAD.MOV.U32 R6, RZ, RZ, R14.reuse ;  /* 0x000000ffff063224 */ /* 0x100fe400078e000e */
[--C-:B------:R-:W-:Y:S02]  /*0af0*/  @P2 IMAD.MOV.U32 R7, RZ, RZ, R14.reuse ;  /* 0x000000ffff072224 */ /* 0x100fe400078e000e */
[----:B------:R-:W-:-:S06]  /*0b00*/  @P1 IMAD.MOV.U32 R8, RZ, RZ, R14 ;  /* 0x000000ffff081224 */ /* 0x000fcc00078e000e */
[----:B------:R-:W-:Y:S01]  /*0b10*/  @P0 MOV R9, R14 ;  /* 0x0000000e00090202 */ /* 0x000fe20000000f00 */
[----:B------:R-:W-:Y:S06]  /*0b20*/  @P5 BRA `(.L_x_12) ;  /* 0xfffffffc00a85947 */ /* 0x000fec000383ffff */
[----:B------:R-:W-:-:S04]  /*0b30*/  SHF.R.U32.HI R14, RZ, 0x17, R10 ;  /* 0x00000017ff0e7819 */ /* 0x000fc8000001160a */
[C---:B------:R-:W-:Y:S02]  /*0b40*/  LOP3.LUT R15, R14.reuse, 0xe0, RZ, 0xc0, !PT ;  /* 0x000000e00e0f7812 */ /* 0x040fe400078ec0ff */
[----:B------:R-:W-:-:S03]  /*0b50*/  LOP3.LUT P6, RZ, R14, 0x1f, RZ, 0xc0, !PT ;  /* 0x0000001f0eff7812 */ /* 0x000fc600078cc0ff */
[----:B------:R-:W-:-:S05]  /*0b60*/  VIADD R15, R15, 0xffffff80 ;  /* 0xffffff800f0f7836 */ /* 0x000fca0000000000 */
[----:B------:R-:W-:-:S05]  /*0b70*/  SHF.R.U32.HI R15, RZ, 0x5, R15 ;  /* 0x00000005ff0f7819 */ /* 0x000fca000001160f */
[----:B------:R-:W-:-:S05]  /*0b80*/  IMAD.U32 R21, R15, -0x4, RZ ;  /* 0xfffffffc0f157824 */ /* 0x000fca00078e00ff */
[C---:B------:R-:W-:Y:S02]  /*0b90*/  ISETP.EQ.AND P3, PT, R21.reuse, -0x18, PT ;  /* 0xffffffe81500780c */ /* 0x040fe40003f62270 */
[C---:B------:R-:W-:Y:S02]  /*0ba0*/  ISETP.EQ.AND P4, PT, R21.reuse, -0x14, PT ;  /* 0xffffffec1500780c */ /* 0x040fe40003f82270 */
[C---:B------:R-:W-:Y:S02]  /*0bb0*/  ISETP.EQ.AND P0, PT, R21.reuse, -0x10, PT ;  /* 0xfffffff01500780c */ /* 0x040fe40003f02270 */
[C---:B------:R-:W-:Y:S02]  /*0bc0*/  ISETP.EQ.AND P1, PT, R21.reuse, -0xc, PT ;  /* 0xfffffff41500780c */ /* 0x040fe40003f22270 */
[C---:B------:R-:W-:Y:S02]  /*0bd0*/  ISETP.EQ.AND P2, PT, R21.reuse, -0x8, PT ;  /* 0xfffffff81500780c */ /* 0x040fe40003f42270 */
[----:B------:R-:W-:-:S03]  /*0be0*/  ISETP.EQ.AND P5, PT, R21, 0x4, PT ;  /* 0x000000041500780c */ /* 0x000fc60003fa2270 */
[--C-:B------:R-:W-:Y:S01]  /*0bf0*/  @P3 IMAD.MOV.U32 R22, RZ, RZ, R4.reuse ;  /* 0x000000ffff163224 */ /* 0x100fe200078e0004 */
[C---:B------:R-:W-:Y:S01]  /*0c00*/  ISETP.EQ.AND P3, PT, R21.reuse, -0x4, PT ;  /* 0xfffffffc1500780c */ /* 0x040fe20003f62270 */
[----:B------:R-:W-:Y:S02]  /*0c10*/  @P4 IMAD.MOV.U32 R15, RZ, RZ, R4 ;  /* 0x000000ffff0f4224 */ /* 0x000fe400078e0004 */
[----:B------:R-:W-:Y:S01]  /*0c20*/  @P4 IMAD.MOV.U32 R22, RZ, RZ, R5 ;  /* 0x000000ffff164224 */ /* 0x000fe200078e0005 */
[----:B------:R-:W-:Y:S01]  /*0c30*/  ISETP.EQ.AND P4, PT, R21, RZ, PT ;  /* 0x000000ff1500720c */ /* 0x000fe20003f82270 */
[--C-:B------:R-:W-:Y:S01]  /*0c40*/  @P0 IMAD.MOV.U32 R22, RZ, RZ, R6.reuse ;  /* 0x000000ffff160224 */ /* 0x100fe200078e0006 */
[----:B------:R-:W-:Y:S01]  /*0c50*/  @P0 MOV R15, R5 ;  /* 0x00000005000f0202 */ /* 0x000fe20000000f00 */
[----:B------:R-:W-:Y:S02]  /*0c60*/  @P1 IMAD.MOV.U32 R15, RZ, RZ, R6 ;  /* 0x000000ffff0f1224 */ /* 0x000fe400078e0006 */
[----:B------:R-:W-:-:S02]  /*0c70*/  @P1 IMAD.MOV.U32 R22, RZ, RZ, R7 ;  /* 0x000000ffff161224 */ /* 0x000fc400078e0007 */
[----:B------:R-:W-:Y:S02]  /*0c80*/  @P2 IMAD.MOV.U32 R15, RZ, RZ, R7 ;  /* 0x000000ffff0f2224 */ /* 0x000fe400078e0007 */
[----:B------:R-:W-:Y:S01]  /*0c90*/  @P2 IMAD.MOV.U32 R22, RZ, RZ, R8 ;  /* 0x000000ffff162224 */ /* 0x000fe200078e0008 */
[----:B------:R-:W-:Y:S01]  /*0ca0*/  @P3 MOV R15, R8 ;  /* 0x00000008000f3202 */ /* 0x000fe20000000f00 */
[--C-:B------:R-:W-:Y:S02]  /*0cb0*/  @P3 IMAD.MOV.U32 R22, RZ, RZ, R9.reuse ;  /* 0x000000ffff163224 */ /* 0x100fe400078e0009 */
[----:B------:R-:W-:Y:S02]  /*0cc0*/  @P4 IMAD.MOV.U32 R15, RZ, RZ, R9 ;  /* 0x000000ffff0f4224 */ /* 0x000fe400078e0009 */
[--C-:B------:R-:W-:Y:S02]  /*0cd0*/  @P4 IMAD.MOV.U32 R22, RZ, RZ, R19.reuse ;  /* 0x000000ffff164224 */ /* 0x100fe400078e0013 */
[----:B------:R-:W-:Y:S01]  /*0ce0*/  @P5 IMAD.MOV.U32 R15, RZ, RZ, R19 ;  /* 0x000000ffff0f5224 */ /* 0x000fe200078e0013 */
[----:B------:R-:W-:Y:S06]  /*0cf0*/  @!P6 BRA `(.L_x_13) ;  /* 0x00000000002ce947 */ /* 0x000fec0003800000 */
[----:B------:R-:W-:Y:S01]  /*0d00*/  @P0 IMAD.MOV.U32 R20, RZ, RZ, R4 ;  /* 0x000000ffff140224 */ /* 0x000fe200078e0004 */
[----:B------:R-:W-:Y:S02]  /*0d10*/  ISETP.EQ.AND P0, PT, R21, 0x8, PT ;  /* 0x000000081500780c */ /* 0x000fe40003f02270 */
[----:B------:R-:W-:Y:S01]  /*0d20*/  @P1 MOV R20, R5 ;  /* 0x0000000500141202 */ /* 0x000fe20000000f00 */
[----:B------:R-:W-:Y:S01]  /*0d30*/  @P2 IMAD.MOV.U32 R20, RZ, RZ, R6 ;  /* 0x000000ffff142224 */ /* 0x000fe200078e0006 */
[----:B------:R-:W-:Y:S01]  /*0d40*/  LOP3.LUT R14, R14, 0x1f, RZ, 0xc0, !PT ;  /* 0x0000001f0e0e7812 */ /* 0x000fe200078ec0ff */
[----:B------:R-:W-:Y:S02]  /*0d50*/  @P3 IMAD.MOV.U32 R20, RZ, RZ, R7 ;  /* 0x000000ffff143224 */ /* 0x000fe400078e0007 */
[----:B------:R-:W-:Y:S01]  /*0d60*/  @P4 IMAD.MOV.U32 R20, RZ, RZ, R8 ;  /* 0x000000ffff144224 */ /* 0x000fe200078e0008 */
[----:B------:R-:W-:Y:S01]  /*0d70*/  SHF.L.W.U32.HI R22, R15, R14, R22 ;  /* 0x0000000e0f167219 */ /* 0x000fe20000010e16 */
[----:B------:R-:W-:-:S04]  /*0d80*/  @P5 IMAD.MOV.U32 R20, RZ, RZ, R9 ;  /* 0x000000ffff145224 */ /* 0x000fc800078e0009 */
[----:B------:R-:W-:-:S05]  /*0d90*/  @P0 IMAD.MOV.U32 R20, RZ, RZ, R19 ;  /* 0x000000ffff140224 */ /* 0x000fca00078e0013 */
[----:B------:R-:W-:-:S07]  /*0da0*/  SHF.L.W.U32.HI R15, R20, R14, R15 ;  /* 0x0000000e140f7219 */ /* 0x000fce0000010e0f */
.L_x_13:
        /* <DEDUP_REMOVED lines=9> */
[C---:B------:R-:W-:Y:S02]  /*0e40*/  LOP3.LUT R23, R19.reuse, R10, RZ, 0x3c, !PT ;  /* 0x0000000a13177212 */ /* 0x040fe400078e3cff */
[----:B------:R-:W0:Y:S01]  /*0e50*/  I2F.F64.S64 R14, R14 ;  /* 0x0000000e000e7312 */ /* 0x000e220000301c00 */
[----:B------:R-:W-:Y:S02]  /*0e60*/  LEA.HI R22, R19, R22, RZ, 0x1 ;  /* 0x0000001613167211 */ /* 0x000fe400078f08ff */
[----:B------:R-:W-:-:S03]  /*0e70*/  ISETP.GE.AND P1, PT, R23, RZ, PT ;  /* 0x000000ff1700720c */ /* 0x000fc60003f26270 */
[----:B------:R-:W-:-:S04]  /*0e80*/  IMAD.MOV R19, RZ, RZ, -R22 ;  /* 0x000000ffff137224 */ /* 0x000fc800078e0a16 */
[----:B------:R-:W-:Y:S01]  /*0e90*/  @!P0 IMAD.MOV.U32 R22, RZ, RZ, R19 ;  /* 0x000000ffff168224 */ /* 0x000fe200078e0013 */
[----:B0-----:R-:W-:-:S10]  /*0ea0*/  DMUL R20, R14, UR6 ;  /* 0x000000060e147c28 */ /* 0x001fd40008000000 */
[----:B------:R-:W0:Y:S02]  /*0eb0*/  F2F.F32.F64 R20, R20 ;  /* 0x0000001400147310 */ /* 0x000e240000301000 */
[----:B0-----:R-:W-:-:S07]  /*0ec0*/  FSEL R24, -R20, R20, !P1 ;  /* 0x0000001414187208 */ /* 0x001fce0004800100 */
.L_x_11:
[----:B------:R-:W0:Y:S02]  /*0ed0*/  LDCU.64 UR6, c[0x0][0x3d8] ;  /* 0x00007b00ff0677ac */ /* 0x000e240008000a00 */
[----:B0-----:R-:W-:-:S06]  /*0ee0*/  UIMAD.WIDE.U32 UR6, UR4, 0x4, UR6 ;  /* 0x00000004040678a5 */ /* 0x001fcc000f8e0006 */
[----:B------:R-:W-:Y:S02]  /*0ef0*/  IMAD.U32 R14, RZ, RZ, UR6 ;  /* 0x00000006ff0e7e24 */ /* 0x000fe4000f8e00ff */
[----:B------:R-:W-:-:S05]  /*0f00*/  IMAD.U32 R15, RZ, RZ, UR7 ;  /* 0x00000007ff0f7e24 */ /* 0x000fca000f8e00ff */
[----:B------:R-:W2:Y:S01]  /*0f10*/  LDG.E R19, desc[UR26][R14.64] ;  /* 0x0000001a0e137981 */ /* 0x000ea2000c1e1900 */
[----:B------:R-:W-:Y:S01]  /*0f20*/  LOP3.LUT R21, R22, 0x1, RZ, 0xc0, !PT ;  /* 0x0000000116157812 */ /* 0x000fe200078ec0ff */
[----:B------:R-:W-:-:S03]  /*0f30*/  FMUL R20, R24, R24 ;  /* 0x0000001818147220 */ /* 0x000fc60000400000 */
[----:B------:R-:W-:Y:S01]  /*0f40*/  ISETP.NE.U32.AND P0, PT, R21, 0x1, PT ;  /* 0x000000011500780c */ /* 0x000fe20003f05070 */
[----:B------:R-:W-:Y:S01]  /*0f50*/  FFMA R25, R20, R11, -0.0013887860113754868507 ;  /* 0xbab607ed14197423 */ /* 0x000fe2000000000b */
[----:B------:R-:W-:Y:S02]  /*0f60*/  VIADD R21, R22, 0x1 ;  /* 0x0000000116157836 */ /* 0x000fe40000000000 */
[----:B------:R-:W-:Y:S02]  /*0f70*/  FSEL R27, R12, 0.041666727513074874878, !P0 ;  /* 0x3d2aaabb0c1b7808 */ /* 0x000fe40004000000 */
[----:B------:R-:W-:Y:S02]  /*0f80*/  FSEL R25, R25, -0.00019574658654164522886, P0 ;  /* 0xb94d415319197808 */ /* 0x000fe40000000000 */
[----:B------:R-:W-:Y:S02]  /*0f90*/  LOP3.LUT P1, RZ, R21, 0x2, RZ, 0xc0, !PT ;  /* 0x0000000215ff7812 */ /* 0x000fe4000782c0ff */
[----:B------:R-:W-:Y:S01]  /*0fa0*/  FSEL R22, -R13, -0.4999999701976776123, !P0 ;  /* 0xbeffffff0d167808 */ /* 0x000fe20004000100 */
[----:B------:R-:W-:Y:S01]  /*0fb0*/  FFMA R25, R20, R25, R27 ;  /* 0x0000001914197223 */ /* 0x000fe2000000001b */
[----:B------:R-:W-:-:S03]  /*0fc0*/  FSEL R21, R24, 1, !P0 ;  /* 0x3f80000018157808 */ /* 0x000fc60004000000 */
[C---:B------:R-:W-:Y:S02]  /*0fd0*/  FFMA R22, R20.reuse, R25, R22 ;  /* 0x0000001914167223 */ /* 0x040fe40000000016 */
[----:B------:R-:W-:-:S04]  /*0fe0*/  FFMA R20, R20, R21, RZ ;  /* 0x0000001514147223 */ /* 0x000fc800000000ff */
[----:B------:R-:W-:-:S04]  /*0ff0*/  FFMA R21, R20, R22, R21 ;  /* 0x0000001614157223 */ /* 0x000fc80000000015 */
[----:B------:R-:W-:Y:S01]  /*1000*/  @P1 FADD R21, RZ, -R21 ;  /* 0x80000015ff151221 */ /* 0x000fe20000000000 */
[C---:B--2---:R-:W-:Y:S01]  /*1010*/  FMUL R23, R19.reuse, 0.63661974668502807617 ;  /* 0x3f22f98313177820 */ /* 0x044fe20000400000 */
[----:B------:R-:W-:-:S05]  /*1020*/  FSETP.GE.AND P0, PT, |R19|, 105615, PT ;  /* 0x47ce47801300780b */ /* 0x000fca0003f06200 */
[----:B------:R-:W0:Y:S08]  /*1030*/  F2I.NTZ R23, R23 ;  /* 0x0000001700177305 */ /* 0x000e300000203100 */
[----:B------:R-:W-:Y:S01]  /*1040*/  VOTEU.ANY UP0, P0 ;  /* 0x0000000000ff7886 */ /* 0x000fe20000000100 */
[-C--:B0-----:R-:W-:Y:S02]  /*1050*/  I2FP.F32.S32 R14, R23.reuse ;  /* 0x00000017000e7245 */ /* 0x081fe40000201400 */
[----:B------:R-:W-:-:S03]  /*1060*/  MOV R22, R23 ;  /* 0x0000001700167202 */ /* 0x000fc60000000f00 */
[----:B------:R-:W-:-:S04]  /*1070*/  FFMA R15, R14, -1.5707962512969970703, R19 ;  /* 0xbfc90fda0e0f7823 */ /* 0x000fc80000000013 */
[----:B------:R-:W-:-:S04]  /*1080*/  FFMA R15, R14, -7.5497894158615963534e-08, R15 ;  /* 0xb3a221680e0f7823 */ /* 0x000fc8000000000f */
[----:B------:R-:W-:-:S04]  /*1090*/  FFMA R20, R14, -5.3903029534742383927e-15, R15 ;  /* 0xa7c234c50e147823 */ /* 0x000fc8000000000f */
[----:B------:R-:W-:Y:S01]  /*10a0*/  IMAD.MOV.U32 R15, RZ, RZ, R20 ;  /* 0x000000ffff0f7224 */ /* 0x000fe200078e0014 */
[----:B------:R-:W-:Y:S06]  /*10b0*/  BRA.U !UP0, `(.L_x_14) ;  /* 0x0000000508647547 */ /* 0x000fec000b800000 */
[----:B------:R-:W-:-:S13]  /*10c0*/  FSETP.NEU.AND P0, PT, |R19|, +INF , PT ;  /* 0x7f8000001300780b */ /* 0x000fda0003f0d200 */
[----:B------:R-:W-:Y:S01]  /*10d0*/  @!P0 FMUL R15, RZ, R19 ;  /* 0x00000013ff0f8220 */ /* 0x000fe20000400000 */
[----:B------:R-:W-:Y:S01]  /*10e0*/  @!P0 IMAD.MOV.U32 R23, RZ, RZ, RZ ;  /* 0x000000ffff178224 */ /* 0x000fe200078e00ff */
[----:B------:R-:W-:Y:S06]  /*10f0*/  @!P0 BRA `(.L_x_14) ;  /* 0x0000000400548947 */ /* 0x000fec0003800000 */
[----:B------:R-:W-:Y:S01]  /*1100*/  IMAD.SHL.U32 R24, R19, 0x100, RZ ;  /* 0x0000010013187824 */ /* 0x000fe200078e00ff */
[----:B------:R-:W-:Y:S01]  /*1110*/  MOV R23, RZ ;  /* 0x000000ff00177202 */ /* 0x000fe20000000f00 */
[----:B------:R-:W-:Y:S02]  /*1120*/  IMAD.MOV.U32 R27, RZ, RZ, RZ ;  /* 0x000000ffff1b7224 */ /* 0x000fe400078e00ff */
[----:B------:R-:W-:Y:S01]  /*1130*/  IMAD.MOV.U32 R25, RZ, RZ, RZ ;  /* 0x000000ffff197224 */ /* 0x000fe200078e00ff */
[----:B------:R-:W-:-:S07]  /*1140*/  LOP3.LUT R24, R24, 0x80000000, RZ, 0xfc, !PT ;  /* 0x8000000018187812 */ /* 0x000fce00078efcff */
.L_x_15:
[----:B------:R-:W0:Y:S02]  /*1150*/  LDC.64 R14, c[0x4][RZ] ;  /* 0x01000000ff0e7b82 */ /* 0x000e240000000a00 */
[----:B0-----:R-:W-:-:S05]  /*1160*/  IMAD.WIDE.U32 R28, R23, 0x4, R14 ;  /* 0x00000004171c7825 */ /* 0x001fca00078e000e */
[----:B------:R-:W2:Y:S02]  /*1170*/  LDG.E.CONSTANT R15, desc[UR26][R28.64] ;  /* 0x0000001a1c0f7981 */ /* 0x000ea4000c1e9900 */
[----:B--2---:R-:W-:-:S03]  /*1180*/  IMAD.WIDE.U32 R14, R15, R24, RZ ;  /* 0x000000180f0e7225 */ /* 0x004fc600078e00ff */
[----:B------:R-:W-:Y:S01]  /*1190*/  IADD3 R28, P0, PT, R14, R27, RZ ;  /* 0x0000001b0e1c7210 */ /* 0x000fe20007f1e0ff */
[C---:B------:R-:W-:Y:S02]  /*11a0*/  IMAD.SHL.U32 R14, R23.reuse, 0x4, RZ ;  /* 0x00000004170e7824 */ /* 0x040fe400078e00ff */
[----:B------:R-:W-:Y:S02]  /*11b0*/  VIADD R23, R23, 0x1 ;  /* 0x0000000117177836 */ /* 0x000fe40000000000 */
[----:B------:R-:W-:Y:S01]  /*11c0*/  IMAD.X R27, R15, 0x1, R25, P0 ;  /* 0x000000010f1b7824 */ /* 0x000fe200000e0619 */
[C---:B------:R-:W-:Y:S02]  /*11d0*/  ISETP.EQ.AND P5, PT, R14.reuse, RZ, PT ;  /* 0x000000ff0e00720c */ /* 0x040fe40003fa2270 */
[C---:B------:R-:W-:Y:S02]  /*11e0*/  ISETP.EQ.AND P0, PT, R14.reuse, 0x4, PT ;  /* 0x000000040e00780c */ /* 0x040fe40003f02270 */
[----:B------:R-:W-:-:S02]  /*11f0*/  ISETP.EQ.AND P1, PT, R14, 0x8, PT ;  /* 0x000000080e00780c */ /* 0x000fc40003f22270 */
[C---:B------:R-:W-:Y:S02]  /*1200*/  ISETP.EQ.AND P2, PT, R14.reuse, 0xc, PT ;  /* 0x0000000c0e00780c */ /* 0x040fe40003f42270 */
[C---:B------:R-:W-:Y:S02]  /*1210*/  ISETP.EQ.AND P3, PT, R14.reuse, 0x10, PT ;  /* 0x000000100e00780c */ /* 0x040fe40003f62270 */
[----:B------:R-:W-:-:S03]  /*1220*/  ISETP.EQ.AND P4, PT, R14, 0x14, PT ;  /* 0x000000140e00780c */ /* 0x000fc60003f82270 */
[--C-:B------:R-:W-:Y:S01]  /*1230*/  @P5 IMAD.MOV.U32 R4, RZ, RZ, R28.reuse ;  /* 0x000000ffff045224 */ /* 0x100fe200078e001c */
[----:B------:R-:W-:Y:S01]  /*1240*/  ISETP.NE.AND P5, PT, R23, 0x6, PT ;  /* 0x000000061700780c */ /* 0x000fe20003fa5270 */
[--C-:B------:R-:W-:Y:S02]  /*1250*/  @P0 IMAD.MOV.U32 R5, RZ, RZ, R28.reuse ;  /* 0x000000ffff050224 */ /* 0x100fe400078e001c */
[----:B------:R-:W-:Y:S02]  /*1260*/  @P1 MOV R6, R28 ;  /* 0x0000001c00061202 */ /* 0x000fe40000000f00 */
[--C-:B------:R-:W-:Y:S02]  /*1270*/  @P2 IMAD.MOV.U32 R7, RZ, RZ, R28.reuse ;  /* 0x000000ffff072224 */ /* 0x100fe400078e001c */
[--C-:B------:R-:W-:Y:S02]  /*1280*/  @P3 IMAD.MOV.U32 R8, RZ, RZ, R28.reuse ;  /* 0x000000ffff083224 */ /* 0x100fe400078e001c */
[----:B------:R-:W-:-:S04]  /*1290*/  @P4 IMAD.MOV.U32 R9, RZ, RZ, R28 ;  /* 0x000000ffff094224 */ /* 0x000fc800078e001c */
[----:B------:R-:W-:Y:S05]  /*12a0*/  @P5 BRA `(.L_x_15) ;  /* 0xfffffffc00a85947 */ /* 0x000fea000383ffff */
        /* <DEDUP_REMOVED lines=12> */
[----:B------:R-:W-:Y:S02]  /*1370*/  @P3 MOV R23, R4 ;  /* 0x0000000400173202 */ /* 0x000fe40000000f00 */
[----:B------:R-:W-:Y:S01]  /*1380*/  @P4 IMAD.MOV.U32 R15, RZ, RZ, R4 ;  /* 0x000000ffff0f4224 */ /* 0x000fe200078e0004 */
[C---:B------:R-:W-:Y:S01]  /*1390*/  ISETP.EQ.AND P3, PT, R25.reuse, -0x4, PT ;  /* 0xfffffffc1900780c */ /* 0x040fe20003f62270 */
[--C-:B------:R-:W-:Y:S01]  /*13a0*/  @P4 IMAD.MOV.U32 R23, RZ, RZ, R5.reuse ;  /* 0x000000ffff174224 */ /* 0x100fe200078e0005 */
[----:B------:R-:W-:Y:S01]  /*13b0*/  ISETP.EQ.AND P4, PT, R25, RZ, PT ;  /* 0x000000ff1900720c */ /* 0x000fe20003f82270 */
[----:B------:R-:W-:Y:S02]  /*13c0*/  @P0 IMAD.MOV.U32 R15, RZ, RZ, R5 ;  /* 0x000000ffff0f0224 */ /* 0x000fe400078e0005 */
[--C-:B------:R-:W-:Y:S01]  /*13d0*/  @P0 IMAD.MOV.U32 R23, RZ, RZ, R6.reuse ;  /* 0x000000ffff170224 */ /* 0x100fe200078e0006 */
[----:B------:R-:W-:Y:S01]  /*13e0*/  @P1 MOV R23, R7 ;  /* 0x0000000700171202 */ /* 0x000fe20000000f00 */
[----:B------:R-:W-:-:S02]  /*13f0*/  @P1 IMAD.MOV.U32 R15, RZ, RZ, R6 ;  /* 0x000000ffff0f1224 */ /* 0x000fc400078e0006 */
[----:B------:R-:W-:Y:S02]  /*1400*/  @P2 IMAD.MOV.U32 R15, RZ, RZ, R7 ;  /* 0x000000ffff0f2224 */ /* 0x000fe400078e0007 */
[--C-:B------:R-:W-:Y:S02]  /*1410*/  @P2 IMAD.MOV.U32 R23, RZ, RZ, R8.reuse ;  /* 0x000000ffff172224 */ /* 0x100fe400078e0008 */
[----:B------:R-:W-:Y:S02]  /*1420*/  @P3 IMAD.MOV.U32 R15, RZ, RZ, R8 ;  /* 0x000000ffff0f3224 */ /* 0x000fe400078e0008 */
[--C-:B------:R-:W-:Y:S01]  /*1430*/  @P3 IMAD.MOV.U32 R23, RZ, RZ, R9.reuse ;  /* 0x000000ffff173224 */ /* 0x100fe200078e0009 */
[----:B------:R-:W-:Y:S01]  /*1440*/  @P4 MOV R23, R27 ;  /* 0x0000001b00174202 */ /* 0x000fe20000000f00 */
[----:B------:R-:W-:Y:S02]  /*1450*/  @P4 IMAD.MOV.U32 R15, RZ, RZ, R9 ;  /* 0x000000ffff0f4224 */ /* 0x000fe400078e0009 */
[----:B------:R-:W-:Y:S01]  /*1460*/  @P5 IMAD.MOV.U32 R15, RZ, RZ, R27 ;  /* 0x000000ffff0f5224 */ /* 0x000fe200078e001b */
[----:B------:R-:W-:Y:S06]  /*1470*/  @!P6 BRA `(.L_x_16) ;  /* 0x00000000002ce947 */ /* 0x000fec0003800000 */
[----:B------:R-:W-:Y:S01]  /*1480*/  @P0 IMAD.MOV.U32 R24, RZ, RZ, R4 ;  /* 0x000000ffff180224 */ /* 0x000fe200078e0004 */
[----:B------:R-:W-:Y:S01]  /*1490*/  ISETP.EQ.AND P0, PT, R25, 0x8, PT ;  /* 0x000000081900780c */ /* 0x000fe20003f02270 */
[----:B------:R-:W-:Y:S01]  /*14a0*/  @P1 IMAD.MOV.U32 R24, RZ, RZ, R5 ;  /* 0x000000ffff181224 */ /* 0x000fe200078e0005 */
[----:B------:R-:W-:Y:S01]  /*14b0*/  LOP3.LUT R14, R14, 0x1f, RZ, 0xc0, !PT ;  /* 0x0000001f0e0e7812 */ /* 0x000fe200078ec0ff */
[----:B------:R-:W-:Y:S02]  /*14c0*/  @P2 IMAD.MOV.U32 R24, RZ, RZ, R6 ;  /* 0x000000ffff182224 */ /* 0x000fe400078e0006 */
[----:B------:R-:W-:Y:S01]  /*14d0*/  @P3 IMAD.MOV.U32 R24, RZ, RZ, R7 ;  /* 0x000000ffff183224 */ /* 0x000fe200078e0007 */
[----:B------:R-:W-:Y:S01]  /*14e0*/  @P4 MOV R24, R8 ;  /* 0x0000000800184202 */ /* 0x000fe20000000f00 */
[----:B------:R-:W-:Y:S01]  /*14f0*/  @P5 IMAD.MOV.U32 R24, RZ, RZ, R9 ;  /* 0x000000ffff185224 */ /* 0x000fe200078e0009 */
[----:B------:R-:W-:-:S05]  /*1500*/  SHF.L.W.U32.HI R23, R15, R14, R23 ;  /* 0x0000000e0f177219 */ /* 0x000fca0000010e17 */
[----:B------:R-:W-:-:S05]  /*1510*/  @P0 IMAD.MOV.U32 R24, RZ, RZ, R27 ;  /* 0x000000ffff180224 */ /* 0x000fca00078e001b */
[----:B------:R-:W-:-:S07]  /*1520*/  SHF.L.W.U32.HI R15, R24, R14, R15 ;  /* 0x0000000e180f7219 */ /* 0x000fce0000010e0f */
.L_x_16:
[C---:B------:R-:W-:Y:S01]  /*1530*/  SHF.L.W.U32.HI R28, R15.reuse, 0x2, R23 ;  /* 0x000000020f1c7819 */ /* 0x040fe20000010e17 */
[----:B------:R-:W-:Y:S01]  /*1540*/  IMAD.SHL.U32 R15, R15, 0x4, RZ ;  /* 0x000000040f0f7824 */ /* 0x000fe200078e00ff */
[----:B------:R-:W-:Y:S01]  /*1550*/  UMOV UR6, 0x54442d19 ;  /* 0x54442d1900067882 */ /* 0x000fe20000000000 */
        /* <DEDUP_REMOVED lines=15> */
.L_x_14:
[----:B------:R-:W-:Y:S01]  /*1650*/  FMUL R14, R15, R15 ;  /* 0x0000000f0f0e7220 */ /* 0x000fe20000400000 */
[C---:B------:R-:W-:Y:S02]  /*1660*/  LOP3.LUT R25, R23.reuse, 0x1, RZ, 0xc0, !PT ;  /* 0x0000000117197812 */ /* 0x040fe400078ec0ff */
[----:B------:R-:W-:Y:S01]  /*1670*/  IADD3 R27, PT, PT, R23, 0x1, RZ ;  /* 0x00000001171b7810 */ /* 0x000fe20007ffe0ff */
[----:B------:R-:W-:Y:S01]  /*1680*/  FFMA R24, R14, R11, -0.0013887860113754868507 ;  /* 0xbab607ed0e187423 */ /* 0x000fe2000000000b */
[----:B------:R-:W-:Y:S02]  /*1690*/  ISETP.NE.U32.AND P0, PT, R25, 0x1, PT ;  /* 0x000000011900780c */ /* 0x000fe40003f05070 */
[----:B------:R-:W-:Y:S02]  /*16a0*/  LOP3.LUT P1, RZ, R27, 0x2, RZ, 0xc0, !PT ;  /* 0x000000021bff7812 */ /* 0x000fe4000782c0ff */
[----:B------:R-:W-:Y:S02]  /*16b0*/  FSEL R23, R24, -0.00019574658654164522886, P0 ;  /* 0xb94d415318177808 */ /* 0x000fe40000000000 */
[----:B------:R-:W-:-:S02]  /*16c0*/  FSEL R25, R12, 0.041666727513074874878, !P0 ;  /* 0x3d2aaabb0c197808 */ /* 0x000fc40004000000 */
[----:B------:R-:W-:Y:S02]  /*16d0*/  FSEL R24, -R13, -0.4999999701976776123, !P0 ;  /* 0xbeffffff0d187808 */ /* 0x000fe40004000100 */
[----:B------:R-:W-:Y:S01]  /*16e0*/  FSEL R15, R15, 1, !P0 ;  /* 0x3f8000000f0f7808 */ /* 0x000fe20004000000 */
[----:B------:R-:W-:Y:S01]  /*16f0*/  FFMA R23, R14, R23, R25 ;  /* 0x000000170e177223 */ /* 0x000fe20000000019 */
[----:B------:R-:W-:-:S03]  /*1700*/  FSETP.GE.AND P0, PT, |R0|, 105615, PT ;  /* 0x47ce47800000780b */ /* 0x000fc60003f06200 */
[C---:B------:R-:W-:Y:S01]  /*1710*/  FFMA R23, R14.reuse, R23, R24 ;  /* 0x000000170e177223 */ /* 0x040fe20000000018 */
[----:B------:R-:W-:-:S04]  /*1720*/  FFMA R14, R14, R15, RZ ;  /* 0x0000000f0e0e7223 */ /* 0x000fc800000000ff */
[----:B------:R-:W-:-:S04]  /*1730*/  FFMA R15, R14, R23, R15 ;  /* 0x000000170e0f7223 */ /* 0x000fc8000000000f */
[----:B------:R-:W-:Y:S01]  /*1740*/  @P1 FADD R15, RZ, -R15 ;  /* 0x8000000fff0f1221 */ /* 0x000fe20000000000 */
[----:B------:R-:W-:Y:S06]  /*1750*/  @!P0 BRA `(.L_x_17) ;  /* 0x0000000400648947 */ /* 0x000fec0003800000 */
[----:B------:R-:W-:-:S13]  /*1760*/  FSETP.NEU.AND P0, PT, |R0|, +INF , PT ;  /* 0x7f8000000000780b */ /* 0x000fda0003f0d200 */
[----:B------:R-:W-:Y:S01]  /*1770*/  @!P0 FMUL R2, RZ, R0 ;  /* 0x00000000ff028220 */ /* 0x000fe20000400000 */
[----:B------:R-:W-:Y:S01]  /*1780*/  @!P0 IMAD.MOV.U32 R3, RZ, RZ, RZ ;  /* 0x000000ffff038224 */ /* 0x000fe200078e00ff */
[----:B------:R-:W-:Y:S06]  /*1790*/  @!P0 BRA `(.L_x_17) ;  /* 0x0000000400548947 */ /* 0x000fec0003800000 */
[----:B------:R-:W-:Y:S02]  /*17a0*/  IMAD.SHL.U32 R14, R0, 0x100, RZ ;  /* 0x00000100000e7824 */ /* 0x000fe400078e00ff */
[----:B------:R-:W-:Y:S02]  /*17b0*/  IMAD.MOV.U32 R27, RZ, RZ, RZ ;  /* 0x000000ffff1b7224 */ /* 0x000fe400078e00ff */
[----:B------:R-:W-:Y:S01]  /*17c0*/  IMAD.MOV.U32 R25, RZ, RZ, RZ ;  /* 0x000000ffff197224 */ /* 0x000fe200078e00ff */
[----:B------:R-:W-:Y:S01]  /*17d0*/  LOP3.LUT R14, R14, 0x80000000, RZ, 0xfc, !PT ;  /* 0x800000000e0e7812 */ /* 0x000fe200078efcff */
[----:B------:R-:W-:-:S07]  /*17e0*/  IMAD.MOV.U32 R23, RZ, RZ, RZ ;  /* 0x000000ffff177224 */ /* 0x000fce00078e00ff */
.L_x_18:
[----:B------:R-:W0:Y:S02]  /*17f0*/  LDC.64 R2, c[0x4][RZ] ;  /* 0x01000000ff027b82 */ /* 0x000e240000000a00 */
[----:B0-----:R-:W-:-:S05]  /*1800*/  IMAD.WIDE.U32 R28, R23, 0x4, R2 ;  /* 0x00000004171c7825 */ /* 0x001fca00078e0002 */
[----:B------:R-:W2:Y:S02]  /*1810*/  LDG.E.CONSTANT R3, desc[UR26][R28.64] ;  /* 0x0000001a1c037981 */ /* 0x000ea4000c1e9900 */
[----:B--2---:R-:W-:-:S03]  /*1820*/  IMAD.WIDE.U32 R2, R3, R14, RZ ;  /* 0x0000000e03027225 */ /* 0x004fc600078e00ff */
[----:B------:R-:W-:Y:S01]  /*1830*/  IADD3 R24, P0, PT, R2, R27, RZ ;  /* 0x0000001b02187210 */ /* 0x000fe20007f1e0ff */
[C---:B------:R-:W-:Y:S02]  /*1840*/  IMAD.SHL.U32 R2, R23.reuse, 0x4, RZ ;  /* 0x0000000417027824 */ /* 0x040fe400078e00ff */
[----:B------:R-:W-:Y:S01]  /*1850*/  VIADD R23, R23, 0x1 ;  /* 0x0000000117177836 */ /* 0x000fe20000000000 */
[----:B------:R-:W-:Y:S02]  /*1860*/  IADD3.X R27, PT, PT, R3, R25, RZ, P0, !PT ;  /* 0x00000019031b7210 */ /* 0x000fe400007fe4ff */
        /* <DEDUP_REMOVED lines=9> */
[--C-:B------:R-:W-:Y:S02]  /*1900*/  @P1 IMAD.MOV.U32 R6, RZ, RZ, R24.reuse ;  /* 0x000000ffff061224 */ /* 0x100fe400078e0018 */
[----:B------:R-:W-:Y:S02]  /*1910*/  @P2 MOV R7, R24 ;  /* 0x0000001800072202 */ /* 0x000fe40000000f00 */
        /* <DEDUP_REMOVED lines=15> */
[----:B------:R-:W-:Y:S01]  /*1a10*/  @P3 IMAD.MOV.U32 R2, RZ, RZ, R4 ;  /* 0x000000ffff023224 */ /* 0x000fe200078e0004 */
[C---:B------:R-:W-:Y:S01]  /*1a20*/  ISETP.EQ.AND P3, PT, R24.reuse, -0x4, PT ;  /* 0xfffffffc1800780c */ /* 0x040fe20003f62270 */
[--C-:B------:R-:W-:Y:S01]  /*1a30*/  @P4 IMAD.MOV.U32 R2, RZ, RZ, R5.reuse ;  /* 0x000000ffff024224 */ /* 0x100fe200078e0005 */
[----:B------:R-:W-:Y:S01]  /*1a40*/  @P4 MOV R14, R4 ;  /* 0x00000004000e4202 */ /* 0x000fe20000000f00 */
[----:B------:R-:W-:Y:S01]  /*1a50*/  @P0 IMAD.MOV.U32 R14, RZ, RZ, R5 ;  /* 0x000000ffff0e0224 */ /* 0x000fe200078e0005 */
[----:B------:R-:W-:Y:S01]  /*1a60*/  ISETP.EQ.AND P4, PT, R24, RZ, PT ;  /* 0x000000ff1800720c */ /* 0x000fe20003f82270 */
[--C-:B------:R-:W-:Y:S02]  /*1a70*/  @P0 IMAD.MOV.U32 R2, RZ, RZ, R6.reuse ;  /* 0x000000ffff020224 */ /* 0x100fe400078e0006 */
[----:B------:R-:W-:Y:S01]  /*1a80*/  @P1 IMAD.MOV.U32 R14, RZ, RZ, R6 ;  /* 0x000000ffff0e1224 */ /* 0x000fe200078e0006 */
[----:B------:R-:W-:Y:S01]  /*1a90*/  @P2 MOV R14, R7 ;  /* 0x00000007000e2202 */ /* 0x000fe20000000f00 */
[----:B------:R-:W-:-:S02]  /*1aa0*/  @P1 IMAD.MOV.U32 R2, RZ, RZ, R7 ;  /* 0x000000ffff021224 */ /* 0x000fc400078e0007 */
[--C-:B------:R-:W-:Y:S02]  /*1ab0*/  @P2 IMAD.MOV.U32 R2, RZ, RZ, R8.reuse ;  /* 0x000000ffff022224 */ /* 0x100fe400078e0008 */
[----:B------:R-:W-:Y:S02]  /*1ac0*/  @P3 IMAD.MOV.U32 R14, RZ, RZ, R8 ;  /* 0x000000ffff0e3224 */ /* 0x000fe400078e0008 */
[--C-:B------:R-:W-:Y:S02]  /*1ad0*/  @P3 IMAD.MOV.U32 R2, RZ, RZ, R9.reuse ;  /* 0x000000ffff023224 */ /* 0x100fe400078e0009 */
[----:B------:R-:W-:Y:S01]  /*1ae0*/  @P4 IMAD.MOV.U32 R14, RZ, RZ, R9 ;  /* 0x000000ffff0e4224 */ /* 0x000fe200078e0009 */
[----:B------:R-:W-:Y:S01]  /*1af0*/  @P5 MOV R14, R27 ;  /* 0x0000001b000e5202 */ /* 0x000fe20000000f00 */
        /* <DEDUP_REMOVED lines=8> */
[----:B------:R-:W-:Y:S01]  /*1b80*/  SHF.L.W.U32.HI R2, R14, R3, R2 ;  /* 0x000000030e027219 */ /* 0x000fe20000010e02 */
[----:B------:R-:W-:Y:S01]  /*1b90*/  @P4 IMAD.MOV.U32 R23, RZ, RZ, R8 ;  /* 0x000000ffff174224 */ /* 0x000fe200078e0008 */
[----:B------:R-:W-:-:S05]  /*1ba0*/  @P5 MOV R23, R9 ;  /* 0x0000000900175202 */ /* 0x000fca0000000f00 */
[----:B------:R-:W-:-:S05]  /*1bb0*/  @P0 IMAD.MOV.U32 R23, RZ, RZ, R27 ;  /* 0x000000ffff170224 */ /* 0x000fca00078e001b */
[----:B------:R-:W-:-:S07]  /*1bc0*/  SHF.L.W.U32.HI R14, R23, R3, R14 ;  /* 0x00000003170e7219 */ /* 0x000fce0000010e0e */
.L_x_19:
        /* <DEDUP_REMOVED lines=18> */
.L_x_17:
[----:B------:R-:W-:Y:S01]  /*1cf0*/  FMUL R14, R2, R2 ;  /* 0x00000002020e7220 */ /* 0x000fe20000400000 */
[----:B------:R-:W-:Y:S02]  /*1d00*/  LOP3.LUT R23, R3, 0x1, RZ, 0xc0, !PT ;  /* 0x0000000103177812 */ /* 0x000fe400078ec0ff */
[----:B------:R-:W-:Y:S01]  /*1d10*/  ISETP.NE.AND P2, PT, R26, RZ, PT ;  /* 0x000000ff1a00720c */ /* 0x000fe20003f45270 */
[----:B------:R-:W-:Y:S01]  /*1d20*/  FFMA R0, R14, R11, -0.0013887860113754868507 ;  /* 0xbab607ed0e007423 */ /* 0x000fe2000000000b */
[----:B------:R-:W-:Y:S02]  /*1d30*/  ISETP.NE.U32.AND P0, PT, R23, 0x1, PT ;  /* 0x000000011700780c */ /* 0x000fe40003f05070 */
[----:B------:R-:W-:Y:S02]  /*1d40*/  LOP3.LUT P1, RZ, R3, 0x2, RZ, 0xc0, !PT ;  /* 0x0000000203ff7812 */ /* 0x000fe4000782c0ff */
[----:B------:R-:W-:Y:S02]  /*1d50*/  FSEL R23, R0, -0.00019574658654164522886, !P0 ;  /* 0xb94d415300177808 */ /* 0x000fe40004000000 */
[----:B------:R-:W-:-:S02]  /*1d60*/  FSEL R25, R12, 0.041666727513074874878, P0 ;  /* 0x3d2aaabb0c197808 */ /* 0x000fc40000000000 */
[----:B------:R-:W-:Y:S02]  /*1d70*/  FSEL R0, R2, 1, P0 ;  /* 0x3f80000002007808 */ /* 0x000fe40000000000 */
[----:B------:R-:W-:Y:S01]  /*1d80*/  FSEL R2, -R13, -0.4999999701976776123, P0 ;  /* 0xbeffffff0d027808 */ /* 0x000fe20000000100 */
[C---:B------:R-:W-:Y:S02]  /*1d90*/  FFMA R23, R14.reuse, R23, R25 ;  /* 0x000000170e177223 */ /* 0x040fe40000000019 */
[C---:B------:R-:W-:Y:S02]  /*1da0*/  FFMA R3, R14.reuse, R0, RZ ;  /* 0x000000000e037223 */ /* 0x040fe400000000ff */
[----:B------:R-:W-:-:S04]  /*1db0*/  FFMA R2, R14, R23, R2 ;  /* 0x000000170e027223 */ /* 0x000fc80000000002 */
[----:B------:R-:W-:-:S04]  /*1dc0*/  FFMA R0, R3, R2, R0 ;  /* 0x0000000203007223 */ /* 0x000fc80000000000 */
[----:B------:R-:W-:Y:S01]  /*1dd0*/  @P1 FADD R0, RZ, -R0 ;  /* 0x80000000ff001221 */ /* 0x000fe20000000000 */
        /* <DEDUP_REMOVED lines=10> */
.L_x_21:
[----:B------:R-:W0:Y:S02]  /*1e80*/  LDC.64 R2, c[0x4][RZ] ;  /* 0x01000000ff027b82 */ /* 0x000e240000000a00 */
[----:B0-----:R-:W-:-:S05]  /*1e90*/  IMAD.WIDE.U32 R24, R23, 0x4, R2 ;  /* 0x0000000417187825 */ /* 0x001fca00078e0002 */
[----:B------:R-:W2:Y:S01]  /*1ea0*/  LDG.E.CONSTANT R3, desc[UR26][R24.64] ;  /* 0x0000001a18037981 */ /* 0x000ea2000c1e9900 */
[C---:B------:R-:W-:Y:S02]  /*1eb0*/  IMAD.SHL.U32 R18, R23.reuse, 0x4, RZ ;  /* 0x0000000417127824 */ /* 0x040fe400078e00ff */
[----:B------:R-:W-:-:S03]  /*1ec0*/  VIADD R23, R23, 0x1 ;  /* 0x0000000117177836 */ /* 0x000fc60000000000 */
[C---:B------:R-:W-:Y:S02]  /*1ed0*/  ISETP.EQ.AND P0, PT, R18.reuse, RZ, PT ;  /* 0x000000ff1200720c */ /* 0x040fe40003f02270 */
[C---:B------:R-:W-:Y:S02]  /*1ee0*/  ISETP.EQ.AND P5, PT, R18.reuse, 0x4, PT ;  /* 0x000000041200780c */ /* 0x040fe40003fa2270 */
[C---:B------:R-:W-:Y:S02]  /*1ef0*/  ISETP.EQ.AND P4, PT, R18.reuse, 0x8, PT ;  /* 0x000000081200780c */ /* 0x040fe40003f82270 */
[C---:B------:R-:W-:Y:S02]  /*1f00*/  ISETP.EQ.AND P3, PT, R18.reuse, 0xc, PT ;  /* 0x0000000c1200780c */ /* 0x040fe40003f62270 */
[C---:B------:R-:W-:Y:S02]  /*1f10*/  ISETP.EQ.AND P2, PT, R18.reuse, 0x10, PT ;  /* 0x000000101200780c */ /* 0x040fe40003f42270 */
[----:B------:R-:W-:Y:S01]  /*1f20*/  ISETP.EQ.AND P1, PT, R18, 0x14, PT ;  /* 0x000000141200780c */ /* 0x000fe20003f22270 */
[----:B--2---:R-:W-:-:S03]  /*1f30*/  IMAD.WIDE.U32 R2, R3, R14, RZ ;  /* 0x0000000e03027225 */ /* 0x004fc600078e00ff */
[----:B------:R-:W-:-:S04]  /*1f40*/  IADD3 R2, P6, PT, R2, R17, RZ ;  /* 0x0000001102027210 */ /* 0x000fc80007fde0ff */
[----:B------:R-:W-:Y:S01]  /*1f50*/  IADD3.X R17, PT, PT, R3, R27, RZ, P6, !PT ;  /* 0x0000001b03117210 */ /* 0x000fe200037fe4ff */
[--C-:B------:R-:W-:Y:S01]  /*1f60*/  @P0 IMAD.MOV.U32 R4, RZ, RZ, R2.reuse ;  /* 0x000000ffff040224 */ /* 0x100fe200078e0002 */
[----:B------:R-:W-:Y:S01]  /*1f70*/  ISETP.NE.AND P6, PT, R23, 0x6, PT ;  /* 0x000000061700780c */ /* 0x000fe20003fc5270 */
[--C-:B------:R-:W-:Y:S02]  /*1f80*/  @P5 IMAD.MOV.U32 R5, RZ, RZ, R2.reuse ;  /* 0x000000ffff055224 */ /* 0x100fe400078e0002 */
[----:B------:R-:W-:Y:S01]  /*1f90*/  @P1 MOV R9, R2 ;  /* 0x0000000200091202 */ /* 0x000fe20000000f00 */
[--C-:B------:R-:W-:Y:S02]  /*1fa0*/  @P4 IMAD.MOV.U32 R6, RZ, RZ, R2.reuse ;  /* 0x000000ffff064224 */ /* 0x100fe400078e0002 */
[--C-:B------:R-:W-:Y:S02]  /*1fb0*/  @P3 IMAD.MOV.U32 R7, RZ, RZ, R2.reuse ;  /* 0x000000ffff073224 */ /* 0x100fe400078e0002 */
[----:B------:R-:W-:-:S05]  /*1fc0*/  @P2 IMAD.MOV.U32 R8, RZ, RZ, R2 ;  /* 0x000000ffff082224 */ /* 0x000fca00078e0002 */
        /* <DEDUP_REMOVED lines=21> */
[--C-:B------:R-:W-:Y:S01]  /*2120*/  @P1 IMAD.MOV.U32 R14, RZ, RZ, R7.reuse ;  /* 0x000000ffff0e1224 */ /* 0x100fe200078e0007 */
[----:B------:R-:W-:Y:S01]  /*2130*/  @P0 MOV R14, R8 ;  /* 0x00000008000e0202 */ /* 0x000fe20000000f00 */
[----:B------:R-:W-:-:S02]  /*2140*/  @P0 IMAD.MOV.U32 R2, RZ, RZ, R7 ;  /* 0x000000ffff020224 */ /* 0x000fc400078e0007 */
[----:B------:R-:W-:Y:S02]  /*2150*/  @P3 IMAD.MOV.U32 R2, RZ, RZ, R8 ;  /* 0x000000ffff023224 */ /* 0x000fe400078e0008 */
[--C-:B------:R-:W-:Y:S02]  /*2160*/  @P3 IMAD.MOV.U32 R14, RZ, RZ, R9.reuse ;  /* 0x000000ffff0e3224 */ /* 0x100fe400078e0009 */
[----:B------:R-:W-:Y:S01]  /*2170*/  @P4 IMAD.MOV.U32 R2, RZ, RZ, R9 ;  /* 0x000000ffff024224 */ /* 0x000fe200078e0009 */
[----:B------:R-:W-:Y:S01]  /*2180*/  @P5 MOV R2, R17 ;  /* 0x0000001100025202 */ /* 0x000fe20000000f00 */
[----:B------:R-:W-:Y:S01]  /*2190*/  @P4 IMAD.MOV.U32 R14, RZ, RZ, R17 ;  /* 0x000000ffff0e4224 */ /* 0x000fe200078e0011 */
[----:B------:R-:W-:Y:S06]  /*21a0*/  @!P6 BRA `(.L_x_22) ;  /* 0x00000000002ce947 */ /* 0x000fec0003800000 */
[----:B------:R-:W-:Y:S02]  /*21b0*/  @P2 IMAD.MOV.U32 R3, RZ, RZ, R4 ;  /* 0x000000ffff032224 */ /* 0x000fe400078e0004 */
[----:B------:R-:W-:Y:S02]  /*21c0*/  @P1 IMAD.MOV.U32 R3, RZ, RZ, R5 ;  /* 0x000000ffff031224 */ /* 0x000fe400078e0005 */
[----:B------:R-:W-:Y:S01]  /*21d0*/  @P0 IMAD.MOV.U32 R3, RZ, RZ, R6 ;  /* 0x000000ffff030224 */ /* 0x000fe200078e0006 */
[----:B------:R-:W-:Y:S01]  /*21e0*/  ISETP.EQ.AND P0, PT, R23, 0x8, PT ;  /* 0x000000081700780c */ /* 0x000fe20003f02270 */
[----:B------:R-:W-:Y:S01]  /*21f0*/  @P3 IMAD.MOV.U32 R3, RZ, RZ, R7 ;  /* 0x000000ffff033224 */ /* 0x000fe200078e0007 */
[----:B------:R-:W-:Y:S01]  /*2200*/  @P4 MOV R3, R8 ;  /* 0x0000000800034202 */ /* 0x000fe20000000f00 */
[----:B------:R-:W-:Y:S01]  /*2210*/  @P5 IMAD.MOV.U32 R3, RZ, RZ, R9 ;  /* 0x000000ffff035224 */ /* 0x000fe200078e0009 */
[----:B------:R-:W-:-:S04]  /*2220*/  LOP3.LUT R23, R18, 0x1f, RZ, 0xc0, !PT ;  /* 0x0000001f12177812 */ /* 0x000fc800078ec0ff */
[----:B------:R-:W-:-:S05]  /*2230*/  SHF.L.W.U32.HI R14, R2, R23, R14 ;  /* 0x00000017020e7219 */ /* 0x000fca0000010e0e */
[----:B------:R-:W-:-:S05]  /*2240*/  @P0 IMAD.MOV.U32 R3, RZ, RZ, R17 ;  /* 0x000000ffff030224 */ /* 0x000fca00078e0011 */
[----:B------:R-:W-:-:S07]  /*2250*/  SHF.L.W.U32.HI R2, R3, R23, R2 ;  /* 0x0000001703027219 */ /* 0x000fce0000010e02 */
.L_x_22:
[C-C-:B------:R-:W-:Y:S01]  /*2260*/  SHF.L.W.U32.HI R17, R2.reuse, 0x2, R14.reuse ;  /* 0x0000000202117819 */ /* 0x140fe20000010e0e */
[----:B------:R-:W-:Y:S01]  /*2270*/  IMAD.SHL.U32 R2, R2, 0x4, RZ ;  /* 0x0000000402027824 */ /* 0x000fe200078e00ff */
[----:B------:R-:W-:Y:S01]  /*2280*/  UMOV UR6, 0x54442d19 ;  /* 0x54442d1900067882 */ /* 0x000fe20000000000 */
[----:B------:R-:W-:Y:S01]  /*2290*/  UMOV UR7, 0x3bf921fb ;  /* 0x3bf921fb00077882 */ /* 0x000fe20000000000 */
[----:B------:R-:W-:Y:S02]  /*22a0*/  SHF.R.S32.HI R3, RZ, 0x1f, R17 ;  /* 0x0000001fff037819 */ /* 0x000fe40000011411 */
[----:B------:R-:W-:Y:S02]  /*22b0*/  SHF.R.U32.HI R14, RZ, 0x1e, R14 ;  /* 0x0000001eff0e7819 */ /* 0x000fe4000001160e */
[C---:B------:R-:W-:Y:S02]  /*22c0*/  LOP3.LUT R2, R3.reuse, R2, RZ, 0x3c, !PT ;  /* 0x0000000203027212 */ /* 0x040fe400078e3cff */
[----:B------:R-:W-:-:S02]  /*22d0*/  LOP3.LUT R3, R3, R17, RZ, 0x3c, !PT ;  /* 0x0000001103037212 */ /* 0x000fc400078e3cff */
[----:B------:R-:W-:Y:S02]  /*22e0*/  ISETP.GE.AND P1, PT, R10, RZ, PT ;  /* 0x000000ff0a00720c */ /* 0x000fe40003f26270 */
[C---:B------:R-:W-:Y:S02]  /*22f0*/  LOP3.LUT R10, R17.reuse, R10, RZ, 0x3c, !PT ;  /* 0x0000000a110a7212 */ /* 0x040fe400078e3cff */
[----:B------:R-:W0:Y:S01]  /*2300*/  I2F.F64.S64 R2, R2 ;  /* 0x0000000200027312 */ /* 0x000e220000301c00 */
[----:B------:R-:W-:Y:S02]  /*2310*/  LEA.HI R18, R17, R14, RZ, 0x1 ;  /* 0x0000000e11127211 */ /* 0x000fe400078f08ff */
[----:B------:R-:W-:-:S03]  /*2320*/  ISETP.GE.AND P0, PT, R10, RZ, PT ;  /* 0x000000ff0a00720c */ /* 0x000fc60003f06270 */
[----:B------:R-:W-:-:S05]  /*2330*/  IMAD.MOV R10, RZ, RZ, -R18 ;  /* 0x000000ffff0a7224 */ /* 0x000fca00078e0a12 */
[----:B------:R-:W-:Y:S01]  /*2340*/  @!P1 MOV R18, R10 ;  /* 0x0000000a00129202 */ /* 0x000fe20000000f00 */
[----:B0-----:R-:W-:-:S10]  /*2350*/  DMUL R24, R2, UR6 ;  /* 0x0000000602187c28 */ /* 0x001fd40008000000 */
[----:B------:R-:W0:Y:S02]  /*2360*/  F2F.F32.F64 R24, R24 ;  /* 0x0000001800187310 */ /* 0x000e240000301000 */
[----:B0-----:R-:W-:-:S07]  /*2370*/  FSEL R17, -R24, R24, !P0 ;  /* 0x0000001818117208 */ /* 0x001fce0004000100 */
.L_x_20:
[----:B------:R-:W-:Y:S01]  /*2380*/  FMUL R2, R17, R17 ;  /* 0x0000001111027220 */ /* 0x000fe20000400000 */
[C---:B------:R-:W-:Y:S02]  /*2390*/  LOP3.LUT R10, R18.reuse, 0x1, RZ, 0xc0, !PT ;  /* 0x00000001120a7812 */ /* 0x040fe400078ec0ff */
[----:B------:R-:W-:Y:S01]  /*23a0*/  LOP3.LUT P1, RZ, R18, 0x2, RZ, 0xc0, !PT ;  /* 0x0000000212ff7812 */ /* 0x000fe2000782c0ff */
[----:B------:R-:W-:Y:S01]  /*23b0*/  FFMA R3, R2, R11, -0.0013887860113754868507 ;  /* 0xbab607ed02037423 */ /* 0x000fe2000000000b */
[----:B------:R-:W-:-:S04]  /*23c0*/  ISETP.NE.U32.AND P0, PT, R10, 0x1, PT ;  /* 0x000000010a00780c */ /* 0x000fc80003f05070 */
[----:B------:R-:W-:Y:S02]  /*23d0*/  FSEL R3, R3, -0.00019574658654164522886, !P0 ;  /* 0xb94d415303037808 */ /* 0x000fe40004000000 */
[----:B------:R-:W-:Y:S02]  /*23e0*/  FSEL R23, R12, 0.041666727513074874878, P0 ;  /* 0x3d2aaabb0c177808 */ /* 0x000fe40000000000 */
[----:B------:R-:W-:Y:S02]  /*23f0*/  FSEL R17, R17, 1, P0 ;  /* 0x3f80000011117808 */ /* 0x000fe40000000000 */
[----:B------:R-:W-:Y:S01]  /*2400*/  FSEL R14, -R13, -0.4999999701976776123, P0 ;  /* 0xbeffffff0d0e7808 */ /* 0x000fe20000000100 */
[C---:B------:R-:W-:Y:S02]  /*2410*/  FFMA R3, R2.reuse, R3, R23 ;  /* 0x0000000302037223 */ /* 0x040fe40000000017 */
[C---:B------:R-:W-:Y:S02]  /*2420*/  FFMA R10, R2.reuse, R17, RZ ;  /* 0x00000011020a7223 */ /* 0x040fe400000000ff */
[----:B------:R-:W-:-:S04]  /*2430*/  FFMA R3, R2, R3, R14 ;  /* 0x0000000302037223 */ /* 0x000fc8000000000e */
[----:B------:R-:W-:-:S04]  /*2440*/  FFMA R17, R10, R3, R17 ;  /* 0x000000030a117223 */ /* 0x000fc80000000011 */
[----:B------:R-:W-:Y:S01]  /*2450*/  @P1 FADD R17, RZ, -R17 ;  /* 0x80000011ff111221 */ /* 0x000fe20000000000 */
[----:B------:R-:W-:Y:S06]  /*2460*/  BRA.U !UP0, `(.L_x_23) ;  /* 0x0000000508647547 */ /* 0x000fec000b800000 */
[----:B------:R-:W-:-:S13]  /*2470*/  FSETP.NEU.AND P0, PT, |R19|, +INF , PT ;  /* 0x7f8000001300780b */ /* 0x000fda0003f0d200 */
[----:B------:R-:W-:Y:S01]  /*2480*/  @!P0 FMUL R20, RZ, R19 ;  /* 0x00000013ff148220 */ /* 0x000fe20000400000 */
[----:B------:R-:W-:Y:S01]  /*2490*/  @!P0 IMAD.MOV.U32 R22, RZ, RZ, RZ ;  /* 0x000000ffff168224 */ /* 0x000fe200078e00ff */
[----:B------:R-:W-:Y:S06]  /*24a0*/  @!P0 BRA `(.L_x_23) ;  /* 0x0000000400548947 */ /* 0x000fec0003800000 */
[----:B------:R-:W0:Y:S01]  /*24b0*/  LDC.64 R2, c[0x4][RZ] ;  /* 0x01000000ff027b82 */ /* 0x000e220000000a00 */
[----:B------:R-:W-:Y:S02]  /*24c0*/  IMAD.SHL.U32 R10, R19, 0x100, RZ ;  /* 0x00000100130a7824 */ /* 0x000fe400078e00ff */
[----:B------:R-:W-:Y:S02]  /*24d0*/  HFMA2 R29, -RZ, RZ, 0, 0 ;  /* 0x00000000ff1d7431 */ /* 0x000fe400000001ff */
[----:B------:R-:W-:Y:S02]  /*24e0*/  IMAD.MOV.U32 R27, RZ, RZ, RZ ;  /* 0x000000ffff1b7224 */ /* 0x000fe400078e00ff */
[----:B------:R-:W-:Y:S01]  /*24f0*/  IMAD.MOV.U32 R14, RZ, RZ, RZ ;  /* 0x000000ffff0e7224 */ /* 0x000fe200078e00ff */
[----:B------:R-:W-:-:S07]  /*2500*/  LOP3.LUT R18, R10, 0x80000000, RZ, 0xfc, !PT ;  /* 0x800000000a127812 */ /* 0x000fce00078efcff */
.L_x_24:
        /* <DEDUP_REMOVED lines=12> */
[----:B------:R-:W-:Y:S01]  /*25d0*/  @P5 MOV R5, R10 ;  /* 0x0000000a00055202 */ /* 0x000fe20000000f00 */
[----:B------:R-:W-:Y:S01]  /*25e0*/  IMAD.X R27, R23, 0x1, R14, P6 ;  /* 0x00000001171b7824 */ /* 0x000fe200030e060e */
[----:B------:R-:W-:Y:S01]  /*25f0*/  ISETP.NE.AND P6, PT, R29, 0x6, PT ;  /* 0x000000061d00780c */ /* 0x000fe20003fc5270 */
[--C-:B------:R-:W-:Y:S02]  /*2600*/  @P0 IMAD.MOV.U32 R4, RZ, RZ, R10.reuse ;  /* 0x000000ffff040224 */ /* 0x100fe400078e000a */
[--C-:B------:R-:W-:Y:S02]  /*2610*/  @P4 IMAD.MOV.U32 R6, RZ, RZ, R10.reuse ;  /* 0x000000ffff064224 */ /* 0x100fe400078e000a */
[--C-:B------:R-:W-:Y:S02]  /*2620*/  @P3 IMAD.MOV.U32 R7, RZ, RZ, R10.reuse ;  /* 0x000000ffff073224 */ /* 0x100fe400078e000a */
[--C-:B------:R-:W-:Y:S02]  /*2630*/  @P2 IMAD.MOV.U32 R8, RZ, RZ, R10.reuse ;  /* 0x000000ffff082224 */ /* 0x100fe400078e000a */
[----:B------:R-:W-:-:S04]  /*2640*/  @P1 IMAD.MOV.U32 R9, RZ, RZ, R10 ;  /* 0x000000ffff091224 */ /* 0x000fc800078e000a */
[----:B------:R-:W-:Y:S05]  /*2650*/  @P6 BRA `(.L_x_24) ;  /* 0xfffffffc00ac6947 */ /* 0x000fea000383ffff */
        /* <DEDUP_REMOVED lines=29> */
[----:B------:R-:W-:Y:S01]  /*2830*/  @P2 IMAD.MOV.U32 R3, RZ, RZ, R4 ;  /* 0x000000ffff032224 */ /* 0x000fe200078e0004 */
[----:B------:R-:W-:Y:S01]  /*2840*/  LOP3.LUT R23, R14, 0x1f, RZ, 0xc0, !PT ;  /* 0x0000001f0e177812 */ /* 0x000fe200078ec0ff */
[----:B------:R-:W-:Y:S02]  /*2850*/  @P1 IMAD.MOV.U32 R3, RZ, RZ, R5 ;  /* 0x000000ffff031224 */ /* 0x000fe400078e0005 */
[----:B------:R-:W-:Y:S01]  /*2860*/  @P0 IMAD.MOV.U32 R3, RZ, RZ, R6 ;  /* 0x000000ffff030224 */ /* 0x000fe200078e0006 */
[----:B------:R-:W-:Y:S01]  /*2870*/  ISETP.EQ.AND P0, PT, R18, 0x8, PT ;  /* 0x000000081200780c */ /* 0x000fe20003f02270 */
[----:B------:R-:W-:Y:S01]  /*2880*/  @P3 IMAD.MOV.U32 R3, RZ, RZ, R7 ;  /* 0x000000ffff033224 */ /* 0x000fe200078e0007 */
[----:B------:R-:W-:Y:S01]  /*2890*/  @P4 MOV R3, R8 ;  /* 0x0000000800034202 */ /* 0x000fe20000000f00 */
[----:B------:R-:W-:Y:S01]  /*28a0*/  @P5 IMAD.MOV.U32 R3, RZ, RZ, R9 ;  /* 0x000000ffff035224 */ /* 0x000fe200078e0009 */
[----:B------:R-:W-:-:S09]  /*28b0*/  SHF.L.W.U32.HI R10, R2, R23, R10 ;  /* 0x00000017020a7219 */ /* 0x000fd20000010e0a */
[----:B------:R-:W-:-:S05]  /*28c0*/  @P0 IMAD.MOV.U32 R3, RZ, RZ, R27 ;  /* 0x000000ffff030224 */ /* 0x000fca00078e001b */
[----:B------:R-:W-:-:S07]  /*28d0*/  SHF.L.W.U32.HI R2, R3, R23, R2 ;  /* 0x0000001703027219 */ /* 0x000fce0000010e02 */
.L_x_25:
[C---:B------:R-:W-:Y:S01]  /*28e0*/  SHF.L.W.U32.HI R22, R2.reuse, 0x2, R10 ;  /* 0x0000000202167819 */ /* 0x040fe20000010e0a */
        /* <DEDUP_REMOVED lines=17> */
.L_x_23:
[----:B------:R-:W-:Y:S01]  /*2a00*/  FMUL R2, R20, R20 ;  /* 0x0000001414027220 */ /* 0x000fe20000400000 */
[----:B------:R-:W-:Y:S01]  /*2a10*/  LOP3.LUT R3, R22, 0x1, RZ, 0xc0, !PT ;  /* 0x0000000116037812 */ /* 0x000fe200078ec0ff */
[----:B------:R-:W0:Y:S01]  /*2a20*/  LDCU.128 UR8, c[0x0][0x380] ;  /* 0x00007000ff0877ac */ /* 0x000e220008000c00 */
[-C--:B------:R-:W-:Y:S01]  /*2a30*/  FMUL R25, R21, R0.reuse ;  /* 0x0000000015197220 */ /* 0x080fe20000400000 */
[----:B------:R-:W-:Y:S01]  /*2a40*/  FFMA R11, R2, R11, -0.0013887860113754868507 ;  /* 0xbab607ed020b7423 */ /* 0x000fe2000000000b */
[----:B------:R-:W-:Y:S01]  /*2a50*/  ISETP.NE.U32.AND P0, PT, R3, 0x1, PT ;  /* 0x000000010300780c */ /* 0x000fe20003f05070 */
[----:B------:R-:W1:Y:S01]  /*2a60*/  LDCU.128 UR12, c[0x0][0x390] ;  /* 0x00007200ff0c77ac */ /* 0x000e620008000c00 */
[-C--:B------:R-:W-:Y:S01]  /*2a70*/  FMUL R19, R0, R17.reuse ;  /* 0x0000001100137220 */ /* 0x080fe20000400000 */
[----:B------:R-:W-:Y:S01]  /*2a80*/  FMUL R18, R16, R17 ;  /* 0x0000001110127220 */ /* 0x000fe20000400000 */
[----:B------:R-:W-:Y:S01]  /*2a90*/  FSEL R3, R12, 0.041666727513074874878, P0 ;  /* 0x3d2aaabb0c037808 */ /* 0x000fe20000000000 */
[----:B------:R-:W2:Y:S01]  /*2aa0*/  LDCU.128 UR16, c[0x0][0x3a0] ;  /* 0x00007400ff1077ac */ /* 0x000ea20008000c00 */
[----:B------:R-:W-:Y:S01]  /*2ab0*/  FSEL R11, R11, -0.00019574658654164522886, !P0 ;  /* 0xb94d41530b0b7808 */ /* 0x000fe20004000000 */
[----:B------:R-:W-:Y:S01]  /*2ac0*/  FMUL R12, R15, R0 ;  /* 0x000000000f0c7220 */ /* 0x000fe20000400000 */
[----:B------:R-:W-:Y:S01]  /*2ad0*/  FSEL R13, -R13, -0.4999999701976776123, P0 ;  /* 0xbeffffff0d0d7808 */ /* 0x000fe20000000100 */
[----:B------:R-:W3:Y:S01]  /*2ae0*/  LDCU.128 UR20, c[0x0][0x3b0] ;  /* 0x00007600ff1477ac */ /* 0x000ee20008000c00 */
[----:B------:R-:W-:Y:S01]  /*2af0*/  FSEL R20, R20, 1, P0 ;  /* 0x3f80000014147808 */ /* 0x000fe20000000000 */
[----:B------:R-:W-:Y:S01]  /*2b00*/  FFMA R3, R2, R11, R3 ;  /* 0x0000000b02037223 */ /* 0x000fe20000000003 */
[----:B------:R-:W-:Y:S01]  /*2b10*/  LOP3.LUT P0, RZ, R22, 0x2, RZ, 0xc0, !PT ;  /* 0x0000000216ff7812 */ /* 0x000fe2000780c0ff */
[----:B------:R-:W4:Y:S01]  /*2b20*/  LDCU.64 UR24, c[0x0][0x3c0] ;  /* 0x00007800ff1877ac */ /* 0x000f220008000a00 */
[----:B------:R-:W-:Y:S01]  /*2b30*/  FMUL R23, R15, -R17 ;  /* 0x800000110f177220 */ /* 0x000fe20000400000 */
[C---:B------:R-:W-:Y:S01]  /*2b40*/  FFMA R13, R2.reuse, R3, R13 ;  /* 0x00000003020d7223 */ /* 0x040fe2000000000d */
[----:B------:R-:W-:Y:S01]  /*2b50*/  FFMA R3, R2, R20, RZ ;  /* 0x0000001402037223 */ /* 0x000fe200000000ff */
[----:B0-----:R-:W-:Y:S01]  /*2b60*/  UIMAD.WIDE.U32 UR6, UR4, 0x4, UR8 ;  /* 0x00000004040678a5 */ /* 0x001fe2000f8e0008 */
[C---:B------:R-:W-:Y:S01]  /*2b70*/  FMUL R2, R16.reuse, R15 ;  /* 0x0000000f10027220 */ /* 0x040fe20000400000 */
[----:B------:R-:W-:Y:S01]  /*2b80*/  UIMAD.WIDE.U32 UR8, UR4, 0x4, UR10 ;  /* 0x00000004040878a5 */ /* 0x000fe2000f8e000a */
[----:B------:R-:W-:Y:S01]  /*2b90*/  FFMA R3, R3, R13, R20 ;  /* 0x0000000d03037223 */ /* 0x000fe20000000014 */
[----:B-1----:R-:W-:Y:S01]  /*2ba0*/  UIMAD.WIDE.U32 UR10, UR4, 0x4, UR12 ;  /* 0x00000004040a78a5 */ /* 0x002fe2000f8e000c */
[----:B------:R-:W-:Y:S01]  /*2bb0*/  FMUL R20, R16, -R21 ;  /* 0x8000001510147220 */ /* 0x000fe20000400000 */
[----:B------:R-:W-:Y:S01]  /*2bc0*/  UIMAD.WIDE.U32 UR12, UR4, 0x4, UR14 ;  /* 0x00000004040c78a5 */ /* 0x000fe2000f8e000e */
[----:B------:R-:W-:-:S02]  /*2bd0*/  IMAD.U32 R26, RZ, RZ, UR6 ;  /* 0x00000006ff1a7e24 */ /* 0x000fc4000f8e00ff */
[----:B------:R-:W-:Y:S01]  /*2be0*/  @P0 FADD R3, RZ, -R3 ;  /* 0x80000003ff030221 */ /* 0x000fe20000000000 */
[----:B------:R-:W-:Y:S01]  /*2bf0*/  IMAD.U32 R27, RZ, RZ, UR7 ;  /* 0x00000007ff1b7e24 */ /* 0x000fe2000f8e00ff */
[----:B--2---:R-:W-:Y:S01]  /*2c00*/  UIMAD.WIDE.U32 UR14, UR4, 0x4, UR16 ;  /* 0x00000004040e78a5 */ /* 0x004fe2000f8e0010 */
[----:B------:R-:W-:Y:S02]  /*2c10*/  IMAD.U32 R28, RZ, RZ, UR8 ;  /* 0x00000008ff1c7e24 */ /* 0x000fe4000f8e00ff */
[-C--:B------:R-:W-:Y:S01]  /*2c20*/  FMUL R10, R0, R3.reuse ;  /* 0x00000003000a7220 */ /* 0x080fe20000400000 */
[----:B------:R-:W-:Y:S01]  /*2c30*/  FMUL R11, R16, R3 ;  /* 0x00000003100b7220 */ /* 0x000fe20000400000 */
[C---:B------:R-:W-:Y:S01]  /*2c40*/  FFMA R20, R3.reuse, R20, -R12 ;  /* 0x0000001403147223 */ /* 0x040fe2000000080c */
[----:B------:R-:W-:Y:S01]  /*2c50*/  FFMA R25, R3, -R25, R2 ;  /* 0x8000001903197223 */ /* 0x000fe20000000002 */
[----:B------:R-:W-:Y:S01]  /*2c60*/  FFMA R22, R21, R2, -R10 ;  /* 0x0000000215167223 */ /* 0x000fe2000000080a */
[----:B------:R-:W-:Y:S01]  /*2c70*/  FMUL R0, R17, R3 ;  /* 0x0000000311007220 */ /* 0x000fe20000400000 */
[----:B------:R-:W-:-:S02]  /*2c80*/  IMAD.U32 R29, RZ, RZ, UR9 ;  /* 0x00000009ff1d7e24 */ /* 0x000fc4000f8e00ff */
[----:B------:R-:W-:Y:S01]  /*2c90*/  FFMA R24, R21, R12, R11 ;  /* 0x0000000c15187223 */ /* 0x000fe2000000000b */
[----:B------:R-:W-:Y:S01]  /*2ca0*/  MOV R2, UR10 ;  /* 0x0000000a00027c02 */ /* 0x000fe20008000f00 */
[----:B------:R-:W-:Y:S01]  /*2cb0*/  IMAD.U32 R3, RZ, RZ, UR11 ;  /* 0x0000000bff037e24 */ /* 0x000fe2000f8e00ff */
[----:B------:R-:W-:Y:S01]  /*2cc0*/  UIMAD.WIDE.U32 UR16, UR4, 0x4, UR18 ;  /* 0x00000004041078a5 */ /* 0x000fe2000f8e0012 */
[----:B------:R-:W-:Y:S01]  /*2cd0*/  IMAD.U32 R10, RZ, RZ, UR12 ;  /* 0x0000000cff0a7e24 */ /* 0x000fe2000f8e00ff */
[----:B---3--:R-:W-:Y:S01]  /*2ce0*/  UIMAD.WIDE.U32 UR18, UR4, 0x4, UR20 ;  /* 0x00000004041278a5 */ /* 0x008fe2000f8e0014 */
[----:B------:R-:W-:Y:S01]  /*2cf0*/  IMAD.U32 R11, RZ, RZ, UR13 ;  /* 0x0000000dff0b7e24 */ /* 0x000fe2000f8e00ff */
[----:B------:R-:W-:Y:S01]  /*2d00*/  UIMAD.WIDE.U32 UR6, UR4, 0x4, UR22 ;  /* 0x00000004040678a5 */ /* 0x000fe2000f8e0016 */
[----:B------:R-:W-:Y:S01]  /*2d10*/  STG.E desc[UR26][R26.64], R22 ;  /* 0x000000161a007986 */ /* 0x000fe2000c10191a */
[----:B----4-:R-:W-:Y:S01]  /*2d20*/  UIMAD.WIDE.U32 UR8, UR4, 0x4, UR24 ;  /* 0x00000004040878a5 */ /* 0x010fe2000f8e0018 */
[----:B------:R-:W0:Y:S02]  /*2d30*/  LDCU UR5, c[0x0][0x3e0] ;  /* 0x00007c00ff0577ac */ /* 0x000e240008000800 */
[----:B------:R-:W-:Y:S01]  /*2d40*/  STG.E desc[UR26][R28.64], R20 ;  /* 0x000000141c007986 */ /* 0x000fe2000c10191a */
[----:B------:R-:W-:Y:S01]  /*2d50*/  IMAD.U32 R12, RZ, RZ, UR18 ;  /* 0x00000012ff0c7e24 */ /* 0x000fe2000f8e00ff */
[----:B------:R-:W-:Y:S01]  /*2d60*/  MOV R14, UR6 ;  /* 0x00000006000e7c02 */ /* 0x000fe20008000f00 */
[----:B------:R-:W-:Y:S01]  /*2d70*/  IMAD.U32 R13, RZ, RZ, UR19 ;  /* 0x00000013ff0d7e24 */ /* 0x000fe2000f8e00ff */
[----:B------:R1:W-:Y:S01]  /*2d80*/  STG.E desc[UR26][R2.64], R18 ;  /* 0x0000001202007986 */ /* 0x0003e2000c10191a */
[----:B------:R-:W-:Y:S01]  /*2d90*/  IMAD.U32 R15, RZ, RZ, UR7 ;  /* 0x00000007ff0f7e24 */ /* 0x000fe2000f8e00ff */
[----:B------:R-:W-:Y:S01]  /*2da0*/  UIADD3 UR4, UPT, UPT, UR4, 0x1, URZ ;  /* 0x0000000104047890 */ /* 0x000fe2000fffe0ff */
[----:B------:R-:W-:Y:S01]  /*2db0*/  IMAD.U32 R16, RZ, RZ, UR8 ;  /* 0x00000008ff107e24 */ /* 0x000fe2000f8e00ff */
[----:B------:R2:W-:Y:S01]  /*2dc0*/  STG.E desc[UR26][R10.64], R24 ;  /* 0x000000180a007986 */ /* 0x0005e2000c10191a */
[----:B------:R-:W-:-:S02]  /*2dd0*/  IMAD.U32 R17, RZ, RZ, UR9 ;  /* 0x00000009ff117e24 */ /* 0x000fc4000f8e00ff */
[----:B-1----:R-:W-:Y:S01]  /*2de0*/  IMAD.U32 R2, RZ, RZ, UR14 ;  /* 0x0000000eff027e24 */ /* 0x002fe2000f8e00ff */
[----:B------:R-:W-:Y:S01]  /*2df0*/  MOV R3, UR15 ;  /* 0x0000000f00037c02 */ /* 0x000fe20008000f00 */
[----:B0-----:R-:W-:Y:S01]  /*2e00*/  UISETP.NE.AND UP0, UPT, UR4, UR5, UPT ;  /* 0x000000050400728c */ /* 0x001fe2000bf05270 */
[----:B--2---:R-:W-:Y:S02]  /*2e10*/  IMAD.U32 R10, RZ, RZ, UR16 ;  /* 0x00000010ff0a7e24 */ /* 0x004fe4000f8e00ff */
[----:B------:R-:W-:Y:S01]  /*2e20*/  IMAD.U32 R11, RZ, RZ, UR17 ;  /* 0x00000011ff0b7e24 */ /* 0x000fe2000f8e00ff */
[----:B------:R1:W-:Y:S04]  /*2e30*/  STG.E desc[UR26][R2.64], R25 ;  /* 0x0000001902007986 */ /* 0x0003e8000c10191a */
[----:B------:R1:W-:Y:S04]  /*2e40*/  STG.E desc[UR26][R10.64], R19 ;  /* 0x000000130a007986 */ /* 0x0003e8000c10191a */
[----:B------:R1:W-:Y:S04]  /*2e50*/  STG.E desc[UR26][R12.64], R23 ;  /* 0x000000170c007986 */ /* 0x0003e8000c10191a */
[----:B------:R1:W-:Y:S04]  /*2e60*/  STG.E desc[UR26][R14.64], R0 ;  /* 0x000000000e007986 */ /* 0x0003e8000c10191a */
[----:B------:R1:W-:Y:S01]  /*2e70*/  STG.E desc[UR26][R16.64], R21 ;  /* 0x0000001510007986 */ /* 0x0003e2000c10191a */
[----:B------:R-:W-:Y:S05]  /*2e80*/  BRA.U UP0, `(.L_x_26) ;  /* 0xffffffd100747547 */ /* 0x000fea000b83ffff */
[----:B------:R-:W-:Y:S05]  /*2e90*/  EXIT ;  /* 0x000000000000794d */ /* 0x000fea0003800000 */
.L_x_27:
        /* <DEDUP_REMOVED lines=14> */
.L_x_170:


//--------------------- .text._Z19gpuKernelEuler2RotmIdEvPT_S1_S1_S1_S1_S1_S1_S1_S1_S1_S1_S1_i --------------------------
	.section	.text._Z19gpuKernelEuler2RotmIdEvPT_S1_S1_S1_S1_S1_S1_S1_S1_S1_S1_S1_i,"ax",@progbits
	.align	128
        .global         _Z19gpuKernelEuler2RotmIdEvPT_S1_S1_S1_S1_S1_S1_S1_S1_S1_S1_S1_i
        .type           _Z19gpuKernelEuler2RotmIdEvPT_S1_S1_S1_S1_S1_S1_S1_S1_S1_S1_S1_i,@function
        .size           _Z19gpuKernelEuler2RotmIdEvPT_S1_S1_S1_S1_S1_S1_S1_S1_S1_S1_S1_i,(.L_x_158 - _Z19gpuKernelEuler2RotmIdEvPT_S1_S1_S1_S1_S1_S1_S1_S1_S1_S1_S1_i)
        .other          _Z19gpuKernelEuler2RotmIdEvPT_S1_S1_S1_S1_S1_S1_S1_S1_S1_S1_S1_i,@"STO_CUDA_ENTRY STV_DEFAULT"
_Z19gpuKernelEuler2RotmIdEvPT_S1_S1_S1_S1_S1_S1_S1_S1_S1_S1_S1_i:
.text._Z19gpuKernelEuler2RotmIdEvPT_S1_S1_S1_S1_S1_S1_S1_S1_S1_S1_S1_i:
[----:B------:R-:W0:Y:S08]  /*0000*/  LDC R1, c[0x0][0x37c] ;  /* 0x0000df00ff017b82 */ /* 0x000e300000000800 */
[----:B------:R-:W1:Y:S01]  /*0010*/  LDC R0, c[0x0][0x3e0] ;  /* 0x0000f800ff007b82 */ /* 0x000e620000000800 */
[----:B0-----:R-:W-:Y:S01]  /*0020*/  VIADD R1, R1, 0xffffffd8 ;  /* 0xffffffd801017836 */ /* 0x001fe20000000000 */
[----:B-1----:R-:W-:-:S13]  /*0030*/  ISETP.GE.AND P0, PT, R0, 0x1, PT ;  /* 0x000000010000780c */ /* 0x002fda0003f06270 */
[----:B------:R-:W-:Y:S05]  /*0040*/  @!P0 EXIT ;  /* 0x000000000000894d */ /* 0x000fea0003800000 */
[----:B------:R-:W-:Y:S01]  /*0050*/  IMAD.MOV R0, RZ, RZ, -R0 ;  /* 0x000000ffff007224 */ /* 0x000fe200078e0a00 */
[----:B------:R-:W0:Y:S01]  /*0060*/  LDCU.64 UR4, c[0x0][0x358] ;  /* 0x00006b00ff0477ac */ /* 0x000e220008000a00 */
[----:B------:R-:W1:Y:S01]  /*0070*/  LDCU.64 UR6, c[0x0][0x3c8] ;  /* 0x00007900ff0677ac */ /* 0x000e620008000a00 */
[----:B------:R-:W2:Y:S01]  /*0080*/  LDCU.64 UR8, c[0x0][0x3d0] ;  /* 0x00007a00ff0877ac */ /* 0x000ea20008000a00 */
[----:B------:R-:W3:Y:S01]  /*0090*/  LDCU.64 UR10, c[0x0][0x3d8] ;  /* 0x00007b00ff0a77ac */ /* 0x000ee20008000a00 */
[----:B------:R-:W4:Y:S01]  /*00a0*/  LDCU.64 UR12, c[0x0][0x380] ;  /* 0x00007000ff0c77ac */ /* 0x000f220008000a00 */
[----:B------:R-:W0:Y:S01]  /*00b0*/  LDCU.64 UR14, c[0x0][0x388] ;  /* 0x00007100ff0e77ac */ /* 0x000e220008000a00 */
[----:B------:R-:W0:Y:S01]  /*00c0*/  LDCU.64 UR16, c[0x0][0x390] ;  /* 0x00007200ff1077ac */ /* 0x000e220008000a00 */
[----:B------:R-:W0:Y:S01]  /*00d0*/  LDCU.64 UR18, c[0x0][0x398] ;  /* 0x00007300ff1277ac */ /* 0x000e220008000a00 */
[----:B------:R-:W0:Y:S01]  /*00e0*/  LDCU.64 UR20, c[0x0][0x3a0] ;  /* 0x00007400ff1477ac */ /* 0x000e220008000a00 */
[----:B------:R-:W0:Y:S01]  /*00f0*/  LDCU.64 UR22, c[0x0][0x3a8] ;  /* 0x00007500ff1677ac */ /* 0x000e220008000a00 */
[----:B------:R-:W0:Y:S01]  /*0100*/  LDCU.64 UR24, c[0x0][0x3b0] ;  /* 0x00007600ff1877ac */ /* 0x000e220008000a00 */
[----:B------:R-:W0:Y:S01]  /*0110*/  LDCU.64 UR26, c[0x0][0x3b8] ;  /* 0x00007700ff1a77ac */ /* 0x000e220008000a00 */
[----:B------:R-:W0:Y:S01]  /*0120*/  LDCU.64 UR28, c[0x0][0x3c0] ;  /* 0x00007800ff1c77ac */ /* 0x000e220008000a00 */
[----:B------:R-:W0:Y:S02]  /*0130*/  LDCU.64 UR30, c[0x4][0x10] ;  /* 0x01000200ff1e77ac */ /* 0x000e240008000a00 */
.L_x_37:
[----:B-1-3--:R-:W-:Y:S02]  /*0140*/  IMAD.U32 R24, RZ, RZ, UR6 ;  /* 0x00000006ff187e24 */ /* 0x00afe4000f8e00ff */
[----:B------:R-:W-:-:S06]  /*0150*/  IMAD.U32 R25, RZ, RZ, UR7 ;  /* 0x00000007ff197e24 */ /* 0x000fcc000f8e00ff */
[----:B0-----:R-:W5:Y:S02]  /*0160*/  LDG.E.64 R24, desc[UR4][R24.64] ;  /* 0x0000000418187981 */ /* 0x001f64000c1e1b00 */
[----:B-----5:R-:W-:-:S14]  /*0170*/  DSETP.NEU.AND P0, PT, |R24|, +INF , PT ;  /* 0x7ff000001800742a */ /* 0x020fdc0003f0d200 */
[----:B------:R-:W-:Y:S01]  /*0180*/  @!P0 DMUL R2, RZ, R24 ;  /* 0x00000018ff028228 */ /* 0x000fe20000000000 */
[----:B------:R-:W-:Y:S01]  /*0190*/  @!P0 IMAD.MOV.U32 R16, RZ, RZ, 0x1 ;  /* 0x00000001ff108424 */ /* 0x000fe200078e00ff */
[----:B------:R-:W-:Y:S09]  /*01a0*/  @!P0 BRA `(.L_x_28) ;  /* 0x0000000000608947 */ /* 0x000ff20003800000 */
[----:B------:R-:W-:Y:S01]  /*01b0*/  UMOV UR32, 0x6dc9c883 ;  /* 0x6dc9c88300207882 */ /* 0x000fe20000000000 */
[----:B------:R-:W-:Y:S01]  /*01c0*/  UMOV UR33, 0x3fe45f30 ;  /* 0x3fe45f3000217882 */ /* 0x000fe20000000000 */
[C---:B------:R-:W-:Y:S02]  /*01d0*/  DSETP.GE.AND P0, PT, |R24|.reuse, 2.14748364800000000000e+09, PT ;  /* 0x41e000001800742a */ /* 0x040fe40003f06200 */
[----:B------:R-:W-:Y:S01]  /*01e0*/  DMUL R4, R24, UR32 ;  /* 0x0000002018047c28 */ /* 0x000fe20008000000 */
[----:B------:R-:W-:Y:S01]  /*01f0*/  UMOV UR32, 0x54442d18 ;  /* 0x54442d1800207882 */ /* 0x000fe20000000000 */
[----:B------:R-:W-:-:S08]  /*0200*/  UMOV UR33, 0x3ff921fb ;  /* 0x3ff921fb00217882 */ /* 0x000fd00000000000 */
[----:B------:R-:W0:Y:S08]  /*0210*/  F2I.F64 R4, R4 ;  /* 0x0000000400047311 */ /* 0x000e300000301100 */
[----:B0-----:R-:W0:Y:S02]  /*0220*/  I2F.F64 R2, R4 ;  /* 0x0000000400027312 */ /* 0x001e240000201c00 */
[----:B0-----:R-:W-:Y:S01]  /*0230*/  DFMA R6, R2, -UR32, R24 ;  /* 0x8000002002067c2b */ /* 0x001fe20008000018 */
[----:B------:R-:W-:Y:S01]  /*0240*/  UMOV UR32, 0x33145c00 ;  /* 0x33145c0000207882 */ /* 0x000fe20000000000 */
[----:B------:R-:W-:-:S06]  /*0250*/  UMOV UR33, 0x3c91a626 ;  /* 0x3c91a62600217882 */ /* 0x000fcc0000000000 */
[----:B------:R-:W-:Y:S01]  /*0260*/  DFMA R6, R2, -UR32, R6 ;  /* 0x8000002002067c2b */ /* 0x000fe20008000006 */
[----:B------:R-:W-:Y:S01]  /*0270*/  UMOV UR32, 0x252049c0 ;  /* 0x252049c000207882 */ /* 0x000fe20000000000 */
[----:B------:R-:W-:-:S06]  /*0280*/  UMOV UR33, 0x397b839a ;  /* 0x397b839a00217882 */ /* 0x000fcc0000000000 */
[----:B------:R-:W-:Y:S01]  /*0290*/  DFMA R2, R2, -UR32, R6 ;  /* 0x8000002002027c2b */ /* 0x000fe20008000006 */
[----:B------:R-:W-:Y:S10]  /*02a0*/  @!P0 BRA `(.L_x_29) ;  /* 0x00000000001c8947 */ /* 0x000ff40003800000 */
[----:B------:R-:W-:Y:S01]  /*02b0*/  IMAD.MOV.U32 R9, RZ, RZ, R24 ;  /* 0x000000ffff097224 */ /* 0x000fe200078e0018 */
[----:B------:R-:W-:Y:S01]  /*02c0*/  MOV R19, 0x2f0 ;  /* 0x000002f000137802 */ /* 0x000fe20000000f00 */
[----:B------:R-:W-:-:S07]  /*02d0*/  IMAD.MOV.U32 R26, RZ, RZ, R25 ;  /* 0x000000ffff1a7224 */ /* 0x000fce00078e0019 */
[----:B--234-:R-:W-:Y:S05]  /*02e0*/  CALL.REL.NOINC `($_Z19gpuKernelEuler2RotmIdEvPT_S1_S1_S1_S1_S1_S1_S1_S1_S1_S1_S1_i$__internal_trig_reduction_slowpathd) ;  /* 0x0000001400d47944 */ /* 0x01cfea0003c00000 */
[----:B------:R-:W-:Y:S02]  /*02f0*/  IMAD.MOV.U32 R4, RZ, RZ, R28 ;  /* 0x000000ffff047224 */ /* 0x000fe400078e001c */
[----:B------:R-:W-:Y:S02]  /*0300*/  IMAD.MOV.U32 R2, RZ, RZ, R26 ;  /* 0x000000ffff027224 */ /* 0x000fe400078e001a */
[----:B------:R-:W-:-:S07]  /*0310*/  IMAD.MOV.U32 R3, RZ, RZ, R27 ;  /* 0x000000ffff037224 */ /* 0x000fce00078e001b */
.L_x_29:
[----:B------:R-:W-:-:S07]  /*0320*/  VIADD R16, R4, 0x1 ;  /* 0x0000000104107836 */ /* 0x000fce0000000000 */
.L_x_28:
[----:B------:R-:W-:-:S05]  /*0330*/  IMAD.SHL.U32 R4, R16, 0x40, RZ ;  /* 0x0000004010047824 */ /* 0x000fca00078e00ff */
[----:B------:R-:W-:-:S04]  /*0340*/  LOP3.LUT R4, R4, 0x40, RZ, 0xc0, !PT ;  /* 0x0000004004047812 */ /* 0x000fc800078ec0ff */
[----:B------:R-:W-:-:S05]  /*0350*/  IADD3 R20, P0, PT, R4, UR30, RZ ;  /* 0x0000001e04147c10 */ /* 0x000fca000ff1e0ff */
[----:B------:R-:W-:-:S05]  /*0360*/  IMAD.X R21, RZ, RZ, UR31, P0 ;  /* 0x0000001fff157e24 */ /* 0x000fca00080e06ff */
[----:B------:R-:W5:Y:S04]  /*0370*/  LDG.E.128.CONSTANT R4, desc[UR4][R20.64] ;  /* 0x0000000414047981 */ /* 0x000f68000c1e9d00 */
[----:B------:R-:W3:Y:S04]  /*0380*/  LDG.E.128.CONSTANT R8, desc[UR4][R20.64+0x10] ;  /* 0x0000100414087981 */ /* 0x000ee8000c1e9d00 */
[----:B------:R-:W4:Y:S01]  /*0390*/  LDG.E.128.CONSTANT R12, desc[UR4][R20.64+0x20] ;  /* 0x00002004140c7981 */ /* 0x000f22000c1e9d00 */
[----:B--2---:R-:W-:Y:S02]  /*03a0*/  IMAD.U32 R22, RZ, RZ, UR8 ;  /* 0x00000008ff167e24 */ /* 0x004fe4000f8e00ff */
[----:B------:R-:W-:-:S06]  /*03b0*/  IMAD.U32 R23, RZ, RZ, UR9 ;  /* 0x00000009ff177e24 */ /* 0x000fcc000f8e00ff */
[----:B------:R-:W2:Y:S01]  /*03c0*/  LDG.E.64 R22, desc[UR4][R22.64] ;  /* 0x0000000416167981 */ /* 0x000ea2000c1e1b00 */
[----:B------:R-:W-:Y:S01]  /*03d0*/  LOP3.LUT R17, R16, 0x1, RZ, 0xc0, !PT ;  /* 0x0000000110117812 */ /* 0x000fe200078ec0ff */
[----:B------:R-:W-:Y:S01]  /*03e0*/  IMAD.MOV.U32 R26, RZ, RZ, 0x20fd8164 ;  /* 0x20fd8164ff1a7424 */ /* 0x000fe200078e00ff */
[----:B------:R-:W-:Y:S02]  /*03f0*/  DMUL R18, R2, R2 ;  /* 0x0000000202127228 */ /* 0x000fe40000000000 */
[----:B------:R-:W-:Y:S01]  /*0400*/  ISETP.NE.U32.AND P0, PT, R17, 0x1, PT ;  /* 0x000000011100780c */ /* 0x000fe20003f05070 */
[----:B------:R-:W-:-:S03]  /*0410*/  IMAD.MOV.U32 R17, RZ, RZ, 0x3da8ff83 ;  /* 0x3da8ff83ff117424 */ /* 0x000fc600078e00ff */
[----:B------:R-:W-:Y:S02]  /*0420*/  FSEL R26, R26, -8.06006814911005101289e+34, !P0 ;  /* 0xf9785eba1a1a7808 */ /* 0x000fe40004000000 */
[----:B------:R-:W-:-:S06]  /*0430*/  FSEL R27, -R17, 0.11223486810922622681, !P0 ;  /* 0x3de5db65111b7808 */ /* 0x000fcc0004000100 */
[----:B-----5:R-:W-:-:S08]  /*0440*/  DFMA R4, R18, R26, R4 ;  /* 0x0000001a1204722b */ /* 0x020fd00000000004 */
[----:B------:R-:W-:-:S08]  /*0450*/  DFMA R4, R18, R4, R6 ;  /* 0x000000041204722b */ /* 0x000fd00000000006 */
[----:B---3--:R-:W-:Y:S02]  /*0460*/  DFMA R4, R18, R4, R8 ;  /* 0x000000041204722b */ /* 0x008fe40000000008 */
[----:B--2---:R-:W-:-:S06]  /*0470*/  DSETP.NEU.AND P2, PT, |R22|, +INF , PT ;  /* 0x7ff000001600742a */ /* 0x004fcc0003f4d200 */
[----:B------:R-:W-:-:S08]  /*0480*/  DFMA R4, R18, R4, R10 ;  /* 0x000000041204722b */ /* 0x000fd0000000000a */
[----:B----4-:R-:W-:Y:S01]  /*0490*/  DFMA R4, R18, R4, R12 ;  /* 0x000000041204722b */ /* 0x010fe2000000000c */
[----:B------:R-:W-:-:S07]  /*04a0*/  @!P2 IMAD.MOV.U32 R28, RZ, RZ, 0x1 ;  /* 0x00000001ff1ca424 */ /* 0x000fce00078e00ff */
[----:B------:R-:W-:-:S08]  /*04b0*/  DFMA R4, R18, R4, R14 ;  /* 0x000000041204722b */ /* 0x000fd0000000000e */
[----:B------:R-:W-:Y:S02]  /*04c0*/  DFMA R2, R4, R2, R2 ;  /* 0x000000020402722b */ /* 0x000fe40000000002 */
[----:B------:R-:W-:-:S10]  /*04d0*/  DFMA R4, R18, R4, 1 ;  /* 0x3ff000001204742b */ /* 0x000fd40000000004 */
[----:B------:R-:W-:Y:S02]  /*04e0*/  FSEL R6, R4, R2, !P0 ;  /* 0x0000000204067208 */ /* 0x000fe40004000000 */
[----:B------:R-:W-:Y:S01]  /*04f0*/  FSEL R7, R5, R3, !P0 ;  /* 0x0000000305077208 */ /* 0x000fe20004000000 */
[----:B------:R-:W-:Y:S01]  /*0500*/  @!P2 DMUL R2, RZ, R22 ;  /* 0x00000016ff02a228 */ /* 0x000fe20000000000 */
[----:B------:R-:W-:-:S04]  /*0510*/  LOP3.LUT P0, RZ, R16, 0x2, RZ, 0xc0, !PT ;  /* 0x0000000210ff7812 */ /* 0x000fc8000780c0ff */
[----:B------:R-:W-:-:S10]  /*0520*/  DADD R4, RZ, -R6 ;  /* 0x00000000ff047229 */ /* 0x000fd40000000806 */
[----:B------:R-:W-:Y:S02]  /*0530*/  FSEL R6, R6, R4, !P0 ;  /* 0x0000000406067208 */ /* 0x000fe40004000000 */
[----:B------:R-:W-:Y:S01]  /*0540*/  FSEL R7, R7, R5, !P0 ;  /* 0x0000000507077208 */ /* 0x000fe20004000000 */
[----:B------:R-:W-:Y:S06]  /*0550*/  @!P2 BRA `(.L_x_30) ;  /* 0x000000000060a947 */ /* 0x000fec0003800000 */
        /* <DEDUP_REMOVED lines=19> */
[----:B------:R-:W-:Y:S05]  /*0690*/  CALL.REL.NOINC `($_Z19gpuKernelEuler2RotmIdEvPT_S1_S1_S1_S1_S1_S1_S1_S1_S1_S1_S1_i$__internal_trig_reduction_slowpathd) ;  /* 0x0000001000e87944 */ /* 0x000fea0003c00000 */
[----:B------:R-:W-:Y:S02]  /*06a0*/  IMAD.MOV.U32 R4, RZ, RZ, R28 ;  /* 0x000000ffff047224 */ /* 0x000fe400078e001c */
[----:B------:R-:W-:Y:S02]  /*06b0*/  IMAD.MOV.U32 R2, RZ, RZ, R26 ;  /* 0x000000ffff027224 */ /* 0x000fe400078e001a */
[----:B------:R-:W-:-:S07]  /*06c0*/  IMAD.MOV.U32 R3, RZ, RZ, R27 ;  /* 0x000000ffff037224 */ /* 0x000fce00078e001b */
.L_x_31:
[----:B------:R-:W-:-:S07]  /*06d0*/  VIADD R28, R4, 0x1 ;  /* 0x00000001041c7836 */ /* 0x000fce0000000000 */
.L_x_30:
[----:B------:R-:W-:-:S05]  /*06e0*/  IMAD.SHL.U32 R4, R28, 0x40, RZ ;  /* 0x000000401c047824 */ /* 0x000fca00078e00ff */
[----:B------:R-:W-:-:S04]  /*06f0*/  LOP3.LUT R4, R4, 0x40, RZ, 0xc0, !PT ;  /* 0x0000004004047812 */ /* 0x000fc800078ec0ff */
[----:B------:R-:W-:-:S05]  /*0700*/  IADD3 R26, P0, PT, R4, UR30, RZ ;  /* 0x0000001e041a7c10 */ /* 0x000fca000ff1e0ff */
[----:B------:R-:W-:-:S05]  /*0710*/  IMAD.X R27, RZ, RZ, UR31, P0 ;  /* 0x0000001fff1b7e24 */ /* 0x000fca00080e06ff */
[----:B------:R-:W2:Y:S04]  /*0720*/  LDG.E.128.CONSTANT R8, desc[UR4][R26.64] ;  /* 0x000000041a087981 */ /* 0x000ea8000c1e9d00 */
[----:B------:R-:W3:Y:S04]  /*0730*/  LDG.E.128.CONSTANT R12, desc[UR4][R26.64+0x10] ;  /* 0x000010041a0c7981 */ /* 0x000ee8000c1e9d00 */
[----:B------:R0:W4:Y:S01]  /*0740*/  LDG.E.128.CONSTANT R16, desc[UR4][R26.64+0x20] ;  /* 0x000020041a107981 */ /* 0x000122000c1e9d00 */
[----:B------:R-:W-:Y:S02]  /*0750*/  IMAD.U32 R20, RZ, RZ, UR10 ;  /* 0x0000000aff147e24 */ /* 0x000fe4000f8e00ff */
[----:B------:R-:W-:-:S06]  /*0760*/  IMAD.U32 R21, RZ, RZ, UR11 ;  /* 0x0000000bff157e24 */ /* 0x000fcc000f8e00ff */
[----:B------:R-:W5:Y:S01]  /*0770*/  LDG.E.64 R20, desc[UR4][R20.64] ;  /* 0x0000000414147981 */ /* 0x000f62000c1e1b00 */
[----:B------:R-:W-:Y:S01]  /*0780*/  LOP3.LUT R4, R28, 0x1, RZ, 0xc0, !PT ;  /* 0x000000011c047812 */ /* 0x000fe200078ec0ff */
[----:B------:R-:W-:Y:S01]  /*0790*/  IMAD.MOV.U32 R5, RZ, RZ, 0x3da8ff83 ;  /* 0x3da8ff83ff057424 */ /* 0x000fe200078e00ff */
[----:B0-----:R-:W-:Y:S02]  /*07a0*/  DMUL R26, R2, R2 ;  /* 0x00000002021a7228 */ /* 0x001fe40000000000 */
[----:B------:R-:W-:Y:S01]  /*07b0*/  ISETP.NE.U32.AND P0, PT, R4, 0x1, PT ;  /* 0x000000010400780c */ /* 0x000fe20003f05070 */
[----:B------:R-:W-:-:S03]  /*07c0*/  IMAD.MOV.U32 R4, RZ, RZ, 0x20fd8164 ;  /* 0x20fd8164ff047424 */ /* 0x000fc600078e00ff */
[----:B------:R-:W-:Y:S02]  /*07d0*/  FSEL R5, -R5, 0.11223486810922622681, !P0 ;  /* 0x3de5db6505057808 */ /* 0x000fe40004000100 */
[----:B------:R-:W-:-:S06]  /*07e0*/  FSEL R4, R4, -8.06006814911005101289e+34, !P0 ;  /* 0xf9785eba04047808 */ /* 0x000fcc0004000000 */
[----:B--2---:R-:W-:-:S08]  /*07f0*/  DFMA R4, R26, R4, R8 ;  /* 0x000000041a04722b */ /* 0x004fd00000000008 */
[----:B------:R-:W-:-:S08]  /*0800*/  DFMA R4, R26, R4, R10 ;  /* 0x000000041a04722b */ /* 0x000fd0000000000a */
[----:B---3--:R-:W-:Y:S02]  /*0810*/  DFMA R4, R26, R4, R12 ;  /* 0x000000041a04722b */ /* 0x008fe4000000000c */
[----:B-----5:R-:W-:-:S06]  /*0820*/  DSETP.NEU.AND P3, PT, |R20|, +INF , PT ;  /* 0x7ff000001400742a */ /* 0x020fcc0003f6d200 */
[----:B------:R-:W-:-:S08]  /*0830*/  DFMA R4, R26, R4, R14 ;  /* 0x000000041a04722b */ /* 0x000fd0000000000e */
[----:B----4-:R-:W-:-:S08]  /*0840*/  DFMA R4, R26, R4, R16 ;  /* 0x000000041a04722b */ /* 0x010fd00000000010 */
[----:B------:R-:W-:-:S08]  /*0850*/  DFMA R4, R26, R4, R18 ;  /* 0x000000041a04722b */ /* 0x000fd00000000012 */
[----:B------:R-:W-:Y:S02]  /*0860*/  DFMA R2, R4, R2, R2 ;  /* 0x000000020402722b */ /* 0x000fe40000000002 */
[----:B------:R-:W-:-:S10]  /*0870*/  DFMA R4, R26, R4, 1 ;  /* 0x3ff000001a04742b */ /* 0x000fd40000000004 */
[----:B------:R-:W-:Y:S02]  /*0880*/  FSEL R8, R4, R2, !P0 ;  /* 0x0000000204087208 */ /* 0x000fe40004000000 */
[----:B------:R-:W-:Y:S01]  /*0890*/  FSEL R9, R5, R3, !P0 ;  /* 0x0000000305097208 */ /* 0x000fe20004000000 */
[----:B------:R-:W-:Y:S01]  /*08a0*/  @!P3 DMUL R4, RZ, R20 ;  /* 0x00000014ff04b228 */ /* 0x000fe20000000000 */
[----:B------:R-:W-:Y:S01]  /*08b0*/  LOP3.LUT P0, RZ, R28, 0x2, RZ, 0xc0, !PT ;  /* 0x000000021cff7812 */ /* 0x000fe2000780c0ff */
[----:B------:R-:W-:-:S03]  /*08c0*/  @!P3 IMAD.MOV.U32 R28, RZ, RZ, 0x1 ;  /* 0x00000001ff1cb424 */ /* 0x000fc600078e00ff */
        /* <DEDUP_REMOVED lines=27> */
.L_x_33:
[----:B------:R-:W-:-:S07]  /*0a80*/  VIADD R28, R8, 0x1 ;  /* 0x00000001081c7836 */ /* 0x000fce0000000000 */
.L_x_32:
[----:B------:R-:W-:-:S05]  /*0a90*/  IMAD.SHL.U32 R8, R28, 0x40, RZ ;  /* 0x000000401c087824 */ /* 0x000fca00078e00ff */
[----:B------:R-:W-:-:S04]  /*0aa0*/  LOP3.LUT R8, R8, 0x40, RZ, 0xc0, !PT ;  /* 0x0000004008087812 */ /* 0x000fc800078ec0ff */
[----:B------:R-:W-:-:S05]  /*0ab0*/  IADD3 R16, P0, PT, R8, UR30, RZ ;  /* 0x0000001e08107c10 */ /* 0x000fca000ff1e0ff */
[----:B------:R-:W-:-:S05]  /*0ac0*/  IMAD.X R17, RZ, RZ, UR31, P0 ;  /* 0x0000001fff117e24 */ /* 0x000fca00080e06ff */
[----:B------:R-:W2:Y:S01]  /*0ad0*/  LDG.E.128.CONSTANT R8, desc[UR4][R16.64] ;  /* 0x0000000410087981 */ /* 0x000ea2000c1e9d00 */
[----:B------:R-:W-:Y:S01]  /*0ae0*/  LOP3.LUT R12, R28, 0x1, RZ, 0xc0, !PT ;  /* 0x000000011c0c7812 */ /* 0x000fe200078ec0ff */
[----:B------:R-:W-:Y:S01]  /*0af0*/  IMAD.MOV.U32 R13, RZ, RZ, 0x20fd8164 ;  /* 0x20fd8164ff0d7424 */ /* 0x000fe200078e00ff */
[----:B------:R-:W-:Y:S01]  /*0b00*/  DMUL R26, R4, R4 ;  /* 0x00000004041a7228 */ /* 0x000fe20000000000 */
[----:B------:R-:W-:Y:S01]  /*0b10*/  IMAD.MOV.U32 R14, RZ, RZ, 0x3da8ff83 ;  /* 0x3da8ff83ff0e7424 */ /* 0x000fe200078e00ff */
[----:B------:R-:W-:-:S04]  /*0b20*/  ISETP.NE.U32.AND P0, PT, R12, 0x1, PT ;  /* 0x000000010c00780c */ /* 0x000fc80003f05070 */
[----:B------:R-:W-:Y:S02]  /*0b30*/  FSEL R12, R13, -8.06006814911005101289e+34, !P0 ;  /* 0xf9785eba0d0c7808 */ /* 0x000fe40004000000 */
[----:B------:R-:W-:-:S06]  /*0b40*/  FSEL R13, -R14, 0.11223486810922622681, !P0 ;  /* 0x3de5db650e0d7808 */ /* 0x000fcc0004000100 */
[C---:B--2---:R-:W-:Y:S01]  /*0b50*/  DFMA R8, R26.reuse, R12, R8 ;  /* 0x0000000c1a08722b */ /* 0x044fe20000000008 */
[----:B------:R-:W2:Y:S04]  /*0b60*/  LDG.E.128.CONSTANT R12, desc[UR4][R16.64+0x10] ;  /* 0x00001004100c7981 */ /* 0x000ea8000c1e9d00 */
[----:B------:R-:W3:Y:S03]  /*0b70*/  LDG.E.128.CONSTANT R16, desc[UR4][R16.64+0x20] ;  /* 0x0000200410107981 */ /* 0x000ee6000c1e9d00 */
[----:B------:R-:W-:Y:S02]  /*0b80*/  DFMA R8, R26, R8, R10 ;  /* 0x000000081a08722b */ /* 0x000fe4000000000a */
[----:B------:R-:W-:-:S06]  /*0b90*/  DSETP.NEU.AND P1, PT, |R24|, +INF , PT ;  /* 0x7ff000001800742a */ /* 0x000fcc0003f2d200 */
[----:B--2---:R-:W-:-:S08]  /*0ba0*/  DFMA R8, R26, R8, R12 ;  /* 0x000000081a08722b */ /* 0x004fd0000000000c */
[----:B------:R-:W-:-:S08]  /*0bb0*/  DFMA R8, R26, R8, R14 ;  /* 0x000000081a08722b */ /* 0x000fd0000000000e */
[----:B---3--:R-:W-:-:S08]  /*0bc0*/  DFMA R8, R26, R8, R16 ;  /* 0x000000081a08722b */ /* 0x008fd00000000010 */
[----:B------:R-:W-:-:S08]  /*0bd0*/  DFMA R8, R26, R8, R18 ;  /* 0x000000081a08722b */ /* 0x000fd00000000012 */
[----:B------:R-:W-:Y:S02]  /*0be0*/  DFMA R4, R8, R4, R4 ;  /* 0x000000040804722b */ /* 0x000fe40000000004 */
[----:B------:R-:W-:Y:S02]  /*0bf0*/  DFMA R8, R26, R8, 1 ;  /* 0x3ff000001a08742b */ /* 0x000fe40000000008 */
[----:B------:R-:W-:-:S08]  /*0c00*/  @!P1 DMUL R26, RZ, R24 ;  /* 0x00000018ff1a9228 */ /* 0x000fd00000000000 */
[----:B------:R-:W-:Y:S02]  /*0c10*/  FSEL R8, R8, R4, !P0 ;  /* 0x0000000408087208 */ /* 0x000fe40004000000 */
[----:B------:R-:W-:Y:S02]  /*0c20*/  FSEL R9, R9, R5, !P0 ;  /* 0x0000000509097208 */ /* 0x000fe40004000000 */
[----:B------:R-:W-:Y:S01]  /*0c30*/  LOP3.LUT P0, RZ, R28, 0x2, RZ, 0xc0, !PT ;  /* 0x000000021cff7812 */ /* 0x000fe2000780c0ff */
[----:B------:R-:W-:-:S03]  /*0c40*/  @!P1 IMAD.MOV.U32 R28, RZ, RZ, RZ ;  /* 0x000000ffff1c9224 */ /* 0x000fc600078e00ff */
        /* <DEDUP_REMOVED lines=24> */
.L_x_34:
        /* <DEDUP_REMOVED lines=15> */
[----:B------:R-:W-:-:S08]  /*0ec0*/  DFMA R8, R24, R8, R10 ;  /* 0x000000081808722b */ /* 0x000fd0000000000a */
[----:B--2---:R-:W-:-:S08]  /*0ed0*/  DFMA R8, R24, R8, R12 ;  /* 0x000000081808722b */ /* 0x004fd0000000000c */
[----:B------:R-:W-:-:S08]  /*0ee0*/  DFMA R8, R24, R8, R14 ;  /* 0x000000081808722b */ /* 0x000fd0000000000e */
[----:B---3--:R-:W-:-:S08]  /*0ef0*/  DFMA R8, R24, R8, R16 ;  /* 0x000000081808722b */ /* 0x008fd00000000010 */
[----:B------:R-:W-:-:S08]  /*0f00*/  DFMA R8, R24, R8, R18 ;  /* 0x000000081808722b */ /* 0x000fd00000000012 */
[----:B------:R-:W-:Y:S02]  /*0f10*/  DFMA R26, R8, R26, R26 ;  /* 0x0000001a081a722b */ /* 0x000fe4000000001a */
[----:B------:R-:W-:-:S10]  /*0f20*/  DFMA R8, R24, R8, 1 ;  /* 0x3ff000001808742b */ /* 0x000fd40000000008 */
[----:B------:R-:W-:Y:S02]  /*0f30*/  FSEL R10, R8, R26, !P0 ;  /* 0x0000001a080a7208 */ /* 0x000fe40004000000 */
[----:B------:R-:W-:Y:S01]  /*0f40*/  FSEL R11, R9, R27, !P0 ;  /* 0x0000001b090b7208 */ /* 0x000fe20004000000 */
[----:B------:R-:W-:Y:S01]  /*0f50*/  @!P2 DMUL R26, RZ, R22 ;  /* 0x00000016ff1aa228 */ /* 0x000fe20000000000 */
        /* <DEDUP_REMOVED lines=26> */
.L_x_35:
        /* <DEDUP_REMOVED lines=51> */
.L_x_36:
        /* <DEDUP_REMOVED lines=15> */
[----:B------:R-:W-:Y:S01]  /*1520*/  DFMA R8, R20, R8, R10 ;  /* 0x000000081408722b */ /* 0x000fe2000000000a */
[----:B------:R-:W-:Y:S01]  /*1530*/  VIADD R0, R0, 0x1 ;  /* 0x0000000100007836 */ /* 0x000fe20000000000 */
[----:B------:R-:W-:-:S02]  /*1540*/  UIADD3 UR10, UP5, UPT, UR10, 0x8, URZ ;  /* 0x000000080a0a7890 */ /* 0x000fc4000ffbe0ff */
[----:B------:R-:W-:Y:S02]  /*1550*/  UIADD3 UR8, UP1, UPT, UR8, 0x8, URZ ;  /* 0x0000000808087890 */ /* 0x000fe4000ff3e0ff */
[----:B------:R-:W-:Y:S02]  /*1560*/  UIADD3.X UR11, UPT, UPT, URZ, UR11, URZ, UP5, !UPT ;  /* 0x0000000bff0b7290 */ /* 0x000fe4000affe4ff */
[----:B------:R-:W-:Y:S02]  /*1570*/  UIADD3.X UR9, UPT, UPT, URZ, UR9, URZ, UP1, !UPT ;  /* 0x00000009ff097290 */ /* 0x000fe40008ffe4ff */
[----:B------:R-:W-:-:S04]  /*1580*/  UIADD3 UR6, UP0, UPT, UR6, 0x8, URZ ;  /* 0x0000000806067890 */ /* 0x000fc8000ff1e0ff */
[----:B------:R-:W-:Y:S01]  /*1590*/  UIADD3.X UR7, UPT, UPT, URZ, UR7, URZ, UP0, !UPT ;  /* 0x00000007ff077290 */ /* 0x000fe200087fe4ff */
[----:B--2---:R-:W-:Y:S02]  /*15a0*/  DFMA R8, R20, R8, R12 ;  /* 0x000000081408722b */ /* 0x004fe4000000000c */
[----:B------:R-:W-:-:S06]  /*15b0*/  DMUL R12, R2, R24 ;  /* 0x00000018020c7228 */ /* 0x000fcc0000000000 */
[----:B------:R-:W-:-:S08]  /*15c0*/  DFMA R8, R20, R8, R14 ;  /* 0x000000081408722b */ /* 0x000fd0000000000e */
[----:B---3--:R-:W-:Y:S02]  /*15d0*/  DFMA R8, R20, R8, R16 ;  /* 0x000000081408722b */ /* 0x008fe40000000010 */
[----:B------:R-:W-:-:S06]  /*15e0*/  DMUL R16, R6, R22 ;  /* 0x0000001606107228 */ /* 0x000fcc0000000000 */
[----:B------:R-:W-:Y:S01]  /*15f0*/  DFMA R8, R20, R8, R18 ;  /* 0x000000081408722b */ /* 0x000fe20000000012 */
[----:B------:R-:W-:Y:S01]  /*1600*/  IMAD.U32 R18, RZ, RZ, UR12 ;  /* 0x0000000cff127e24 */ /* 0x000fe2000f8e00ff */
[----:B------:R-:W-:Y:S01]  /*1610*/  UIADD3 UR12, UP1, UPT, UR12, 0x8, URZ ;  /* 0x000000080c0c7890 */ /* 0x000fe2000ff3e0ff */
[----:B------:R-:W-:-:S03]  /*1620*/  IMAD.U32 R19, RZ, RZ, UR13 ;  /* 0x0000000dff137e24 */ /* 0x000fc6000f8e00ff */
[----:B------:R-:W-:Y:S02]  /*1630*/  UIADD3.X UR13, UPT, UPT, URZ, UR13, URZ, UP1, !UPT ;  /* 0x0000000dff0d7290 */ /* 0x000fe40008ffe4ff */
[----:B------:R-:W-:Y:S02]  /*1640*/  DFMA R26, R8, R26, R26 ;  /* 0x0000001a081a722b */ /* 0x000fe4000000001a */
[----:B------:R-:W-:-:S10]  /*1650*/  DFMA R8, R20, R8, 1 ;  /* 0x3ff000001408742b */ /* 0x000fd40000000008 */
[----:B------:R-:W-:Y:S01]  /*1660*/  FSEL R10, R8, R26, !P0 ;  /* 0x0000001a080a7208 */ /* 0x000fe20004000000 */
[----:B------:R-:W-:Y:S01]  /*1670*/  IMAD.U32 R26, RZ, RZ, UR22 ;  /* 0x00000016ff1a7e24 */ /* 0x000fe2000f8e00ff */
[----:B------:R-:W-:Y:S01]  /*1680*/  FSEL R11, R9, R27, !P0 ;  /* 0x0000001b090b7208 */ /* 0x000fe20004000000 */
[----:B------:R-:W-:Y:S01]  /*1690*/  IMAD.U32 R27, RZ, RZ, UR23 ;  /* 0x00000017ff1b7e24 */ /* 0x000fe2000f8e00ff */
[----:B------:R-:W-:Y:S01]  /*16a0*/  LOP3.LUT P0, RZ, R28, 0x2, RZ, 0xc0, !PT ;  /* 0x000000021cff7812 */ /* 0x000fe2000780c0ff */
[----:B------:R-:W-:-:S03]  /*16b0*/  UIADD3 UR22, UP4, UPT, UR22, 0x8, URZ ;  /* 0x0000000816167890 */ /* 0x000fc6000ff9e0ff */
[----:B------:R-:W-:Y:S01]  /*16c0*/  DADD R8, RZ, -R10 ;  /* 0x00000000ff087229 */ /* 0x000fe2000000080a */
[----:B------:R-:W-:-:S09]  /*16d0*/  UIADD3.X UR23, UPT, UPT, URZ, UR23, URZ, UP4, !UPT ;  /* 0x00000017ff177290 */ /* 0x000fd2000a7fe4ff */
[----:B------:R-:W-:Y:S02]  /*16e0*/  FSEL R14, R10, R8, !P0 ;  /* 0x000000080a0e7208 */ /* 0x000fe40004000000 */
[----:B------:R-:W-:Y:S01]  /*16f0*/  FSEL R15, R11, R9, !P0 ;  /* 0x000000090b0f7208 */ /* 0x000fe20004000000 */
[----:B------:R-:W-:Y:S01]  /*1700*/  DMUL R8, R6, R4 ;  /* 0x0000000406087228 */ /* 0x000fe20000000000 */
[----:B------:R-:W-:-:S04]  /*1710*/  ISETP.NE.AND P0, PT, R0, RZ, PT ;  /* 0x000000ff0000720c */ /* 0x000fc80003f05270 */
[----:B------:R-:W-:-:S03]  /*1720*/  DMUL R10, R24, R14 ;  /* 0x0000000e180a7228 */ /* 0x000fc60000000000 */
[----:B------:R-:W-:-:S05]  /*1730*/  DFMA R12, R14, -R12, R8 ;  /* 0x8000000c0e0c722b */ /* 0x000fca0000000008 */
[----:B------:R-:W-:Y:S02]  /*1740*/  DFMA R20, R2, R8, -R10 ;  /* 0x000000080214722b */ /* 0x000fe4000000080a */
[----:B------:R-:W-:Y:S02]  /*1750*/  DMUL R8, R6, -R2 ;  /* 0x8000000206087228 */ /* 0x000fe40000000000 */
[----:B------:R-:W-:Y:S02]  /*1760*/  DMUL R10, R4, R24 ;  /* 0x00000018040a7228 */ /* 0x000fe40000000000 */
[----:B------:R-:W-:Y:S01]  /*1770*/  DMUL R6, R6, R14 ;  /* 0x0000000e06067228 */ /* 0x000fe20000000000 */
[----:B------:R0:W-:Y:S01]  /*1780*/  STG.E.64 desc[UR4][R18.64], R20 ;  /* 0x0000001412007986 */ /* 0x0001e2000c101b04 */
[-C--:B------:R-:W-:Y:S02]  /*1790*/  DMUL R24, R24, R22.reuse ;  /* 0x0000001618187228 */ /* 0x080fe40000000000 */
[----:B------:R-:W-:-:S02]  /*17a0*/  DMUL R4, R4, -R22 ;  /* 0x8000001604047228 */ /* 0x000fc40000000000 */
[----:B------:R-:W-:Y:S02]  /*17b0*/  DFMA R8, R14, R8, -R10 ;  /* 0x000000080e08722b */ /* 0x000fe4000000080a */
[----:B------:R-:W-:Y:S01]  /*17c0*/  DMUL R14, R22, R14 ;  /* 0x0000000e160e7228 */ /* 0x000fe20000000000 */
[----:B------:R-:W-:Y:S01]  /*17d0*/  IMAD.U32 R22, RZ, RZ, UR14 ;  /* 0x0000000eff167e24 */ /* 0x000fe2000f8e00ff */
[----:B------:R-:W-:Y:S01]  /*17e0*/  DFMA R6, R2, R10, R6 ;  /* 0x0000000a0206722b */ /* 0x000fe20000000006 */
[----:B------:R-:W-:Y:S01]  /*17f0*/  IMAD.U32 R23, RZ, RZ, UR15 ;  /* 0x0000000fff177e24 */ /* 0x000fe2000f8e00ff */
[----:B------:R-:W-:Y:S01]  /*1800*/  UIADD3 UR14, UP5, UPT, UR14, 0x8, URZ ;  /* 0x000000080e0e7890 */ /* 0x000fe2000ffbe0ff */
[----:B------:R-:W-:Y:S02]  /*1810*/  IMAD.U32 R10, RZ, RZ, UR16 ;  /* 0x00000010ff0a7e24 */ /* 0x000fe4000f8e00ff */
[----:B------:R-:W-:Y:S01]  /*1820*/  IMAD.U32 R11, RZ, RZ, UR17 ;  /* 0x00000011ff0b7e24 */ /* 0x000fe2000f8e00ff */
[----:B------:R1:W-:Y:S01]  /*1830*/  STG.E.64 desc[UR4][R22.64], R8 ;  /* 0x0000000816007986 */ /* 0x0003e2000c101b04 */
[----:B0-----:R-:W-:Y:S01]  /*1840*/  IMAD.U32 R18, RZ, RZ, UR18 ;  /* 0x00000012ff127e24 */ /* 0x001fe2000f8e00ff */
[----:B------:R-:W-:Y:S01]  /*1850*/  UIADD3.X UR15, UPT, UPT, URZ, UR15, URZ, UP5, !UPT ;  /* 0x0000000fff0f7290 */ /* 0x000fe2000affe4ff */
[----:B------:R-:W-:Y:S01]  /*1860*/  IMAD.U32 R19, RZ, RZ, UR19 ;  /* 0x00000013ff137e24 */ /* 0x000fe2000f8e00ff */
[----:B------:R0:W-:Y:S01]  /*1870*/  STG.E.64 desc[UR4][R10.64], R16 ;  /* 0x000000100a007986 */ /* 0x0001e2000c101b04 */
[----:B------:R-:W-:-:S02]  /*1880*/  IMAD.U32 R20, RZ, RZ, UR20 ;  /* 0x00000014ff147e24 */ /* 0x000fc4000f8e00ff */
[----:B------:R-:W-:Y:S01]  /*1890*/  IMAD.U32 R21, RZ, RZ, UR21 ;  /* 0x00000015ff157e24 */ /* 0x000fe2000f8e00ff */
[----:B------:R2:W-:Y:S04]  /*18a0*/  STG.E.64 desc[UR4][R18.64], R6 ;  /* 0x0000000612007986 */ /* 0x0005e8000c101b04 */
[----:B------:R3:W-:Y:S01]  /*18b0*/  STG.E.64 desc[UR4][R20.64], R12 ;  /* 0x0000000c14007986 */ /* 0x0007e2000c101b04 */
[----:B-1----:R-:W-:Y:S01]  /*18c0*/  IMAD.U32 R8, RZ, RZ, UR26 ;  /* 0x0000001aff087e24 */ /* 0x002fe2000f8e00ff */
[----:B------:R-:W-:Y:S01]  /*18d0*/  UIADD3 UR26, UP2, UPT, UR26, 0x8, URZ ;  /* 0x000000081a1a7890 */ /* 0x000fe2000ff5e0ff */
[----:B------:R-:W-:Y:S01]  /*18e0*/  IMAD.U32 R9, RZ, RZ, UR27 ;  /* 0x0000001bff097e24 */ /* 0x000fe2000f8e00ff */
[----:B------:R3:W-:Y:S01]  /*18f0*/  STG.E.64 desc[UR4][R26.64], R24 ;  /* 0x000000181a007986 */ /* 0x0007e2000c101b04 */
[----:B0-----:R-:W-:Y:S01]  /*1900*/  IMAD.U32 R10, RZ, RZ, UR28 ;  /* 0x0000001cff0a7e24 */ /* 0x001fe2000f8e00ff */
[----:B------:R-:W-:Y:S01]  /*1910*/  UIADD3 UR28, UP3, UPT, UR28, 0x8, URZ ;  /* 0x000000081c1c7890 */ /* 0x000fe2000ff7e0ff */
[----:B------:R-:W-:Y:S01]  /*1920*/  IMAD.U32 R11, RZ, RZ, UR29 ;  /* 0x0000001dff0b7e24 */ /* 0x000fe2000f8e00ff */
[----:B------:R-:W-:Y:S01]  /*1930*/  UIADD3.X UR27, UPT, UPT, URZ, UR27, URZ, UP2, !UPT ;  /* 0x0000001bff1b7290 */ /* 0x000fe200097fe4ff */
[----:B--2---:R-:W-:Y:S01]  /*1940*/  IMAD.U32 R6, RZ, RZ, UR24 ;  /* 0x00000018ff067e24 */ /* 0x004fe2000f8e00ff */
[----:B------:R-:W-:Y:S01]  /*1950*/  UIADD3 UR24, UP6, UPT, UR24, 0x8, URZ ;  /* 0x0000000818187890 */ /* 0x000fe2000ffde0ff */
[----:B------:R-:W-:Y:S01]  /*1960*/  IMAD.U32 R7, RZ, RZ, UR25 ;  /* 0x00000019ff077e24 */ /* 0x000fe2000f8e00ff */
[----:B------:R-:W-:-:S02]  /*1970*/  UIADD3.X UR29, UPT, UPT, URZ, UR29, URZ, UP3, !UPT ;  /* 0x0000001dff1d7290 */ /* 0x000fc40009ffe4ff */
[----:B------:R-:W-:Y:S02]  /*1980*/  UIADD3.X UR25, UPT, UPT, URZ, UR25, URZ, UP6, !UPT ;  /* 0x00000019ff197290 */ /* 0x000fe4000b7fe4ff */
[----:B------:R3:W-:Y:S01]  /*1990*/  STG.E.64 desc[UR4][R6.64], R4 ;  /* 0x0000000406007986 */ /* 0x0007e2000c101b04 */
[----:B------:R-:W-:Y:S02]  /*19a0*/  UIADD3 UR20, UP3, UPT, UR20, 0x8, URZ ;  /* 0x0000000814147890 */ /* 0x000fe4000ff7e0ff */
[----:B------:R-:W-:Y:S01]  /*19b0*/  UIADD3 UR18, UP2, UPT, UR18, 0x8, URZ ;  /* 0x0000000812127890 */ /* 0x000fe2000ff5e0ff */
[----:B------:R3:W-:Y:S01]  /*19c0*/  STG.E.64 desc[UR4][R8.64], R14 ;  /* 0x0000000e08007986 */ /* 0x0007e2000c101b04 */
[----:B------:R-:W-:Y:S02]  /*19d0*/  UIADD3 UR16, UP6, UPT, UR16, 0x8, URZ ;  /* 0x0000000810107890 */ /* 0x000fe4000ffde0ff */
[----:B------:R-:W-:Y:S01]  /*19e0*/  UIADD3.X UR21, UPT, UPT, URZ, UR21, URZ, UP3, !UPT ;  /* 0x00000015ff157290 */ /* 0x000fe20009ffe4ff */
[----:B------:R3:W-:Y:S01]  /*19f0*/  STG.E.64 desc[UR4][R10.64], R2 ;  /* 0x000000020a007986 */ /* 0x0007e2000c101b04 */
[----:B------:R-:W-:-:S02]  /*1a00*/  UIADD3.X UR19, UPT, UPT, URZ, UR19, URZ, UP2, !UPT ;  /* 0x00000013ff137290 */ /* 0x000fc400097fe4ff */
[----:B------:R-:W-:Y:S01]  /*1a10*/  UIADD3.X UR17, UPT, UPT, URZ, UR17, URZ, UP6, !UPT ;  /* 0x00000011ff117290 */ /* 0x000fe2000b7fe4ff */
[----:B------:R-:W-:Y:S11]  /*1a20*/  @P0 BRA `(.L_x_37) ;  /* 0xffffffe400c40947 */ /* 0x000ff6000383ffff */
[----:B------:R-:W-:Y:S05]  /*1a30*/  EXIT ;  /* 0x000000000000794d */ /* 0x000fea0003800000 */
        .type           $_Z19gpuKernelEuler2RotmIdEvPT_S1_S1_S1_S1_S1_S1_S1_S1_S1_S1_S1_i$__internal_trig_reduction_slowpathd,@function
        .size           $_Z19gpuKernelEuler2RotmIdEvPT_S1_S1_S1_S1_S1_S1_S1_S1_S1_S1_S1_i$__internal_trig_reduction_slowpathd,(.L_x_158 - $_Z19gpuKernelEuler2RotmIdEvPT_S1_S1_S1_S1_S1_S1_S1_S1_S1_S1_S1_i$__internal_trig_reduction_slowpathd)
$_Z19gpuKernelEuler2RotmIdEvPT_S1_S1_S1_S1_S1_S1_S1_S1_S1_S1_S1_i$__internal_trig_reduction_slowpathd:
[----:B------:R-:W-:Y:S01]  /*1a40*/  SHF.R.U32.HI R27, RZ, 0x14, R26 ;  /* 0x00000014ff1b7819 */ /* 0x000fe2000001161a */
[----:B------:R-:W-:-:S03]  /*1a50*/  IMAD.MOV.U32 R15, RZ, RZ, RZ ;  /* 0x000000ffff0f7224 */ /* 0x000fc600078e00ff */
[----:B------:R-:W-:-:S04]  /*1a60*/  LOP3.LUT R8, R27, 0x7ff, RZ, 0xc0, !PT ;  /* 0x000007ff1b087812 */ /* 0x000fc800078ec0ff */
[----:B------:R-:W-:-:S13]  /*1a70*/  ISETP.NE.AND P0, PT, R8, 0x7ff, PT ;  /* 0x000007ff0800780c */ /* 0x000fda0003f05270 */
[----:B------:R-:W-:Y:S05]  /*1a80*/  @!P0 BRA `(.L_x_38) ;  /* 0x00000008004c8947 */ /* 0x000fea0003800000 */
[----:B------:R-:W-:Y:S01]  /*1a90*/  VIADD R8, R8, 0xfffffc00 ;  /* 0xfffffc0008087836 */ /* 0x000fe20000000000 */
[----:B------:R-:W-:-:S04]  /*1aa0*/  CS2R R14, SRZ ;  /* 0x00000000000e7805 */ /* 0x000fc8000001ff00 */
[----:B------:R-:W-:Y:S02]  /*1ab0*/  SHF.R.U32.HI R11, RZ, 0x6, R8 ;  /* 0x00000006ff0b7819 */ /* 0x000fe40000011608 */
[----:B------:R-:W-:Y:S02]  /*1ac0*/  ISETP.GE.U32.AND P0, PT, R8, 0x80, PT ;  /* 0x000000800800780c */ /* 0x000fe40003f06070 */
[C---:B------:R-:W-:Y:S02]  /*1ad0*/  IADD3 R10, PT, PT, -R11.reuse, 0x13, RZ ;  /* 0x000000130b0a7810 */ /* 0x040fe40007ffe1ff */
[----:B------:R-:W-:Y:S02]  /*1ae0*/  IADD3 R8, PT, PT, -R11, 0xf, RZ ;  /* 0x0000000f0b087810 */ /* 0x000fe40007ffe1ff */
[----:B------:R-:W-:-:S04]  /*1af0*/  SEL R10, R10, 0x12, P0 ;  /* 0x000000120a0a7807 */ /* 0x000fc80000000000 */
[----:B------:R-:W-:-:S13]  /*1b00*/  ISETP.GE.AND P0, PT, R8, R10, PT ;  /* 0x0000000a0800720c */ /* 0x000fda0003f06270 */
[----:B------:R-:W-:Y:S05]  /*1b10*/  @P0 BRA `(.L_x_39) ;  /* 0x0000000000a00947 */ /* 0x000fea0003800000 */
[C---:B------:R-:W-:Y:S01]  /*1b20*/  SHF.L.U64.HI R12, R9.reuse, 0xb, R26 ;  /* 0x0000000b090c7819 */ /* 0x040fe2000001021a */
[----:B------:R-:W-:Y:S01]  /*1b30*/  IMAD.SHL.U32 R9, R9, 0x800, RZ ;  /* 0x0000080009097824 */ /* 0x000fe200078e00ff */
[----:B------:R-:W-:Y:S01]  /*1b40*/  IADD3 R10, PT, PT, RZ, -R11, -R10 ;  /* 0x8000000bff0a7210 */ /* 0x000fe20007ffe80a */
[----:B------:R-:W-:Y:S01]  /*1b50*/  IMAD.MOV.U32 R11, RZ, RZ, RZ ;  /* 0x000000ffff0b7224 */ /* 0x000fe200078e00ff */
[----:B------:R-:W-:Y:S02]  /*1b60*/  CS2R R14, SRZ ;  /* 0x00000000000e7805 */ /* 0x000fe4000001ff00 */
[----:B------:R-:W-:Y:S01]  /*1b70*/  LOP3.LUT R12, R12, 0x80000000, RZ, 0xfc, !PT ;  /* 0x800000000c0c7812 */ /* 0x000fe200078efcff */
[----:B------:R-:W0:Y:S01]  /*1b80*/  LDCU.64 UR32, c[0x0][0x358] ;  /* 0x00006b00ff2077ac */ /* 0x000e220008000a00 */
[----:B------:R-:W-:-:S05]  /*1b90*/  NOP ;  /* 0x0000000000007918 */ /* 0x000fca0000000000 */
.L_x_40:
[----:B------:R-:W1:Y:S02]  /*1ba0*/  LDC.64 R16, c[0x4][0x8] ;  /* 0x01000200ff107b82 */ /* 0x000e640000000a00 */
[----:B-1----:R-:W-:-:S06]  /*1bb0*/  IMAD.WIDE R16, R8, 0x8, R16 ;  /* 0x0000000808107825 */ /* 0x002fcc00078e0210 */
[----:B0-----:R-:W2:Y:S01]  /*1bc0*/  LDG.E.64.CONSTANT R16, desc[UR32][R16.64] ;  /* 0x0000002010107981 */ /* 0x001ea2000c1e9b00 */
[----:B------:R-:W-:Y:S02]  /*1bd0*/  IMAD.MOV.U32 R28, RZ, RZ, R14 ;  /* 0x000000ffff1c7224 */ /* 0x000fe400078e000e */
[----:B------:R-:W-:Y:S02]  /*1be0*/  IMAD.MOV.U32 R29, RZ, RZ, R15 ;  /* 0x000000ffff1d7224 */ /* 0x000fe400078e000f */
[----:B------:R-:W-:Y:S02]  /*1bf0*/  VIADD R10, R10, 0x1 ;  /* 0x000000010a0a7836 */ /* 0x000fe40000000000 */
[----:B------:R-:W-:Y:S02]  /*1c00*/  VIADD R8, R8, 0x1 ;  /* 0x0000000108087836 */ /* 0x000fe40000000000 */
[----:B--2---:R-:W-:-:S04]  /*1c10*/  IMAD.WIDE.U32 R28, P4, R16, R9, R28 ;  /* 0x00000009101c7225 */ /* 0x004fc8000788001c */
[-C--:B------:R-:W-:Y:S02]  /*1c20*/  IMAD R13, R16, R12.reuse, RZ ;  /* 0x0000000c100d7224 */ /* 0x080fe400078e02ff */
[C---:B------:R-:W-:Y:S02]  /*1c30*/  IMAD R14, R17.reuse, R9, RZ ;  /* 0x00000009110e7224 */ /* 0x040fe400078e02ff */
[----:B------:R-:W-:Y:S01]  /*1c40*/  IMAD.HI.U32 R15, R17, R12, RZ ;  /* 0x0000000c110f7227 */ /* 0x000fe200078e00ff */
[----:B------:R-:W-:-:S04]  /*1c50*/  IADD3 R13, P0, PT, R13, R29, RZ ;  /* 0x0000001d0d0d7210 */ /* 0x000fc80007f1e0ff */
[----:B------:R-:W-:Y:S01]  /*1c60*/  IADD3 R29, P1, PT, R14, R13, RZ ;  /* 0x0000000d0e1d7210 */ /* 0x000fe20007f3e0ff */
[----:B------:R-:W-:Y:S02]  /*1c70*/  IMAD R13, R11, 0x8, R1 ;  /* 0x000000080b0d7824 */ /* 0x000fe400078e0201 */
[----:B------:R-:W-:-:S03]  /*1c80*/  IMAD.HI.U32 R14, R16, R12, RZ ;  /* 0x0000000c100e7227 */ /* 0x000fc600078e00ff */
[----:B------:R0:W-:Y:S01]  /*1c90*/  STL.64 [R13], R28 ;  /* 0x0000001c0d007387 */ /* 0x0001e20000100a00 */
[----:B------:R-:W-:Y:S02]  /*1ca0*/  IMAD.X R14, RZ, RZ, R14, P4 ;  /* 0x000000ffff0e7224 */ /* 0x000fe400020e060e */
[----:B------:R-:W-:Y:S02]  /*1cb0*/  IMAD R16, R17, R12, RZ ;  /* 0x0000000c11107224 */ /* 0x000fe400078e02ff */
[----:B------:R-:W-:Y:S02]  /*1cc0*/  VIADD R11, R11, 0x1 ;  /* 0x000000010b0b7836 */ /* 0x000fe40000000000 */
[----:B0-----:R-:W-:-:S05]  /*1cd0*/  IMAD.HI.U32 R13, R17, R9, RZ ;  /* 0x00000009110d7227 */ /* 0x001fca00078e00ff */
[----:B------:R-:W-:-:S04]  /*1ce0*/  IADD3.X R17, P0, PT, R13, R14, RZ, P0, !PT ;  /* 0x0000000e0d117210 */ /* 0x000fc8000071e4ff */
[----:B------:R-:W-:Y:S01]  /*1cf0*/  IADD3.X R14, P1, PT, R16, R17, RZ, P1, !PT ;  /* 0x00000011100e7210 */ /* 0x000fe20000f3e4ff */
[----:B------:R-:W-:Y:S01]  /*1d00*/  IMAD.X R15, RZ, RZ, R15, P0 ;  /* 0x000000ffff0f7224 */ /* 0x000fe200000e060f */
[----:B------:R-:W-:-:S03]  /*1d10*/  ISETP.NE.AND P0, PT, R10, -0xf, PT ;  /* 0xfffffff10a00780c */ /* 0x000fc60003f05270 */
[----:B------:R-:W-:-:S10]  /*1d20*/  IMAD.X R15, RZ, RZ, R15, P1 ;  /* 0x000000ffff0f7224 */ /* 0x000fd400008e060f */
[----:B------:R-:W-:Y:S05]  /*1d30*/  @P0 BRA `(.L_x_40) ;  /* 0xfffffffc00980947 */ /* 0x000fea000383ffff */
[----:B------:R-:W-:-:S05]  /*1d40*/  LOP3.LUT R8, R27, 0x7ff, RZ, 0xc0, !PT ;  /* 0x000007ff1b087812 */ /* 0x000fca00078ec0ff */
[----:B------:R-:W-:-:S05]  /*1d50*/  VIADD R8, R8, 0xfffffc00 ;  /* 0xfffffc0008087836 */ /* 0x000fca0000000000 */
[----:B------:R-:W-:Y:S02]  /*1d60*/  SHF.R.U32.HI R9, RZ, 0x6, R8 ;  /* 0x00000006ff097819 */ /* 0x000fe40000011608 */
[----:B------:R-:W-:Y:S02]  /*1d70*/  ISETP.GE.U32.AND P0, PT, R8, 0x80, PT ;  /* 0x000000800800780c */ /* 0x000fe40003f06070 */
[----:B------:R-:W-:-:S04]  /*1d80*/  IADD3 R9, PT, PT, -R9, 0x13, RZ ;  /* 0x0000001309097810 */ /* 0x000fc80007ffe1ff */
[----:B------:R-:W-:-:S07]  /*1d90*/  SEL R8, R9, 0x12, P0 ;  /* 0x0000001209087807 */ /* 0x000fce0000000000 */
.L_x_39:
[C---:B------:R-:W-:Y:S02]  /*1da0*/  LOP3.LUT R9, R27.reuse, 0x7ff, RZ, 0xc0, !PT ;  /* 0x000007ff1b097812 */ /* 0x040fe400078ec0ff */
[----:B------:R-:W-:-:S03]  /*1db0*/  LOP3.LUT P0, R27, R27, 0x3f, RZ, 0xc0, !PT ;  /* 0x0000003f1b1b7812 */ /* 0x000fc6000780c0ff */
[----:B------:R-:W-:-:S05]  /*1dc0*/  VIADD R9, R9, 0xfffffc00 ;  /* 0xfffffc0009097836 */ /* 0x000fca0000000000 */
[----:B------:R-:W-:-:S05]  /*1dd0*/  SHF.R.U32.HI R9, RZ, 0x6, R9 ;  /* 0x00000006ff097819 */ /* 0x000fca0000011609 */
[----:B------:R-:W-:-:S04]  /*1de0*/  IMAD.IADD R8, R9, 0x1, R8 ;  /* 0x0000000109087824 */ /* 0x000fc800078e0208 */
[----:B------:R-:W-:-:S05]  /*1df0*/  IMAD.U32 R29, R8, 0x8, R1 ;  /* 0x00000008081d7824 */ /* 0x000fca00078e0001 */
[----:B------:R0:W-:Y:S04]  /*1e00*/  STL.64 [R29+-0x78], R14 ;  /* 0xffff880e1d007387 */ /* 0x0001e80000100a00 */
[----:B------:R-:W2:Y:S04]  /*1e10*/  @P0 LDL.64 R16, [R1+0x8] ;  /* 0x0000080001100983 */ /* 0x000ea80000100a00 */
[----:B------:R-:W3:Y:S04]  /*1e20*/  LDL.64 R10, [R1+0x10] ;  /* 0x00001000010a7983 */ /* 0x000ee80000100a00 */
[----:B------:R-:W4:Y:S01]  /*1e30*/  LDL.64 R8, [R1+0x18] ;  /* 0x0000180001087983 */ /* 0x000f220000100a00 */
[----:B------:R-:W-:-:S02]  /*1e40*/  @P0 LOP3.LUT R13, R27, 0x3f, RZ, 0x3c, !PT ;  /* 0x0000003f1b0d0812 */ /* 0x000fc400078e3cff */
[--C-:B--2---:R-:W-:Y:S02]  /*1e50*/  @P0 SHF.R.U64 R18, R16, 0x1, R17.reuse ;  /* 0x0000000110120819 */ /* 0x104fe40000001211 */
[----:B------:R-:W-:Y:S02]  /*1e60*/  @P0 SHF.R.U32.HI R16, RZ, 0x1, R17 ;  /* 0x00000001ff100819 */ /* 0x000fe40000011611 */
[----:B---3--:R-:W-:Y:S02]  /*1e70*/  @P0 SHF.L.U32 R17, R10, R27, RZ ;  /* 0x0000001b0a110219 */ /* 0x008fe400000006ff */
[----:B------:R-:W-:Y:S02]  /*1e80*/  @P0 SHF.R.U64 R18, R18, R13, R16 ;  /* 0x0000000d12120219 */ /* 0x000fe40000001210 */
[--C-:B------:R-:W-:Y:S02]  /*1e90*/  @P0 SHF.R.U32.HI R12, RZ, 0x1, R11.reuse ;  /* 0x00000001ff0c0819 */ /* 0x100fe4000001160b */
[----:B0-----:R-:W-:-:S02]  /*1ea0*/  @P0 SHF.R.U64 R14, R10, 0x1, R11 ;  /* 0x000000010a0e0819 */ /* 0x001fc4000000120b */
[----:B------:R-:W-:Y:S02]  /*1eb0*/  @P0 SHF.L.U64.HI R15, R10, R27, R11 ;  /* 0x0000001b0a0f0219 */ /* 0x000fe4000001020b */
[----:B------:R-:W-:Y:S02]  /*1ec0*/  @P0 LOP3.LUT R10, R17, R18, RZ, 0xfc, !PT ;  /* 0x00000012110a0212 */ /* 0x000fe400078efcff */
[----:B------:R-:W-:Y:S02]  /*1ed0*/  @P0 SHF.R.U32.HI R16, RZ, R13, R16 ;  /* 0x0000000dff100219 */ /* 0x000fe40000011610 */
[----:B----4-:R-:W-:Y:S02]  /*1ee0*/  @P0 SHF.L.U32 R17, R8, R27, RZ ;  /* 0x0000001b08110219 */ /* 0x010fe400000006ff */
[----:B------:R-:W-:Y:S02]  /*1ef0*/  @P0 SHF.R.U64 R14, R14, R13, R12 ;  /* 0x0000000d0e0e0219 */ /* 0x000fe4000000120c */
[----:B------:R-:W-:-:S02]  /*1f00*/  @P0 LOP3.LUT R11, R15, R16, RZ, 0xfc, !PT ;  /* 0x000000100f0b0212 */ /* 0x000fc400078efcff */
[----:B------:R-:W-:Y:S02]  /*1f10*/  @P0 SHF.L.U64.HI R27, R8, R27, R9 ;  /* 0x0000001b081b0219 */ /* 0x000fe40000010209 */
[----:B------:R-:W-:Y:S02]  /*1f20*/  @P0 LOP3.LUT R8, R17, R14, RZ, 0xfc, !PT ;  /* 0x0000000e11080212 */ /* 0x000fe400078efcff */
[----:B------:R-:W-:Y:S01]  /*1f30*/  @P0 SHF.R.U32.HI R14, RZ, R13, R12 ;  /* 0x0000000dff0e0219 */ /* 0x000fe2000001160c */
[C---:B------:R-:W-:Y:S01]  /*1f40*/  IMAD.SHL.U32 R12, R10.reuse, 0x4, RZ ;  /* 0x000000040a0c7824 */ /* 0x040fe200078e00ff */
[----:B------:R-:W-:Y:S02]  /*1f50*/  SHF.L.U64.HI R10, R10, 0x2, R11 ;  /* 0x000000020a0a7819 */ /* 0x000fe4000001020b */
[----:B------:R-:W-:Y:S02]  /*1f60*/  @P0 LOP3.LUT R9, R27, R14, RZ, 0xfc, !PT ;  /* 0x0000000e1b090212 */ /* 0x000fe400078efcff */
[----:B------:R-:W-:-:S02]  /*1f70*/  SHF.L.W.U32.HI R11, R11, 0x2, R8 ;  /* 0x000000020b0b7819 */ /* 0x000fc40000010e08 */
[----:B------:R-:W-:Y:S02]  /*1f80*/  IADD3 RZ, P0, PT, RZ, -R12, RZ ;  /* 0x8000000cffff7210 */ /* 0x000fe40007f1e0ff */
[----:B------:R-:W-:Y:S02]  /*1f90*/  LOP3.LUT R13, RZ, R10, RZ, 0x33, !PT ;  /* 0x0000000aff0d7212 */ /* 0x000fe400078e33ff */
[----:B------:R-:W-:Y:S02]  /*1fa0*/  SHF.L.W.U32.HI R15, R8, 0x2, R9 ;  /* 0x00000002080f7819 */ /* 0x000fe40000010e09 */
[----:B------:R-:W-:Y:S02]  /*1fb0*/  LOP3.LUT R8, RZ, R11, RZ, 0x33, !PT ;  /* 0x0000000bff087212 */ /* 0x000fe400078e33ff */
[----:B------:R-:W-:Y:S02]  /*1fc0*/  IADD3.X R13, P0, PT, RZ, R13, RZ, P0, !PT ;  /* 0x0000000dff0d7210 */ /* 0x000fe4000071e4ff */
[----:B------:R-:W-:-:S02]  /*1fd0*/  LOP3.LUT R16, RZ, R15, RZ, 0x33, !PT ;  /* 0x0000000fff107212 */ /* 0x000fc400078e33ff */
[----:B------:R-:W-:Y:S02]  /*1fe0*/  IADD3.X R14, P1, PT, RZ, R8, RZ, P0, !PT ;  /* 0x00000008ff0e7210 */ /* 0x000fe4000073e4ff */
[----:B------:R-:W-:-:S03]  /*1ff0*/  ISETP.GT.U32.AND P4, PT, R11, -0x1, PT ;  /* 0xffffffff0b00780c */ /* 0x000fc60003f84070 */
[----:B------:R-:W-:Y:S01]  /*2000*/  IMAD.X R16, RZ, RZ, R16, P1 ;  /* 0x000000ffff107224 */ /* 0x000fe200008e0610 */
[----:B------:R-:W-:-:S04]  /*2010*/  ISETP.GT.AND.EX P0, PT, R15, -0x1, PT, P4 ;  /* 0xffffffff0f00780c */ /* 0x000fc80003f04340 */
[----:B------:R-:W-:Y:S02]  /*2020*/  SEL R8, R15, R16, P0 ;  /* 0x000000100f087207 */ /* 0x000fe40000000000 */
[----:B------:R-:W-:Y:S02]  /*2030*/  SEL R17, R11, R14, P0 ;  /* 0x0000000e0b117207 */ /* 0x000fe40000000000 */
[----:B------:R-:W-:Y:S02]  /*2040*/  ISETP.NE.U32.AND P1, PT, R8, RZ, PT ;  /* 0x000000ff0800720c */ /* 0x000fe40003f25070 */
[----:B------:R-:W-:Y:S02]  /*2050*/  SEL R13, R10, R13, P0 ;  /* 0x0000000d0a0d7207 */ /* 0x000fe40000000000 */
[----:B------:R-:W-:Y:S01]  /*2060*/  SEL R11, R17, R8, !P1 ;  /* 0x00000008110b7207 */ /* 0x000fe20004800000 */
[----:B------:R-:W-:-:S05]  /*2070*/  @!P0 IMAD.MOV R12, RZ, RZ, -R12 ;  /* 0x000000ffff0c8224 */ /* 0x000fca00078e0a0c */
[----:B------:R-:W0:Y:S02]  /*2080*/  FLO.U32 R11, R11 ;  /* 0x0000000b000b7300 */ /* 0x000e2400000e0000 */
[C---:B0-----:R-:W-:Y:S02]  /*2090*/  IADD3 R16, PT, PT, -R11.reuse, 0x1f, RZ ;  /* 0x0000001f0b107810 */ /* 0x041fe40007ffe1ff */
[----:B------:R-:W-:-:S03]  /*20a0*/  IADD3 R14, PT, PT, -R11, 0x3f, RZ ;  /* 0x0000003f0b0e7810 */ /* 0x000fc60007ffe1ff */
[----:B------:R-:W-:-:S05]  /*20b0*/  @P1 IMAD.MOV R14, RZ, RZ, R16 ;  /* 0x000000ffff0e1224 */ /* 0x000fca00078e0210 */
[----:B------:R-:W-:-:S13]  /*20c0*/  ISETP.NE.AND P1, PT, R14, RZ, PT ;  /* 0x000000ff0e00720c */ /* 0x000fda0003f25270 */
[----:B------:R-:W-:Y:S05]  /*20d0*/  @!P1 BRA `(.L_x_41) ;  /* 0x0000000000289947 */ /* 0x000fea0003800000 */
[----:B------:R-:W-:Y:S02]  /*20e0*/  LOP3.LUT R10, R14, 0x3f, RZ, 0xc0, !PT ;  /* 0x0000003f0e0a7812 */ /* 0x000fe400078ec0ff */
[--C-:B------:R-:W-:Y:S02]  /*20f0*/  SHF.R.U64 R12, R12, 0x1, R13.reuse ;  /* 0x000000010c0c7819 */ /* 0x100fe4000000120d */
[CC--:B------:R-:W-:Y:S02]  /*2100*/  SHF.L.U64.HI R8, R17.reuse, R10.reuse, R8 ;  /* 0x0000000a11087219 */ /* 0x0c0fe40000010208 */
[----:B------:R-:W-:Y:S02]  /*2110*/  SHF.L.U32 R17, R17, R10, RZ ;  /* 0x0000000a11117219 */ /* 0x000fe400000006ff */
[----:B------:R-:W-:Y:S02]  /*2120*/  SHF.R.U32.HI R10, RZ, 0x1, R13 ;  /* 0x00000001ff0a7819 */ /* 0x000fe4000001160d */
[----:B------:R-:W-:-:S04]  /*2130*/  LOP3.LUT R11, R14, 0x3f, RZ, 0xc, !PT ;  /* 0x0000003f0e0b7812 */ /* 0x000fc800078e0cff */
[-CC-:B------:R-:W-:Y:S02]  /*2140*/  SHF.R.U64 R12, R12, R11.reuse, R10.reuse ;  /* 0x0000000b0c0c7219 */ /* 0x180fe4000000120a */
[----:B------:R-:W-:Y:S02]  /*2150*/  SHF.R.U32.HI R11, RZ, R11, R10 ;  /* 0x0000000bff0b7219 */ /* 0x000fe4000001160a */
[----:B------:R-:W-:Y:S02]  /*2160*/  LOP3.LUT R17, R17, R12, RZ, 0xfc, !PT ;  /* 0x0000000c11117212 */ /* 0x000fe400078efcff */
[----:B------:R-:W-:-:S07]  /*2170*/  LOP3.LUT R8, R8, R11, RZ, 0xfc, !PT ;  /* 0x0000000b08087212 */ /* 0x000fce00078efcff */
.L_x_41:
[----:B------:R-:W-:Y:S01]  /*2180*/  IMAD.WIDE.U32 R10, R17, 0x2168c235, RZ ;  /* 0x2168c235110a7825 */ /* 0x000fe200078e00ff */
[----:B------:R-:W-:-:S03]  /*2190*/  SHF.R.U32.HI R16, RZ, 0x1e, R9 ;  /* 0x0000001eff107819 */ /* 0x000fc60000011609 */
[----:B------:R-:W-:Y:S01]  /*21a0*/  IMAD.MOV.U32 R12, RZ, RZ, R11 ;  /* 0x000000ffff0c7224 */ /* 0x000fe200078e000b */
[----:B------:R-:W-:Y:S01]  /*21b0*/  IADD3 RZ, P1, PT, R10, R10, RZ ;  /* 0x0000000a0aff7210 */ /* 0x000fe20007f3e0ff */
[----:B------:R-:W-:Y:S01]  /*21c0*/  IMAD.MOV.U32 R13, RZ, RZ, RZ ;  /* 0x000000ffff0d7224 */ /* 0x000fe200078e00ff */
[----:B------:R-:W-:Y:S01]  /*21d0*/  LEA.HI R15, R15, R16, RZ, 0x1 ;  /* 0x000000100f0f7211 */ /* 0x000fe200078f08ff */
[----:B------:R-:W-:-:S04]  /*21e0*/  IMAD.HI.U32 R11, R8, -0x36f0255e, RZ ;  /* 0xc90fdaa2080b7827 */ /* 0x000fc800078e00ff */
[----:B------:R-:W-:-:S04]  /*21f0*/  IMAD.WIDE.U32 R12, R17, -0x36f0255e, R12 ;  /* 0xc90fdaa2110c7825 */ /* 0x000fc800078e000c */
[C---:B------:R-:W-:Y:S02]  /*2200*/  IMAD R17, R8.reuse, -0x36f0255e, RZ ;  /* 0xc90fdaa208117824 */ /* 0x040fe400078e02ff */
[----:B------:R-:W-:-:S04]  /*2210*/  IMAD.WIDE.U32 R12, P4, R8, 0x2168c235, R12 ;  /* 0x2168c235080c7825 */ /* 0x000fc8000788000c */
[----:B------:R-:W-:Y:S01]  /*2220*/  IMAD.X R11, RZ, RZ, R11, P4 ;  /* 0x000000ffff0b7224 */ /* 0x000fe200020e060b */
[----:B------:R-:W-:Y:S02]  /*2230*/  IADD3 R8, P4, PT, R17, R13, RZ ;  /* 0x0000000d11087210 */ /* 0x000fe40007f9e0ff */
[----:B------:R-:W-:Y:S02]  /*2240*/  IADD3.X RZ, P1, PT, R12, R12, RZ, P1, !PT ;  /* 0x0000000c0cff7210 */ /* 0x000fe40000f3e4ff */
[C---:B------:R-:W-:Y:S01]  /*2250*/  ISETP.GT.U32.AND P5, PT, R8.reuse, RZ, PT ;  /* 0x000000ff0800720c */ /* 0x040fe20003fa4070 */
[----:B------:R-:W-:Y:S01]  /*2260*/  IMAD.X R11, RZ, RZ, R11, P4 ;  /* 0x000000ffff0b7224 */ /* 0x000fe200020e060b */
[----:B------:R-:W-:-:S04]  /*2270*/  IADD3.X R13, P4, PT, R8, R8, RZ, P1, !PT ;  /* 0x00000008080d7210 */ /* 0x000fc80000f9e4ff */
[C---:B------:R-:W-:Y:S01]  /*2280*/  ISETP.GT.AND.EX P1, PT, R11.reuse, RZ, PT, P5 ;  /* 0x000000ff0b00720c */ /* 0x040fe20003f24350 */
[----:B------:R-:W-:-:S03]  /*2290*/  IMAD.X R10, R11, 0x1, R11, P4 ;  /* 0x000000010b0a7824 */ /* 0x000fc600020e060b */
[----:B------:R-:W-:Y:S02]  /*22a0*/  SEL R13, R13, R8, P1 ;  /* 0x000000080d0d7207 */ /* 0x000fe40000800000 */
[----:B------:R-:W-:Y:S02]  /*22b0*/  SEL R10, R10, R11, P1 ;  /* 0x0000000b0a0a7207 */ /* 0x000fe40000800000 */
[----:B------:R-:W-:Y:S02]  /*22c0*/  IADD3 R11, P4, PT, R13, 0x1, RZ ;  /* 0x000000010d0b7810 */ /* 0x000fe40007f9e0ff */
[----:B------:R-:W-:Y:S02]  /*22d0*/  SEL R13, RZ, 0xffffffff, !P1 ;  /* 0xffffffffff0d7807 */ /* 0x000fe40004800000 */
[----:B------:R-:W-:Y:S01]  /*22e0*/  LOP3.LUT P1, R8, R26, 0x80000000, RZ, 0xc0, !PT ;  /* 0x800000001a087812 */ /* 0x000fe2000782c0ff */
[----:B------:R-:W-:Y:S02]  /*22f0*/  IMAD.X R10, RZ, RZ, R10, P4 ;  /* 0x000000ffff0a7224 */ /* 0x000fe400020e060a */
[----:B------:R-:W-:Y:S01]  /*2300*/  IMAD.IADD R14, R13, 0x1, -R14 ;  /* 0x000000010d0e7824 */ /* 0x000fe200078e0a0e */
[----:B------:R-:W-:-:S02]  /*2310*/  @!P0 LOP3.LUT R8, R8, 0x80000000, RZ, 0x3c, !PT ;  /* 0x8000000008088812 */ /* 0x000fc400078e3cff */
[----:B------:R-:W-:-:S04]  /*2320*/  SHF.R.U64 R11, R11, 0xa, R10 ;  /* 0x0000000a0b0b7819 */ /* 0x000fc8000000120a */
[----:B------:R-:W-:-:S03]  /*2330*/  IADD3 R11, P4, PT, R11, 0x1, RZ ;  /* 0x000000010b0b7810 */ /* 0x000fc60007f9e0ff */
[----:B------:R-:W-:Y:S01]  /*2340*/  @P1 IMAD.MOV R15, RZ, RZ, -R15 ;  /* 0x000000ffff0f1224 */ /* 0x000fe200078e0a0f */
[----:B------:R-:W-:-:S04]  /*2350*/  LEA.HI.X R10, R10, RZ, RZ, 0x16, P4 ;  /* 0x000000ff0a0a7211 */ /* 0x000fc800020fb4ff */
[--C-:B------:R-:W-:Y:S01]  /*2360*/  SHF.R.U64 R12, R11, 0x1, R10.reuse ;  /* 0x000000010b0c7819 */ /* 0x100fe2000000120a */
[----:B------:R-:W-:Y:S01]  /*2370*/  IMAD.SHL.U32 R11, R14, 0x100000, RZ ;  /* 0x001000000e0b7824 */ /* 0x000fe200078e00ff */
[----:B------:R-:W-:Y:S02]  /*2380*/  SHF.R.U32.HI R10, RZ, 0x1, R10 ;  /* 0x00000001ff0a7819 */ /* 0x000fe4000001160a */
[----:B------:R-:W-:-:S04]  /*2390*/  IADD3 R9, P4, P5, RZ, RZ, R12 ;  /* 0x000000ffff097210 */ /* 0x000fc80007d9e00c */
[----:B------:R-:W-:-:S04]  /*23a0*/  IADD3.X R11, PT, PT, R11, 0x3fe00000, R10, P4, P5 ;  /* 0x3fe000000b0b7810 */ /* 0x000fc800027ea40a */
[----:B------:R-:W-:-:S07]  /*23b0*/  LOP3.LUT R26, R11, R8, RZ, 0xfc, !PT ;  /* 0x000000080b1a7212 */ /* 0x000fce00078efcff */
.L_x_38:
[----:B------:R-:W-:Y:S02]  /*23c0*/  IMAD.MOV.U32 R27, RZ, RZ, R26 ;  /* 0x000000ffff1b7224 */ /* 0x000fe400078e001a */
[----:B------:R-:W-:Y:S02]  /*23d0*/  IMAD.MOV.U32 R26, RZ, RZ, R9 ;  /* 0x000000ffff1a7224 */ /* 0x000fe400078e0009 */
[----:B------:R-:W-:Y:S02]  /*23e0*/  IMAD.MOV.U32 R8, RZ, RZ, R19 ;  /* 0x000000ffff087224 */ /* 0x000fe400078e0013 */
[----:B------:R-:W-:Y:S02]  /*23f0*/  IMAD.MOV.U32 R9, RZ, RZ, 0x0 ;  /* 0x00000000ff097424 */ /* 0x000fe400078e00ff */
[----:B------:R-:W-:Y:S02]  /*2400*/  IMAD.MOV.U32 R28, RZ, RZ, R15 ;  /* 0x000000ffff1c7224 */ /* 0x000fe400078e000f */
[----:B------:R-:W-:Y:S05]  /*2410*/  RET.REL.NODEC R8 `(_Z19gpuKernelEuler2RotmIdEvPT_S1_S1_S1_S1_S1_S1_S1_S1_S1_S1_S1_i) ;  /* 0xffffffd808f87950 */ /* 0x000fea0003c3ffff */
.L_x_42:
        /* <DEDUP_REMOVED lines=14> */
.L_x_158:


//--------------------- .text._Z20gpuKernelSphere2CartIfEvPT_S1_S1_S1_S1_S1_i --------------------------
	.section	.text._Z20gpuKernelSphere2CartIfEvPT_S1_S1_S1_S1_S1_i,"ax",@progbits
	.align	128
        .global         _Z20gpuKernelSphere2CartIfEvPT_S1_S1_S1_S1_S1_i
        .type           _Z20gpuKernelSphere2CartIfEvPT_S1_S1_S1_S1_S1_i,@function
        .size           _Z20gpuKernelSphere2CartIfEvPT_S1_S1_S1_S1_S1_i,(.L_x_172 - _Z20gpuKernelSphere2CartIfEvPT_S1_S1_S1_S1_S1_i)
        .other          _Z20gpuKernelSphere2CartIfEvPT_S1_S1_S1_S1_S1_i,@"STO_CUDA_ENTRY STV_DEFAULT"
_Z20gpuKernelSphere2CartIfEvPT_S1_S1_S1_S1_S1_i:
.text._Z20gpuKernelSphere2CartIfEvPT_S1_S1_S1_S1_S1_i:
[----:B------:R-:W-:Y:S08]  /*0000*/  LDC R1, c[0x0][0x37c] ;  /* 0x0000df00ff017b82 */ /* 0x000ff00000000800 */
[----:B------:R-:W0:Y:S02]  /*0010*/  LDC R0, c[0x0][0x3b0] ;  /* 0x0000ec00ff007b82 */ /* 0x000e240000000800 */
[----:B0-----:R-:W-:-:S13]  /*0020*/  ISETP.GE.AND P0, PT, R0, 0x1, PT ;  /* 0x000000010000780c */ /* 0x001fda0003f06270 */
[----:B------:R-:W-:Y:S05]  /*0030*/  @!P0 EXIT ;  /* 0x000000000000894d */ /* 0x000fea0003800000 */
[----:B------:R-:W-:Y:S01]  /*0040*/  IMAD.MOV.U32 R0, RZ, RZ, RZ ;  /* 0x000000ffff007224 */ /* 0x000fe200078e00ff */
[----:B------:R-:W0:Y:S01]  /*0050*/  LDCU.64 UR6, c[0x0][0x358] ;  /* 0x00006b00ff0677ac */ /* 0x000e220008000a00 */
[----:B------:R-:W-:-:S05]  /*0060*/  NOP ;  /* 0x0000000000007918 */ /* 0x000fca0000000000 */
.L_x_58:
[----:B------:R-:W1:Y:S08]  /*0070*/  LDC.64 R10, c[0x0][0x398] ;  /* 0x0000e600ff0a7b82 */ /* 0x000e700000000a00 */
[----:B------:R-:W2:Y:S01]  /*0080*/  LDC.64 R12, c[0x0][0x3a8] ;  /* 0x0000ea00ff0c7b82 */ /* 0x000ea20000000a00 */
[----:B-1----:R-:W-:-:S05]  /*0090*/  IMAD.WIDE.U32 R10, R0, 0x4, R10 ;  /* 0x00000004000a7825 */ /* 0x002fca00078e000a */
[----:B0-----:R-:W3:Y:S01]  /*00a0*/  LDG.E R8, desc[UR6][R10.64] ;  /* 0x000000060a087981 */ /* 0x001ee2000c1e1900 */
[----:B--2---:R-:W-:-:S05]  /*00b0*/  IMAD.WIDE.U32 R12, R0, 0x4, R12 ;  /* 0x00000004000c7825 */ /* 0x004fca00078e000c */
[----:B------:R0:W5:Y:S01]  /*00c0*/  LDG.E R24, desc[UR6][R12.64] ;  /* 0x000000060c187981 */ /* 0x000162000c1e1900 */
[C---:B---3--:R-:W-:Y:S01]  /*00d0*/  FMUL R17, R8.reuse, 0.63661974668502807617 ;  /* 0x3f22f98308117820 */ /* 0x048fe20000400000 */
[----:B------:R-:W-:-:S05]  /*00e0*/  FSETP.GE.AND P0, PT, |R8|, 105615, PT ;  /* 0x47ce47800800780b */ /* 0x000fca0003f06200 */
[----:B------:R-:W1:Y:S02]  /*00f0*/  F2I.NTZ R17, R17 ;  /* 0x0000001100117305 */ /* 0x000e640000203100 */
[----:B-1----:R-:W-:-:S05]  /*0100*/  I2FP.F32.S32 R9, R17 ;  /* 0x0000001100097245 */ /* 0x002fca0000201400 */
[----:B------:R-:W-:-:S04]  /*0110*/  FFMA R14, R9, -1.5707962512969970703, R8 ;  /* 0xbfc90fda090e7823 */ /* 0x000fc80000000008 */
[----:B------:R-:W-:-:S04]  /*0120*/  FFMA R14, R9, -7.5497894158615963534e-08, R14 ;  /* 0xb3a22168090e7823 */ /* 0x000fc8000000000e */
[----:B------:R-:W-:Y:S01]  /*0130*/  FFMA R16, R9, -5.3903029534742383927e-15, R14 ;  /* 0xa7c234c509107823 */ /* 0x000fe2000000000e */
[----:B0-----:R-:W-:Y:S06]  /*0140*/  @!P0 BRA `(.L_x_43) ;  /* 0x0000000400708947 */ /* 0x001fec0003800000 */
[----:B------:R-:W-:-:S13]  /*0150*/  FSETP.NEU.AND P0, PT, |R8|, +INF , PT ;  /* 0x7f8000000800780b */ /* 0x000fda0003f0d200 */
[----:B------:R-:W-:Y:S01]  /*0160*/  @!P0 FMUL R16, RZ, R8 ;  /* 0x00000008ff108220 */ /* 0x000fe20000400000 */
[----:B------:R-:W-:Y:S01]  /*0170*/  @!P0 IMAD.MOV.U32 R17, RZ, RZ, RZ ;  /* 0x000000ffff118224 */ /* 0x000fe200078e00ff */
[----:B------:R-:W-:Y:S06]  /*0180*/  @!P0 BRA `(.L_x_43) ;  /* 0x0000000400608947 */ /* 0x000fec0003800000 */
[----:B------:R-:W-:Y:S01]  /*0190*/  IMAD.SHL.U32 R14, R8, 0x100, RZ ;  /* 0x00000100080e7824 */ /* 0x000fe200078e00ff */
[----:B------:R-:W-:Y:S01]  /*01a0*/  CS2R R18, SRZ ;  /* 0x0000000000127805 */ /* 0x000fe2000001ff00 */
[----:B------:R-:W-:Y:S01]  /*01b0*/  IMAD.MOV.U32 R9, RZ, RZ, RZ ;  /* 0x000000ffff097224 */ /* 0x000fe200078e00ff */
[----:B------:R-:W0:Y:S02]  /*01c0*/  LDCU.64 UR8, c[0x4][URZ] ;  /* 0x01000000ff0877ac */ /* 0x000e240008000a00 */
[----:B------:R-:W-:Y:S01]  /*01d0*/  LOP3.LUT R21, R14, 0x80000000, RZ, 0xfc, !PT ;  /* 0x800000000e157812 */ /* 0x000fe200078efcff */
[----:B------:R-:W-:-:S06]  /*01e0*/  UMOV UR4, URZ ;  /* 0x000000ff00047c82 */ /* 0x000fcc0008000000 */
.L_x_44:
        /* <DEDUP_REMOVED lines=12> */
[C---:B------:R-:W-:Y:S02]  /*02b0*/  ISETP.EQ.AND P5, PT, R18.reuse, 0x14, PT ;  /* 0x000000141200780c */ /* 0x040fe40003fa2270 */
[----:B------:R-:W-:Y:S01]  /*02c0*/  IADD3 R18, PT, PT, R18, 0x4, RZ ;  /* 0x0000000412127810 */ /* 0x000fe20007ffe0ff */
[----:B--2---:R-:W-:-:S03]  /*02d0*/  IMAD.WIDE.U32 R14, R14, R21, RZ ;  /* 0x000000150e0e7225 */ /* 0x004fc600078e00ff */
[----:B------:R-:W-:-:S04]  /*02e0*/  IADD3 R14, P6, PT, R14, R9, RZ ;  /* 0x000000090e0e7210 */ /* 0x000fc80007fde0ff */
[----:B------:R-:W-:Y:S01]  /*02f0*/  IADD3.X R9, PT, PT, R15, R19, RZ, P6, !PT ;  /* 0x000000130f097210 */ /* 0x000fe200037fe4ff */
[--C-:B------:R-:W-:Y:S02]  /*0300*/  @P0 IMAD.MOV.U32 R2, RZ, RZ, R14.reuse ;  /* 0x000000ffff020224 */ /* 0x100fe400078e000e */
        /* <DEDUP_REMOVED lines=28> */
[--C-:B------:R-:W-:Y:S02]  /*04d0*/  @P0 IMAD.MOV.U32 R16, RZ, RZ, R6.reuse ;  /* 0x000000ffff100224 */ /* 0x100fe400078e0006 */
[----:B------:R-:W-:Y:S01]  /*04e0*/  @P3 IMAD.MOV.U32 R15, RZ, RZ, R6 ;  /* 0x000000ffff0f3224 */ /* 0x000fe200078e0006 */
[----:B------:R-:W-:Y:S01]  /*04f0*/  @P5 MOV R15, R7 ;  /* 0x00000007000f5202 */ /* 0x000fe20000000f00 */
[----:B------:R-:W-:Y:S02]  /*0500*/  @P3 IMAD.MOV.U32 R16, RZ, RZ, R7 ;  /* 0x000000ffff103224 */ /* 0x000fe400078e0007 */
[--C-:B------:R-:W-:Y:S02]  /*0510*/  @P5 IMAD.MOV.U32 R16, RZ, RZ, R9.reuse ;  /* 0x000000ffff105224 */ /* 0x100fe400078e0009 */
        /* <DEDUP_REMOVED lines=13> */
.L_x_45:
        /* <DEDUP_REMOVED lines=18> */
.L_x_43:
[----:B------:R-:W0:Y:S02]  /*0710*/  LDC.64 R14, c[0x0][0x3a0] ;  /* 0x0000e800ff0e7b82 */ /* 0x000e240000000a00 */
[----:B0-----:R-:W-:-:S05]  /*0720*/  IMAD.WIDE.U32 R14, R0, 0x4, R14 ;  /* 0x00000004000e7825 */ /* 0x001fca00078e000e */
[----:B------:R-:W2:Y:S01]  /*0730*/  LDG.E R23, desc[UR6][R14.64] ;  /* 0x000000060e177981 */ /* 0x000ea2000c1e1900 */
[----:B------:R-:W-:Y:S02]  /*0740*/  IMAD.MOV.U32 R8, RZ, RZ, 0x37cbac00 ;  /* 0x37cbac00ff087424 */ /* 0x000fe400078e00ff */
[----:B------:R-:W-:Y:S01]  /*0750*/  FMUL R19, R16, R16 ;  /* 0x0000001010137220 */ /* 0x000fe20000400000 */
[----:B------:R-:W-:Y:S01]  /*0760*/  LOP3.LUT R9, R17, 0x1, RZ, 0xc0, !PT ;  /* 0x0000000111097812 */ /* 0x000fe200078ec0ff */
[----:B------:R-:W-:Y:S02]  /*0770*/  IMAD.MOV.U32 R22, RZ, RZ, 0x3effffff ;  /* 0x3effffffff167424 */ /* 0x000fe400078e00ff */
[----:B------:R-:W-:Y:S01]  /*0780*/  FFMA R18, R19, R8, -0.0013887860113754868507 ;  /* 0xbab607ed13127423 */ /* 0x000fe20000000008 */
[----:B------:R-:W-:Y:S02]  /*0790*/  ISETP.NE.U32.AND P0, PT, R9, 0x1, PT ;  /* 0x000000010900780c */ /* 0x000fe40003f05070 */
[----:B------:R-:W-:-:S02]  /*07a0*/  MOV R9, 0x3d2aaabb ;  /* 0x3d2aaabb00097802 */ /* 0x000fc40000000f00 */
[----:B------:R-:W-:Y:S02]  /*07b0*/  FSEL R18, R18, -0.00019574658654164522886, !P0 ;  /* 0xb94d415312127808 */ /* 0x000fe40004000000 */
[----:B------:R-:W-:Y:S02]  /*07c0*/  FSEL R26, R9, 0.0083327032625675201416, !P0 ;  /* 0x3c0885e4091a7808 */ /* 0x000fe40004000000 */
[----:B------:R-:W-:-:S03]  /*07d0*/  FSEL R16, R16, 1, P0 ;  /* 0x3f80000010107808 */ /* 0x000fc60000000000 */
[----:B------:R-:W-:Y:S01]  /*07e0*/  FFMA R18, R19, R18, R26 ;  /* 0x0000001213127223 */ /* 0x000fe2000000001a */
[----:B------:R-:W-:Y:S02]  /*07f0*/  FSEL R26, -R22, -0.16666662693023681641, !P0 ;  /* 0xbe2aaaa8161a7808 */ /* 0x000fe40004000100 */
[----:B------:R-:W-:-:S03]  /*0800*/  LOP3.LUT P0, RZ, R17, 0x2, RZ, 0xc0, !PT ;  /* 0x0000000211ff7812 */ /* 0x000fc6000780c0ff */
[C---:B------:R-:W-:Y:S01]  /*0810*/  FFMA R18, R19.reuse, R18, R26 ;  /* 0x0000001213127223 */ /* 0x040fe2000000001a */
[----:B------:R-:W-:-:S04]  /*0820*/  FFMA R19, R19, R16, RZ ;  /* 0x0000001013137223 */ /* 0x000fc800000000ff */
[----:B------:R-:W-:-:S05]  /*0830*/  FFMA R19, R19, R18, R16 ;  /* 0x0000001213137223 */ /* 0x000fca0000000010 */
[----:B------:R-:W-:-:S04]  /*0840*/  @P0 FADD R19, RZ, -R19 ;  /* 0x80000013ff130221 */ /* 0x000fc80000000000 */
[----:B-----5:R-:W-:Y:S01]  /*0850*/  FMUL R24, R24, R19 ;  /* 0x0000001318187220 */ /* 0x020fe20000400000 */
[C---:B--2---:R-:W-:Y:S01]  /*0860*/  FMUL R20, R23.reuse, 0.63661974668502807617 ;  /* 0x3f22f98317147820 */ /* 0x044fe20000400000 */
[----:B------:R-:W-:-:S05]  /*0870*/  FSETP.GE.AND P1, PT, |R23|, 105615, PT ;  /* 0x47ce47801700780b */ /* 0x000fca0003f26200 */
[----:B------:R-:W0:Y:S02]  /*0880*/  F2I.NTZ R20, R20 ;  /* 0x0000001400147305 */ /* 0x000e240000203100 */
[----:B0-----:R-:W-:-:S05]  /*0890*/  I2FP.F32.S32 R26, R20 ;  /* 0x00000014001a7245 */ /* 0x001fca0000201400 */
[----:B------:R-:W-:-:S04]  /*08a0*/  FFMA R17, R26, -1.5707962512969970703, R23 ;  /* 0xbfc90fda1a117823 */ /* 0x000fc80000000017 */
[----:B------:R-:W-:-:S04]  /*08b0*/  FFMA R17, R26, -7.5497894158615963534e-08, R17 ;  /* 0xb3a221681a117823 */ /* 0x000fc80000000011 */
[----:B------:R-:W-:Y:S01]  /*08c0*/  FFMA R21, R26, -5.3903029534742383927e-15, R17 ;  /* 0xa7c234c51a157823 */ /* 0x000fe20000000011 */
[----:B------:R-:W-:Y:S06]  /*08d0*/  @!P1 BRA `(.L_x_46) ;  /* 0x0000000400649947 */ /* 0x000fec0003800000 */
[----:B------:R-:W-:-:S13]  /*08e0*/  FSETP.NEU.AND P0, PT, |R23|, +INF , PT ;  /* 0x7f8000001700780b */ /* 0x000fda0003f0d200 */
[----:B------:R-:W-:Y:S01]  /*08f0*/  @!P0 FMUL R21, RZ, R23 ;  /* 0x00000017ff158220 */ /* 0x000fe20000400000 */
[----:B------:R-:W-:Y:S01]  /*0900*/  @!P0 IMAD.MOV.U32 R20, RZ, RZ, RZ ;  /* 0x000000ffff148224 */ /* 0x000fe200078e00ff */
[----:B------:R-:W-:Y:S06]  /*0910*/  @!P0 BRA `(.L_x_46) ;  /* 0x0000000400548947 */ /* 0x000fec0003800000 */
[----:B------:R-:W0:Y:S01]  /*0920*/  LDC.64 R16, c[0x4][RZ] ;  /* 0x01000000ff107b82 */ /* 0x000e220000000a00 */
[----:B------:R-:W-:Y:S02]  /*0930*/  IMAD.SHL.U32 R26, R23, 0x100, RZ ;  /* 0x00000100171a7824 */ /* 0x000fe400078e00ff */
[----:B------:R-:W-:Y:S02]  /*0940*/  IMAD.MOV.U32 R25, RZ, RZ, RZ ;  /* 0x000000ffff197224 */ /* 0x000fe400078e00ff */
[----:B------:R-:W-:Y:S01]  /*0950*/  IMAD.MOV.U32 R29, RZ, RZ, RZ ;  /* 0x000000ffff1d7224 */ /* 0x000fe200078e00ff */
[----:B------:R-:W-:Y:S01]  /*0960*/  LOP3.LUT R26, R26, 0x80000000, RZ, 0xfc, !PT ;  /* 0x800000001a1a7812 */ /* 0x000fe200078efcff */
[----:B------:R-:W-:-:S07]  /*0970*/  IMAD.MOV.U32 R27, RZ, RZ, RZ ;  /* 0x000000ffff1b7224 */ /* 0x000fce00078e00ff */
.L_x_47:
        /* <DEDUP_REMOVED lines=8> */
[----:B------:R-:W-:Y:S02]  /*0a00*/  ISETP.NE.AND P0, PT, R27, 0x6, PT ;  /* 0x000000061b00780c */ /* 0x000fe40003f05270 */
[----:B------:R-:W-:-:S02]  /*0a10*/  ISETP.EQ.AND P2, PT, R18, 0x4, PT ;  /* 0x000000041200780c */ /* 0x000fc40003f42270 */
[C---:B------:R-:W-:Y:S02]  /*0a20*/  ISETP.EQ.AND P3, PT, R18.reuse, 0x8, PT ;  /* 0x000000081200780c */ /* 0x040fe40003f62270 */
[C---:B------:R-:W-:Y:S02]  /*0a30*/  ISETP.EQ.AND P4, PT, R18.reuse, 0xc, PT ;  /* 0x0000000c1200780c */ /* 0x040fe40003f82270 */
[C---:B------:R-:W-:Y:S02]  /*0a40*/  ISETP.EQ.AND P5, PT, R18.reuse, 0x10, PT ;  /* 0x000000101200780c */ /* 0x040fe40003fa2270 */
[----:B------:R-:W-:Y:S01]  /*0a50*/  ISETP.EQ.AND P6, PT, R18, 0x14, PT ;  /* 0x000000141200780c */ /* 0x000fe20003fc2270 */
[----:B------:R-:W-:-:S04]  /*0a60*/  @P1 IMAD.MOV.U32 R2, RZ, RZ, R28 ;  /* 0x000000ffff021224 */ /* 0x000fc800078e001c */
[--C-:B------:R-:W-:Y:S02]  /*0a70*/  @P2 IMAD.MOV.U32 R3, RZ, RZ, R28.reuse ;  /* 0x000000ffff032224 */ /* 0x100fe400078e001c */
[--C-:B------:R-:W-:Y:S02]  /*0a80*/  @P3 IMAD.MOV.U32 R4, RZ, RZ, R28.reuse ;  /* 0x000000ffff043224 */ /* 0x100fe400078e001c */
[--C-:B------:R-:W-:Y:S02]  /*0a90*/  @P4 IMAD.MOV.U32 R5, RZ, RZ, R28.reuse ;  /* 0x000000ffff054224 */ /* 0x100fe400078e001c */
[----:B------:R-:W-:Y:S02]  /*0aa0*/  @P5 MOV R6, R28 ;  /* 0x0000001c00065202 */ /* 0x000fe40000000f00 */
[----:B------:R-:W-:Y:S01]  /*0ab0*/  @P6 IMAD.MOV.U32 R7, RZ, RZ, R28 ;  /* 0x000000ffff076224 */ /* 0x000fe200078e001c */
        /* <DEDUP_REMOVED lines=16> */
[----:B------:R-:W-:Y:S01]  /*0bc0*/  @P4 IMAD.MOV.U32 R20, RZ, RZ, R3 ;  /* 0x000000ffff144224 */ /* 0x000fe200078e0003 */
[----:B------:R-:W-:Y:S01]  /*0bd0*/  ISETP.EQ.AND P4, PT, R19, 0x4, PT ;  /* 0x000000041300780c */ /* 0x000fe20003f82270 */
[--C-:B------:R-:W-:Y:S01]  /*0be0*/  @P2 IMAD.MOV.U32 R20, RZ, RZ, R4.reuse ;  /* 0x000000ffff142224 */ /* 0x100fe200078e0004 */
[----:B------:R-:W-:Y:S01]  /*0bf0*/  @P2 MOV R17, R3 ;  /* 0x0000000300112202 */ /* 0x000fe20000000f00 */
[----:B------:R-:W-:Y:S02]  /*0c00*/  @P1 IMAD.MOV.U32 R17, RZ, RZ, R4 ;  /* 0x000000ffff111224 */ /* 0x000fe400078e0004 */
[----:B------:R-:W-:-:S02]  /*0c10*/  @P1 IMAD.MOV.U32 R20, RZ, RZ, R5 ;  /* 0x000000ffff141224 */ /* 0x000fc400078e0005 */
[----:B------:R-:W-:Y:S02]  /*0c20*/  @P0 IMAD.MOV.U32 R17, RZ, RZ, R5 ;  /* 0x000000ffff110224 */ /* 0x000fe400078e0005 */
[--C-:B------:R-:W-:Y:S01]  /*0c30*/  @P0 IMAD.MOV.U32 R20, RZ, RZ, R6.reuse ;  /* 0x000000ffff140224 */ /* 0x100fe200078e0006 */
[----:B------:R-:W-:Y:S01]  /*0c40*/  @P3 MOV R20, R7 ;  /* 0x0000000700143202 */ /* 0x000fe20000000f00 */
[----:B------:R-:W-:Y:S02]  /*0c50*/  @P3 IMAD.MOV.U32 R17, RZ, RZ, R6 ;  /* 0x000000ffff113224 */ /* 0x000fe400078e0006 */
        /* <DEDUP_REMOVED lines=8> */
[----:B------:R-:W-:Y:S02]  /*0ce0*/  ISETP.EQ.AND P0, PT, R19, 0x8, PT ;  /* 0x000000081300780c */ /* 0x000fe40003f02270 */
[----:B------:R-:W-:Y:S01]  /*0cf0*/  @P3 MOV R18, R5 ;  /* 0x0000000500123202 */ /* 0x000fe20000000f00 */
[----:B------:R-:W-:Y:S01]  /*0d00*/  @P5 IMAD.MOV.U32 R18, RZ, RZ, R6 ;  /* 0x000000ffff125224 */ /* 0x000fe200078e0006 */
[----:B------:R-:W-:Y:S01]  /*0d10*/  SHF.L.W.U32.HI R20, R17, R16, R20 ;  /* 0x0000001011147219 */ /* 0x000fe20000010e14 */
[----:B------:R-:W-:-:S08]  /*0d20*/  @P4 IMAD.MOV.U32 R18, RZ, RZ, R7 ;  /* 0x000000ffff124224 */ /* 0x000fd000078e0007 */
[----:B------:R-:W-:-:S05]  /*0d30*/  @P0 IMAD.MOV.U32 R18, RZ, RZ, R25 ;  /* 0x000000ffff120224 */ /* 0x000fca00078e0019 */
[----:B------:R-:W-:-:S07]  /*0d40*/  SHF.L.W.U32.HI R17, R18, R16, R17 ;  /* 0x0000001012117219 */ /* 0x000fce0000010e11 */
.L_x_48:
        /* <DEDUP_REMOVED lines=18> */
.L_x_46:
[----:B------:R-:W-:Y:S01]  /*0e70*/  FMUL R19, R21, R21 ;  /* 0x0000001515137220 */ /* 0x000fe20000400000 */
[C---:B------:R-:W-:Y:S02]  /*0e80*/  LOP3.LUT R16, R20.reuse, 0x1, RZ, 0xc0, !PT ;  /* 0x0000000114107812 */ /* 0x040fe400078ec0ff */
[----:B------:R-:W-:Y:S01]  /*0e90*/  IADD3 R20, PT, PT, R20, 0x1, RZ ;  /* 0x0000000114147810 */ /* 0x000fe20007ffe0ff */
[----:B------:R-:W-:Y:S01]  /*0ea0*/  FFMA R18, R19, R8, -0.0013887860113754868507 ;  /* 0xbab607ed13127423 */ /* 0x000fe20000000008 */
[----:B------:R-:W-:Y:S02]  /*0eb0*/  ISETP.NE.U32.AND P0, PT, R16, 0x1, PT ;  /* 0x000000011000780c */ /* 0x000fe40003f05070 */
[----:B------:R-:W0:Y:S01]  /*0ec0*/  LDC.64 R16, c[0x0][0x380] ;  /* 0x0000e000ff107b82 */ /* 0x000e220000000a00 */
[----:B------:R-:W-:Y:S02]  /*0ed0*/  LOP3.LUT P1, RZ, R20, 0x2, RZ, 0xc0, !PT ;  /* 0x0000000214ff7812 */ /* 0x000fe4000782c0ff */
[----:B------:R-:W-:-:S02]  /*0ee0*/  FSEL R18, R18, -0.00019574658654164522886, P0 ;  /* 0xb94d415312127808 */ /* 0x000fc40000000000 */
[----:B------:R-:W-:Y:S02]  /*0ef0*/  FSEL R26, R9, 0.0083327032625675201416, P0 ;  /* 0x3c0885e4091a7808 */ /* 0x000fe40000000000 */
[----:B------:R-:W-:-:S03]  /*0f00*/  FSEL R23, -R22, -0.16666662693023681641, P0 ;  /* 0xbe2aaaa816177808 */ /* 0x000fc60000000100 */
[----:B------:R-:W-:Y:S01]  /*0f10*/  FFMA R26, R19, R18, R26 ;  /* 0x00000012131a7223 */ /* 0x000fe2000000001a */
[----:B------:R-:W-:-:S03]  /*0f20*/  FSEL R18, R21, 1, !P0 ;  /* 0x3f80000015127808 */ /* 0x000fc60004000000 */
[C---:B------:R-:W-:Y:S02]  /*0f30*/  FFMA R23, R19.reuse, R26, R23 ;  /* 0x0000001a13177223 */ /* 0x040fe40000000017 */
[----:B------:R-:W-:-:S04]  /*0f40*/  FFMA R19, R19, R18, RZ ;  /* 0x0000001213137223 */ /* 0x000fc800000000ff */
[----:B------:R-:W-:-:S04]  /*0f50*/  FFMA R19, R19, R23, R18 ;  /* 0x0000001713137223 */ /* 0x000fc80000000012 */
[----:B------:R-:W-:Y:S01]  /*0f60*/  @P1 FADD R19, RZ, -R19 ;  /* 0x80000013ff131221 */ /* 0x000fe20000000000 */
[----:B0-----:R-:W-:-:S04]  /*0f70*/  IMAD.WIDE.U32 R16, R0, 0x4, R16 ;  /* 0x0000000400107825 */ /* 0x001fc800078e0010 */
[----:B------:R-:W-:-:S05]  /*0f80*/  FMUL R19, R24, R19 ;  /* 0x0000001318137220 */ /* 0x000fca0000400000 */
[----:B------:R0:W-:Y:S04]  /*0f90*/  STG.E desc[UR6][R16.64], R19 ;  /* 0x0000001310007986 */ /* 0x0001e8000c101906 */
[----:B------:R-:W2:Y:S04]  /*0fa0*/  LDG.E R24, desc[UR6][R10.64] ;  /* 0x000000060a187981 */ /* 0x000ea8000c1e1900 */
[----:B------:R0:W5:Y:S01]  /*0fb0*/  LDG.E R23, desc[UR6][R12.64] ;  /* 0x000000060c177981 */ /* 0x000162000c1e1900 */
[C---:B--2---:R-:W-:Y:S01]  /*0fc0*/  FMUL R21, R24.reuse, 0.63661974668502807617 ;  /* 0x3f22f98318157820 */ /* 0x044fe20000400000 */
        /* <DEDUP_REMOVED lines=17> */
.L_x_50:
[----:B0-----:R-:W-:-:S06]  /*10e0*/  IMAD.WIDE.U32 R18, R27, 0x4, R16 ;  /* 0x000000041b127825 */ /* 0x001fcc00078e0010 */
[----:B------:R-:W2:Y:S02]  /*10f0*/  LDG.E.CONSTANT R19, desc[UR6][R18.64] ;  /* 0x0000000612137981 */ /* 0x000ea4000c1e9900 */
[----:B--2---:R-:W-:-:S03]  /*1100*/  IMAD.WIDE.U32 R20, R19, R26, RZ ;  /* 0x0000001a13147225 */ /* 0x004fc600078e00ff */
[----:B------:R-:W-:Y:S02]  /*1110*/  IADD3 R28, P0, PT, R20, R25, RZ ;  /* 0x00000019141c7210 */ /* 0x000fe40007f1e0ff */
[C---:B------:R-:W-:Y:S01]  /*1120*/  SHF.L.U32 R20, R27.reuse, 0x2, RZ ;  /* 0x000000021b147819 */ /* 0x040fe200000006ff */
[----:B------:R-:W-:Y:S02]  /*1130*/  VIADD R27, R27, 0x1 ;  /* 0x000000011b1b7836 */ /* 0x000fe40000000000 */
[----:B------:R-:W-:Y:S01]  /*1140*/  IMAD.X R25, R21, 0x1, R29, P0 ;  /* 0x0000000115197824 */ /* 0x000fe200000e061d */
        /* <DEDUP_REMOVED lines=11> */
[----:B------:R-:W-:Y:S02]  /*1200*/  @P5 IMAD.MOV.U32 R6, RZ, RZ, R28 ;  /* 0x000000ffff065224 */ /* 0x000fe400078e001c */
        /* <DEDUP_REMOVED lines=42> */
.L_x_51:
        /* <DEDUP_REMOVED lines=18> */
.L_x_49:
[----:B------:R0:W2:Y:S01]  /*15d0*/  LDG.E R20, desc[UR6][R14.64] ;  /* 0x000000060e147981 */ /* 0x0000a2000c1e1900 */
[----:B------:R-:W-:Y:S01]  /*15e0*/  LOP3.LUT R16, R21, 0x1, RZ, 0xc0, !PT ;  /* 0x0000000115107812 */ /* 0x000fe200078ec0ff */
[----:B------:R-:W-:Y:S01]  /*15f0*/  FMUL R17, R25, R25 ;  /* 0x0000001919117220 */ /* 0x000fe20000400000 */
[----:B------:R-:W-:Y:S02]  /*1600*/  LOP3.LUT P1, RZ, R21, 0x2, RZ, 0xc0, !PT ;  /* 0x0000000215ff7812 */ /* 0x000fe4000782c0ff */
[----:B------:R-:W-:Y:S01]  /*1610*/  ISETP.NE.U32.AND P0, PT, R16, 0x1, PT ;  /* 0x000000011000780c */ /* 0x000fe20003f05070 */
[----:B------:R-:W-:-:S03]  /*1620*/  FFMA R16, R17, R8, -0.0013887860113754868507 ;  /* 0xbab607ed11107423 */ /* 0x000fc60000000008 */
[----:B------:R-:W-:Y:S02]  /*1630*/  FSEL R24, R9, 0.0083327032625675201416, !P0 ;  /* 0x3c0885e409187808 */ /* 0x000fe40004000000 */
[----:B------:R-:W-:Y:S02]  /*1640*/  FSEL R16, R16, -0.00019574658654164522886, !P0 ;  /* 0xb94d415310107808 */ /* 0x000fe40004000000 */
[----:B0-----:R-:W-:-:S03]  /*1650*/  FSEL R14, R25, 1, P0 ;  /* 0x3f800000190e7808 */ /* 0x001fc60000000000 */
[----:B------:R-:W-:Y:S01]  /*1660*/  FFMA R16, R17, R16, R24 ;  /* 0x0000001011107223 */ /* 0x000fe20000000018 */
[----:B------:R-:W-:-:S05]  /*1670*/  FSEL R24, -R22, -0.16666662693023681641, !P0 ;  /* 0xbe2aaaa816187808 */ /* 0x000fca0004000100 */
[C---:B------:R-:W-:Y:S01]  /*1680*/  FFMA R16, R17.reuse, R16, R24 ;  /* 0x0000001011107223 */ /* 0x040fe20000000018 */
[----:B------:R-:W-:-:S04]  /*1690*/  FFMA R17, R17, R14, RZ ;  /* 0x0000000e11117223 */ /* 0x000fc800000000ff */
[----:B------:R-:W-:-:S04]  /*16a0*/  FFMA R14, R17, R16, R14 ;  /* 0x00000010110e7223 */ /* 0x000fc8000000000e */
        /* <DEDUP_REMOVED lines=20> */
.L_x_53:
[----:B0-----:R-:W-:-:S06]  /*17f0*/  IMAD.WIDE.U32 R16, R25, 0x4, R14 ;  /* 0x0000000419107825 */ /* 0x001fcc00078e000e */
[----:B------:R-:W2:Y:S01]  /*1800*/  LDG.E.CONSTANT R16, desc[UR6][R16.64] ;  /* 0x0000000610107981 */ /* 0x000ea2000c1e9900 */
[C---:B------:R-:W-:Y:S01]  /*1810*/  SHF.L.U32 R24, R25.reuse, 0x2, RZ ;  /* 0x0000000219187819 */ /* 0x040fe200000006ff */
        /* <DEDUP_REMOVED lines=8> */
[----:B------:R-:W-:-:S05]  /*18a0*/  IADD3 R18, P6, PT, R18, R21, RZ ;  /* 0x0000001512127210 */ /* 0x000fca0007fde0ff */
        /* <DEDUP_REMOVED lines=21> */
[----:B------:R-:W-:Y:S01]  /*1a00*/  @P3 IMAD.MOV.U32 R18, RZ, RZ, R2 ;  /* 0x000000ffff123224 */ /* 0x000fe200078e0002 */
[C---:B------:R-:W-:Y:S01]  /*1a10*/  ISETP.EQ.AND P3, PT, R17.reuse, -0x4, PT ;  /* 0xfffffffc1100780c */ /* 0x040fe20003f62270 */
[--C-:B------:R-:W-:Y:S01]  /*1a20*/  @P4 IMAD.MOV.U32 R18, RZ, RZ, R3.reuse ;  /* 0x000000ffff124224 */ /* 0x100fe200078e0003 */
[----:B------:R-:W-:Y:S01]  /*1a30*/  @P4 MOV R15, R2 ;  /* 0x00000002000f4202 */ /* 0x000fe20000000f00 */
[----:B------:R-:W-:Y:S01]  /*1a40*/  @P2 IMAD.MOV.U32 R15, RZ, RZ, R3 ;  /* 0x000000ffff0f2224 */ /* 0x000fe200078e0003 */
[----:B------:R-:W-:Y:S01]  /*1a50*/  ISETP.EQ.AND P4, PT, R17, 0x4, PT ;  /* 0x000000041100780c */ /* 0x000fe20003f82270 */
        /* <DEDUP_REMOVED lines=17> */
[----:B------:R-:W-:Y:S01]  /*1b70*/  SHF.L.W.U32.HI R18, R15, R14, R18 ;  /* 0x0000000e0f127219 */ /* 0x000fe20000010e12 */
[----:B------:R-:W-:Y:S01]  /*1b80*/  @P5 IMAD.MOV.U32 R16, RZ, RZ, R6 ;  /* 0x000000ffff105224 */ /* 0x000fe200078e0006 */
[----:B------:R-:W-:-:S09]  /*1b90*/  @P4 MOV R16, R7 ;  /* 0x0000000700104202 */ /* 0x000fd20000000f00 */
[----:B------:R-:W-:-:S05]  /*1ba0*/  @P0 IMAD.MOV.U32 R16, RZ, RZ, R21 ;  /* 0x000000ffff100224 */ /* 0x000fca00078e0015 */
[----:B------:R-:W-:-:S07]  /*1bb0*/  SHF.L.W.U32.HI R15, R16, R14, R15 ;  /* 0x0000000e100f7219 */ /* 0x000fce0000010e0f */
.L_x_54:
        /* <DEDUP_REMOVED lines=18> */
.L_x_52:
[----:B------:R-:W-:Y:S01]  /*1ce0*/  FMUL R17, R24, R24 ;  /* 0x0000001818117220 */ /* 0x000fe20000400000 */
[C---:B------:R-:W-:Y:S02]  /*1cf0*/  LOP3.LUT R14, R18.reuse, 0x1, RZ, 0xc0, !PT ;  /* 0x00000001120e7812 */ /* 0x040fe400078ec0ff */
[----:B------:R-:W-:Y:S01]  /*1d00*/  LOP3.LUT P1, RZ, R18, 0x2, RZ, 0xc0, !PT ;  /* 0x0000000212ff7812 */ /* 0x000fe2000782c0ff */
[----:B------:R-:W-:Y:S01]  /*1d10*/  FFMA R16, R17, R8, -0.0013887860113754868507 ;  /* 0xbab607ed11107423 */ /* 0x000fe20000000008 */
[----:B------:R-:W-:Y:S02]  /*1d20*/  ISETP.NE.U32.AND P0, PT, R14, 0x1, PT ;  /* 0x000000010e00780c */ /* 0x000fe40003f05070 */
[----:B------:R-:W0:Y:S02]  /*1d30*/  LDC.64 R14, c[0x0][0x388] ;  /* 0x0000e200ff0e7b82 */ /* 0x000e240000000a00 */
[----:B------:R-:W-:Y:S02]  /*1d40*/  FSEL R16, R16, -0.00019574658654164522886, !P0 ;  /* 0xb94d415310107808 */ /* 0x000fe40004000000 */
[----:B------:R-:W-:-:S02]  /*1d50*/  FSEL R20, R9, 0.0083327032625675201416, !P0 ;  /* 0x3c0885e409147808 */ /* 0x000fc40004000000 */
[----:B------:R-:W-:-:S03]  /*1d60*/  FSEL R19, -R22, -0.16666662693023681641, !P0 ;  /* 0xbe2aaaa816137808 */ /* 0x000fc60004000100 */
[----:B------:R-:W-:Y:S01]  /*1d70*/  FFMA R20, R17, R16, R20 ;  /* 0x0000001011147223 */ /* 0x000fe20000000014 */
[----:B------:R-:W-:-:S03]  /*1d80*/  FSEL R16, R24, 1, P0 ;  /* 0x3f80000018107808 */ /* 0x000fc60000000000 */
        /* <DEDUP_REMOVED lines=22> */
[----:B------:R-:W-:Y:S01]  /*1ef0*/  SHF.L.U32 R12, R17, 0x8, RZ ;  /* 0x00000008110c7819 */ /* 0x000fe200000006ff */
[----:B------:R-:W-:Y:S02]  /*1f00*/  IMAD.MOV.U32 R19, RZ, RZ, RZ ;  /* 0x000000ffff137224 */ /* 0x000fe400078e00ff */
[----:B------:R-:W-:Y:S01]  /*1f10*/  IMAD.MOV.U32 R23, RZ, RZ, RZ ;  /* 0x000000ffff177224 */ /* 0x000fe200078e00ff */
[----:B------:R-:W-:Y:S01]  /*1f20*/  LOP3.LUT R25, R12, 0x80000000, RZ, 0xfc, !PT ;  /* 0x800000000c197812 */ /* 0x000fe200078efcff */
[----:B------:R-:W-:-:S07]  /*1f30*/  IMAD.MOV.U32 R21, RZ, RZ, RZ ;  /* 0x000000ffff157224 */ /* 0x000fce00078e00ff */
.L_x_56:
[----:B0-----:R-:W-:-:S06]  /*1f40*/  IMAD.WIDE.U32 R12, R21, 0x4, R10 ;  /* 0x00000004150c7825 */ /* 0x001fcc00078e000a */
        /* <DEDUP_REMOVED lines=60> */
.L_x_57:
        /* <DEDUP_REMOVED lines=18> */
.L_x_55:
[C---:B------:R-:W-:Y:S01]  /*2430*/  LOP3.LUT R10, R18.reuse, 0x1, RZ, 0xc0, !PT ;  /* 0x00000001120a7812 */ /* 0x040fe200078ec0ff */
[----:B------:R-:W-:Y:S01]  /*2440*/  FMUL R13, R19, R19 ;  /* 0x00000013130d7220 */ /* 0x000fe20000400000 */
[----:B------:R-:W0:Y:S01]  /*2450*/  LDCU UR4, c[0x0][0x3b0] ;  /* 0x00007600ff0477ac */ /* 0x000e220008000800 */
[----:B------:R-:W-:Y:S01]  /*2460*/  VIADD R18, R18, 0x1 ;  /* 0x0000000112127836 */ /* 0x000fe20000000000 */
[----:B------:R-:W-:Y:S01]  /*2470*/  ISETP.NE.U32.AND P0, PT, R10, 0x1, PT ;  /* 0x000000010a00780c */ /* 0x000fe20003f05070 */
[----:B------:R-:W-:Y:S01]  /*2480*/  FFMA R8, R13, R8, -0.0013887860113754868507 ;  /* 0xbab607ed0d087423 */ /* 0x000fe20000000008 */
[----:B------:R-:W1:Y:S02]  /*2490*/  LDC.64 R10, c[0x0][0x390] ;  /* 0x0000e400ff0a7b82 */ /* 0x000e640000000a00 */
[----:B------:R-:W-:Y:S02]  /*24a0*/  FSEL R12, R9, 0.0083327032625675201416, P0 ;  /* 0x3c0885e4090c7808 */ /* 0x000fe40000000000 */
[----:B------:R-:W-:-:S02]  /*24b0*/  FSEL R8, R8, -0.00019574658654164522886, P0 ;  /* 0xb94d415308087808 */ /* 0x000fc40000000000 */
[----:B------:R-:W-:Y:S02]  /*24c0*/  FSEL R9, -R22, -0.16666662693023681641, P0 ;  /* 0xbe2aaaa816097808 */ /* 0x000fe40000000100 */
[----:B------:R-:W-:Y:S01]  /*24d0*/  LOP3.LUT P1, RZ, R18, 0x2, RZ, 0xc0, !PT ;  /* 0x0000000212ff7812 */ /* 0x000fe2000782c0ff */
[----:B------:R-:W-:Y:S01]  /*24e0*/  FFMA R12, R13, R8, R12 ;  /* 0x000000080d0c7223 */ /* 0x000fe2000000000c */
[----:B------:R-:W-:-:S03]  /*24f0*/  FSEL R8, R19, 1, !P0 ;  /* 0x3f80000013087808 */ /* 0x000fc60004000000 */
[C---:B------:R-:W-:Y:S02]  /*2500*/  FFMA R9, R13.reuse, R12, R9 ;  /* 0x0000000c0d097223 */ /* 0x040fe40000000009 */
[----:B------:R-:W-:-:S04]  /*2510*/  FFMA R13, R13, R8, RZ ;  /* 0x000000080d0d7223 */ /* 0x000fc800000000ff */
[----:B------:R-:W-:-:S04]  /*2520*/  FFMA R9, R13, R9, R8 ;  /* 0x000000090d097223 */ /* 0x000fc80000000008 */
[----:B------:R-:W-:Y:S01]  /*2530*/  @P1 FADD R9, RZ, -R9 ;  /* 0x80000009ff091221 */ /* 0x000fe20000000000 */
[----:B-1----:R-:W-:-:S04]  /*2540*/  IMAD.WIDE.U32 R10, R0, 0x4, R10 ;  /* 0x00000004000a7825 */ /* 0x002fc800078e000a */
[----:B-----5:R-:W-:Y:S01]  /*2550*/  FMUL R9, R16, R9 ;  /* 0x0000000910097220 */ /* 0x020fe20000400000 */
[----:B------:R-:W-:-:S04]  /*2560*/  VIADD R0, R0, 0x1 ;  /* 0x0000000100007836 */ /* 0x000fc80000000000 */
[----:B------:R1:W-:Y:S01]  /*2570*/  STG.E desc[UR6][R10.64], R9 ;  /* 0x000000090a007986 */ /* 0x0003e2000c101906 */
[----:B0-----:R-:W-:-:S13]  /*2580*/  ISETP.NE.AND P0, PT, R0, UR4, PT ;  /* 0x0000000400007c0c */ /* 0x001fda000bf05270 */
[----:B-1----:R-:W-:Y:S05]  /*2590*/  @P0 BRA `(.L_x_58) ;  /* 0xffffffd800b40947 */ /* 0x002fea000383ffff */
[----:B------:R-:W-:Y:S05]  /*25a0*/  EXIT ;  /* 0x000000000000794d */ /* 0x000fea0003800000 */
.L_x_59:
        /* <DEDUP_REMOVED lines=13> */
.L_x_172:


//--------------------- .text._Z20gpuKernelSphere2CartIdEvPT_S1_S1_S1_S1_S1_i --------------------------
	.section	.text._Z20gpuKernelSphere2CartIdEvPT_S1_S1_S1_S1_S1_i,"ax",@progbits
	.align	128
        .global         _Z20gpuKernelSphere2CartIdEvPT_S1_S1_S1_S1_S1_i
        .type           _Z20gpuKernelSphere2CartIdEvPT_S1_S1_S1_S1_S1_i,@function
        .size           _Z20gpuKernelSphere2CartIdEvPT_S1_S1_S1_S1_S1_i,(.L_x_159 - _Z20gpuKernelSphere2CartIdEvPT_S1_S1_S1_S1_S1_i)
        .other          _Z20gpuKernelSphere2CartIdEvPT_S1_S1_S1_S1_S1_i,@"STO_CUDA_ENTRY STV_DEFAULT"
_Z20gpuKernelSphere2CartIdEvPT_S1_S1_S1_S1_S1_i:
.text._Z20gpuKernelSphere2CartIdEvPT_S1_S1_S1_S1_S1_i:
[----:B------:R-:W0:Y:S08]  /*0000*/  LDC R1, c[0x0][0x37c] ;  /* 0x0000df00ff017b82 */ /* 0x000e300000000800 */
[----:B------:R-:W1:Y:S01]  /*0010*/  LDC R0, c[0x0][0x3b0] ;  /* 0x0000ec00ff007b82 */ /* 0x000e620000000800 */
[----:B0-----:R-:W-:Y:S01]  /*0020*/  VIADD R1, R1, 0xffffffd8 ;  /* 0xffffffd801017836 */ /* 0x001fe20000000000 */
[----:B-1----:R-:W-:-:S13]  /*0030*/  ISETP.GE.AND P0, PT, R0, 0x1, PT ;  /* 0x000000010000780c */ /* 0x002fda0003f06270 */
[----:B------:R-:W-:Y:S05]  /*0040*/  @!P0 EXIT ;  /* 0x000000000000894d */ /* 0x000fea0003800000 */
[----:B------:R-:W0:Y:S01]  /*0050*/  LDC R7, c[0x0][0x3ac] ;  /* 0x0000eb00ff077b82 */ /* 0x000e220000000800 */
[----:B------:R-:W1:Y:S01]  /*0060*/  LDCU UR4, c[0x0][0x3a8] ;  /* 0x00007500ff0477ac */ /* 0x000e620008000800 */
[----:B------:R-:W-:Y:S01]  /*0070*/  IMAD.MOV R0, RZ, RZ, -R0 ;  /* 0x000000ffff007224 */ /* 0x000fe200078e0a00 */
[----:B------:R-:W2:Y:S05]  /*0080*/  LDCU UR5, c[0x0][0x398] ;  /* 0x00007300ff0577ac */ /* 0x000eaa0008000800 */
[----:B------:R-:W3:Y:S01]  /*0090*/  LDC R3, c[0x0][0x39c] ;  /* 0x0000e700ff037b82 */ /* 0x000ee20000000800 */
[----:B------:R-:W4:Y:S01]  /*00a0*/  LDCU UR16, c[0x0][0x3a0] ;  /* 0x00007400ff1077ac */ /* 0x000f220008000800 */
[----:B------:R-:W0:Y:S06]  /*00b0*/  LDCU.64 UR6, c[0x0][0x358] ;  /* 0x00006b00ff0677ac */ /* 0x000e2c0008000a00 */
[----:B------:R-:W0:Y:S01]  /*00c0*/  LDC R5, c[0x0][0x3a4] ;  /* 0x0000e900ff057b82 */ /* 0x000e220000000800 */
[----:B------:R-:W0:Y:S01]  /*00d0*/  LDCU.64 UR12, c[0x0][0x380] ;  /* 0x00007000ff0c77ac */ /* 0x000e220008000a00 */
[----:B-1----:R-:W-:Y:S01]  /*00e0*/  IMAD.U32 R6, RZ, RZ, UR4 ;  /* 0x00000004ff067e24 */ /* 0x002fe2000f8e00ff */
[----:B------:R-:W1:Y:S01]  /*00f0*/  LDCU.64 UR10, c[0x0][0x388] ;  /* 0x00007100ff0a77ac */ /* 0x000e620008000a00 */
[----:B--2---:R-:W-:Y:S01]  /*0100*/  IMAD.U32 R2, RZ, RZ, UR5 ;  /* 0x00000005ff027e24 */ /* 0x004fe2000f8e00ff */
[----:B------:R-:W2:Y:S01]  /*0110*/  LDCU.64 UR8, c[0x0][0x390] ;  /* 0x00007200ff0877ac */ /* 0x000ea20008000a00 */
[----:B----4-:R-:W-:Y:S01]  /*0120*/  IMAD.U32 R4, RZ, RZ, UR16 ;  /* 0x00000010ff047e24 */ /* 0x010fe2000f8e00ff */
[----:B------:R-:W4:Y:S06]  /*0130*/  LDCU.64 UR14, c[0x4][0x10] ;  /* 0x01000200ff0e77ac */ /* 0x000f2c0008000a00 */
.L_x_67:
[----:B0--3--:R-:W3:Y:S04]  /*0140*/  LDG.E.64 R8, desc[UR6][R2.64] ;  /* 0x0000000602087981 */ /* 0x009ee8000c1e1b00 */
[----:B------:R0:W5:Y:S01]  /*0150*/  LDG.E.64 R20, desc[UR6][R6.64] ;  /* 0x0000000606147981 */ /* 0x000162000c1e1b00 */
[----:B---3--:R-:W-:-:S14]  /*0160*/  DSETP.NEU.AND P0, PT, |R8|, +INF , PT ;  /* 0x7ff000000800742a */ /* 0x008fdc0003f0d200 */
[----:B------:R-:W-:Y:S01]  /*0170*/  @!P0 DMUL R22, RZ, R8 ;  /* 0x00000008ff168228 */ /* 0x000fe20000000000 */
[----:B------:R-:W-:Y:S01]  /*0180*/  @!P0 IMAD.MOV.U32 R26, RZ, RZ, RZ ;  /* 0x000000ffff1a8224 */ /* 0x000fe200078e00ff */
[----:B0-----:R-:W-:Y:S09]  /*0190*/  @!P0 BRA `(.L_x_60) ;  /* 0x0000000000548947 */ /* 0x001ff20003800000 */
        /* <DEDUP_REMOVED lines=17> */
[----:B------:R-:W-:-:S07]  /*02b0*/  MOV R22, 0x2d0 ;  /* 0x000002d000167802 */ /* 0x000fce0000000f00 */
[----:B-12-45:R-:W-:Y:S05]  /*02c0*/  CALL.REL.NOINC `($_Z20gpuKernelSphere2CartIdEvPT_S1_S1_S1_S1_S1_i$__internal_trig_reduction_slowpathd) ;  /* 0x0000001000747944 */ /* 0x036fea0003c00000 */
[----:B------:R-:W-:Y:S02]  /*02d0*/  IMAD.MOV.U32 R22, RZ, RZ, R10 ;  /* 0x000000ffff167224 */ /* 0x000fe400078e000a */
[----:B------:R-:W-:-:S07]  /*02e0*/  IMAD.MOV.U32 R23, RZ, RZ, R11 ;  /* 0x000000ffff177224 */ /* 0x000fce00078e000b */
.L_x_60:
[----:B------:R-:W-:-:S05]  /*02f0*/  IMAD.SHL.U32 R8, R26, 0x40, RZ ;  /* 0x000000401a087824 */ /* 0x000fca00078e00ff */
[----:B------:R-:W-:-:S04]  /*0300*/  LOP3.LUT R8, R8, 0x40, RZ, 0xc0, !PT ;  /* 0x0000004008087812 */ /* 0x000fc800078ec0ff */
[----:B----4-:R-:W-:-:S05]  /*0310*/  IADD3 R16, P0, PT, R8, UR14, RZ ;  /* 0x0000000e08107c10 */ /* 0x010fca000ff1e0ff */
[----:B------:R-:W-:-:S05]  /*0320*/  IMAD.X R17, RZ, RZ, UR15, P0 ;  /* 0x0000000fff117e24 */ /* 0x000fca00080e06ff */
[----:B------:R-:W3:Y:S01]  /*0330*/  LDG.E.128.CONSTANT R8, desc[UR6][R16.64] ;  /* 0x0000000610087981 */ /* 0x000ee2000c1e9d00 */
[----:B------:R-:W-:-:S04]  /*0340*/  LOP3.LUT R12, R26, 0x1, RZ, 0xc0, !PT ;  /* 0x000000011a0c7812 */ /* 0x000fc800078ec0ff */
[----:B------:R-:W-:Y:S02]  /*0350*/  ISETP.NE.U32.AND P0, PT, R12, 0x1, PT ;  /* 0x000000010c00780c */ /* 0x000fe40003f05070 */
[----:B------:R-:W4:Y:S01]  /*0360*/  LDG.E.128.CONSTANT R12, desc[UR6][R16.64+0x10] ;  /* 0x00001006100c7981 */ /* 0x000f22000c1e9d00 */
[----:B------:R-:W-:Y:S01]  /*0370*/  IMAD.MOV.U32 R18, RZ, RZ, 0x3da8ff83 ;  /* 0x3da8ff83ff127424 */ /* 0x000fe200078e00ff */
[----:B------:R-:W-:Y:S01]  /*0380*/  DMUL R24, R22, R22 ;  /* 0x0000001616187228 */ /* 0x000fe20000000000 */
[----:B------:R-:W-:-:S03]  /*0390*/  IMAD.MOV.U32 R28, RZ, RZ, 0x20fd8164 ;  /* 0x20fd8164ff1c7424 */ /* 0x000fc600078e00ff */
[----:B------:R-:W-:Y:S02]  /*03a0*/  FSEL R29, -R18, 0.11223486810922622681, !P0 ;  /* 0x3de5db65121d7808 */ /* 0x000fe40004000100 */
[----:B------:R-:W-:Y:S01]  /*03b0*/  FSEL R28, R28, -8.06006814911005101289e+34, !P0 ;  /* 0xf9785eba1c1c7808 */ /* 0x000fe20004000000 */
[----:B------:R-:W2:Y:S05]  /*03c0*/  LDG.E.128.CONSTANT R16, desc[UR6][R16.64+0x20] ;  /* 0x0000200610107981 */ /* 0x000eaa000c1e9d00 */
[C---:B---3--:R-:W-:Y:S01]  /*03d0*/  DFMA R28, R24.reuse, R28, R8 ;  /* 0x0000001c181c722b */ /* 0x048fe20000000008 */
[----:B------:R-:W3:Y:S07]  /*03e0*/  LDG.E.64 R8, desc[UR6][R4.64] ;  /* 0x0000000604087981 */ /* 0x000eee000c1e1b00 */
[----:B------:R-:W-:-:S08]  /*03f0*/  DFMA R10, R24, R28, R10 ;  /* 0x0000001c180a722b */ /* 0x000fd0000000000a */
[----:B----4-:R-:W-:-:S08]  /*0400*/  DFMA R10, R24, R10, R12 ;  /* 0x0000000a180a722b */ /* 0x010fd0000000000c */
[----:B------:R-:W-:-:S08]  /*0410*/  DFMA R10, R24, R10, R14 ;  /* 0x0000000a180a722b */ /* 0x000fd0000000000e */
[----:B--2---:R-:W-:-:S08]  /*0420*/  DFMA R10, R24, R10, R16 ;  /* 0x0000000a180a722b */ /* 0x004fd00000000010 */
[----:B------:R-:W-:-:S08]  /*0430*/  DFMA R10, R24, R10, R18 ;  /* 0x0000000a180a722b */ /* 0x000fd00000000012 */
[----:B------:R-:W-:Y:S02]  /*0440*/  DFMA R22, R10, R22, R22 ;  /* 0x000000160a16722b */ /* 0x000fe40000000016 */
[----:B------:R-:W-:-:S10]  /*0450*/  DFMA R10, R24, R10, 1 ;  /* 0x3ff00000180a742b */ /* 0x000fd4000000000a */
[----:B------:R-:W-:Y:S02]  /*0460*/  FSEL R12, R10, R22, !P0 ;  /* 0x000000160a0c7208 */ /* 0x000fe40004000000 */
[----:B------:R-:W-:-:S06]  /*0470*/  FSEL R13, R11, R23, !P0 ;  /* 0x000000170b0d7208 */ /* 0x000fcc0004000000 */
[----:B------:R-:W-:Y:S01]  /*0480*/  DADD R10, RZ, -R12 ;  /* 0x00000000ff0a7229 */ /* 0x000fe2000000080c */
[----:B------:R-:W-:-:S09]  /*0490*/  LOP3.LUT P0, RZ, R26, 0x2, RZ, 0xc0, !PT ;  /* 0x000000021aff7812 */ /* 0x000fd2000780c0ff */
[----:B------:R-:W-:Y:S02]  /*04a0*/  FSEL R10, R12, R10, !P0 ;  /* 0x0000000a0c0a7208 */ /* 0x000fe40004000000 */
[----:B------:R-:W-:-:S06]  /*04b0*/  FSEL R11, R13, R11, !P0 ;  /* 0x0000000b0d0b7208 */ /* 0x000fcc0004000000 */
[----:B-----5:R-:W-:Y:S02]  /*04c0*/  DMUL R20, R20, R10 ;  /* 0x0000000a14147228 */ /* 0x020fe40000000000 */
[----:B---3--:R-:W-:-:S14]  /*04d0*/  DSETP.NEU.AND P1, PT, |R8|, +INF , PT ;  /* 0x7ff000000800742a */ /* 0x008fdc0003f2d200 */
        /* <DEDUP_REMOVED lines=8> */
[----:B------:R-:W-:-:S04]  /*0560*/  UMOV UR5, 0x3ff921fb ;  /* 0x3ff921fb00057882 */ /* 0x000fc80000000000 */
        /* <DEDUP_REMOVED lines=12> */
[----:B-1----:R-:W-:Y:S05]  /*0630*/  CALL.REL.NOINC `($_Z20gpuKernelSphere2CartIdEvPT_S1_S1_S1_S1_S1_i$__internal_trig_reduction_slowpathd) ;  /* 0x0000000c00987944 */ /* 0x002fea0003c00000 */
[----:B------:R-:W-:Y:S02]  /*0640*/  IMAD.MOV.U32 R28, RZ, RZ, R26 ;  /* 0x000000ffff1c7224 */ /* 0x000fe400078e001a */
[----:B------:R-:W-:Y:S02]  /*0650*/  IMAD.MOV.U32 R22, RZ, RZ, R10 ;  /* 0x000000ffff167224 */ /* 0x000fe400078e000a */
[----:B------:R-:W-:-:S07]  /*0660*/  IMAD.MOV.U32 R23, RZ, RZ, R11 ;  /* 0x000000ffff177224 */ /* 0x000fce00078e000b */
.L_x_62:
[----:B------:R-:W-:-:S07]  /*0670*/  VIADD R28, R28, 0x1 ;  /* 0x000000011c1c7836 */ /* 0x000fce0000000000 */
.L_x_61:
[----:B------:R-:W-:-:S05]  /*0680*/  IMAD.SHL.U32 R8, R28, 0x40, RZ ;  /* 0x000000401c087824 */ /* 0x000fca00078e00ff */
[----:B------:R-:W-:-:S04]  /*0690*/  LOP3.LUT R8, R8, 0x40, RZ, 0xc0, !PT ;  /* 0x0000004008087812 */ /* 0x000fc800078ec0ff */
[----:B------:R-:W-:-:S05]  /*06a0*/  IADD3 R16, P0, PT, R8, UR14, RZ ;  /* 0x0000000e08107c10 */ /* 0x000fca000ff1e0ff */
[----:B------:R-:W-:-:S05]  /*06b0*/  IMAD.X R17, RZ, RZ, UR15, P0 ;  /* 0x0000000fff117e24 */ /* 0x000fca00080e06ff */
[----:B------:R-:W2:Y:S04]  /*06c0*/  LDG.E.128.CONSTANT R8, desc[UR6][R16.64] ;  /* 0x0000000610087981 */ /* 0x000ea8000c1e9d00 */
[----:B------:R-:W3:Y:S04]  /*06d0*/  LDG.E.128.CONSTANT R12, desc[UR6][R16.64+0x10] ;  /* 0x00001006100c7981 */ /* 0x000ee8000c1e9d00 */
[----:B------:R-:W4:Y:S01]  /*06e0*/  LDG.E.128.CONSTANT R16, desc[UR6][R16.64+0x20] ;  /* 0x0000200610107981 */ /* 0x000f22000c1e9d00 */
[----:B------:R-:W-:Y:S01]  /*06f0*/  LOP3.LUT R24, R28, 0x1, RZ, 0xc0, !PT ;  /* 0x000000011c187812 */ /* 0x000fe200078ec0ff */
[----:B------:R-:W-:Y:S01]  /*0700*/  IMAD.MOV.U32 R25, RZ, RZ, 0x3da8ff83 ;  /* 0x3da8ff83ff197424 */ /* 0x000fe200078e00ff */
[----:B------:R-:W-:-:S02]  /*0710*/  DMUL R26, R22, R22 ;  /* 0x00000016161a7228 */ /* 0x000fc40000000000 */
[----:B------:R-:W-:Y:S01]  /*0720*/  ISETP.NE.U32.AND P0, PT, R24, 0x1, PT ;  /* 0x000000011800780c */ /* 0x000fe20003f05070 */
[----:B------:R-:W-:-:S03]  /*0730*/  IMAD.MOV.U32 R24, RZ, RZ, 0x20fd8164 ;  /* 0x20fd8164ff187424 */ /* 0x000fc600078e00ff */
[----:B------:R-:W-:Y:S02]  /*0740*/  FSEL R25, -R25, 0.11223486810922622681, !P0 ;  /* 0x3de5db6519197808 */ /* 0x000fe40004000100 */
[----:B------:R-:W-:-:S06]  /*0750*/  FSEL R24, R24, -8.06006814911005101289e+34, !P0 ;  /* 0xf9785eba18187808 */ /* 0x000fcc0004000000 */
[----:B--2---:R-:W-:-:S08]  /*0760*/  DFMA R8, R26, R24, R8 ;  /* 0x000000181a08722b */ /* 0x004fd00000000008 */
[----:B------:R-:W-:-:S08]  /*0770*/  DFMA R8, R26, R8, R10 ;  /* 0x000000081a08722b */ /* 0x000fd0000000000a */
[----:B---3--:R-:W-:-:S08]  /*0780*/  DFMA R8, R26, R8, R12 ;  /* 0x000000081a08722b */ /* 0x008fd0000000000c */
[----:B------:R-:W-:-:S08]  /*0790*/  DFMA R8, R26, R8, R14 ;  /* 0x000000081a08722b */ /* 0x000fd0000000000e */
[----:B----4-:R-:W-:-:S08]  /*07a0*/  DFMA R8, R26, R8, R16 ;  /* 0x000000081a08722b */ /* 0x010fd00000000010 */
[----:B------:R-:W-:-:S08]  /*07b0*/  DFMA R8, R26, R8, R18 ;  /* 0x000000081a08722b */ /* 0x000fd00000000012 */
[----:B------:R-:W-:Y:S02]  /*07c0*/  DFMA R22, R8, R22, R22 ;  /* 0x000000160816722b */ /* 0x000fe40000000016 */
[----:B------:R-:W-:-:S10]  /*07d0*/  DFMA R8, R26, R8, 1 ;  /* 0x3ff000001a08742b */ /* 0x000fd40000000008 */
[----:B------:R-:W-:Y:S02]  /*07e0*/  FSEL R10, R8, R22, !P0 ;  /* 0x00000016080a7208 */ /* 0x000fe40004000000 */
[----:B------:R-:W-:Y:S02]  /*07f0*/  FSEL R11, R9, R23, !P0 ;  /* 0x00000017090b7208 */ /* 0x000fe40004000000 */
[----:B------:R-:W-:-:S04]  /*0800*/  LOP3.LUT P0, RZ, R28, 0x2, RZ, 0xc0, !PT ;  /* 0x000000021cff7812 */ /* 0x000fc8000780c0ff */
[----:B------:R-:W-:-:S10]  /*0810*/  DADD R8, RZ, -R10 ;  /* 0x00000000ff087229 */ /* 0x000fd4000000080a */
[----:B------:R-:W-:Y:S01]  /*0820*/  FSEL R8, R10, R8, !P0 ;  /* 0x000000080a087208 */ /* 0x000fe20004000000 */
[----:B------:R-:W-:Y:S01]  /*0830*/  IMAD.U32 R10, RZ, RZ, UR12 ;  /* 0x0000000cff0a7e24 */ /* 0x000fe2000f8e00ff */
[----:B------:R-:W-:Y:S01]  /*0840*/  FSEL R9, R11, R9, !P0 ;  /* 0x000000090b097208 */ /* 0x000fe20004000000 */
[----:B------:R-:W-:-:S05]  /*0850*/  IMAD.U32 R11, RZ, RZ, UR13 ;  /* 0x0000000dff0b7e24 */ /* 0x000fca000f8e00ff */
[----:B------:R-:W-:-:S07]  /*0860*/  DMUL R8, R20, R8 ;  /* 0x0000000814087228 */ /* 0x000fce0000000000 */
[----:B------:R0:W-:Y:S04]  /*0870*/  STG.E.64 desc[UR6][R10.64], R8 ;  /* 0x000000080a007986 */ /* 0x0001e8000c101b06 */
[----:B------:R-:W2:Y:S04]  /*0880*/  LDG.E.64 R12, desc[UR6][R2.64] ;  /* 0x00000006020c7981 */ /* 0x000ea8000c1e1b00 */
[----:B------:R0:W5:Y:S01]  /*0890*/  LDG.E.64 R20, desc[UR6][R6.64] ;  /* 0x0000000606147981 */ /* 0x000162000c1e1b00 */
[----:B--2---:R-:W-:-:S14]  /*08a0*/  DSETP.NEU.AND P0, PT, |R12|, +INF , PT ;  /* 0x7ff000000c00742a */ /* 0x004fdc0003f0d200 */
        /* <DEDUP_REMOVED lines=22> */
[----:B-1---5:R-:W-:Y:S05]  /*0a10*/  CALL.REL.NOINC `($_Z20gpuKernelSphere2CartIdEvPT_S1_S1_S1_S1_S1_i$__internal_trig_reduction_slowpathd) ;  /* 0x0000000800a07944 */ /* 0x022fea0003c00000 */
[----:B------:R-:W-:Y:S02]  /*0a20*/  IMAD.MOV.U32 R22, RZ, RZ, R10 ;  /* 0x000000ffff167224 */ /* 0x000fe400078e000a */
[----:B------:R-:W-:-:S07]  /*0a30*/  IMAD.MOV.U32 R23, RZ, RZ, R11 ;  /* 0x000000ffff177224 */ /* 0x000fce00078e000b */
.L_x_63:
[----:B------:R-:W-:-:S05]  /*0a40*/  IMAD.SHL.U32 R8, R26, 0x40, RZ ;  /* 0x000000401a087824 */ /* 0x000fca00078e00ff */
[----:B------:R-:W-:-:S04]  /*0a50*/  LOP3.LUT R8, R8, 0x40, RZ, 0xc0, !PT ;  /* 0x0000004008087812 */ /* 0x000fc800078ec0ff */
[----:B------:R-:W-:-:S05]  /*0a60*/  IADD3 R16, P0, PT, R8, UR14, RZ ;  /* 0x0000000e08107c10 */ /* 0x000fca000ff1e0ff */
[----:B------:R-:W-:-:S05]  /*0a70*/  IMAD.X R17, RZ, RZ, UR15, P0 ;  /* 0x0000000fff117e24 */ /* 0x000fca00080e06ff */
[----:B------:R-:W2:Y:S01]  /*0a80*/  LDG.E.128.CONSTANT R8, desc[UR6][R16.64] ;  /* 0x0000000610087981 */ /* 0x000ea2000c1e9d00 */
[----:B------:R-:W-:-:S04]  /*0a90*/  LOP3.LUT R12, R26, 0x1, RZ, 0xc0, !PT ;  /* 0x000000011a0c7812 */ /* 0x000fc800078ec0ff */
[----:B------:R-:W-:Y:S02]  /*0aa0*/  ISETP.NE.U32.AND P0, PT, R12, 0x1, PT ;  /* 0x000000010c00780c */ /* 0x000fe40003f05070 */
[----:B------:R-:W3:Y:S01]  /*0ab0*/  LDG.E.128.CONSTANT R12, desc[UR6][R16.64+0x10] ;  /* 0x00001006100c7981 */ /* 0x000ee2000c1e9d00 */
[----:B------:R-:W-:Y:S01]  /*0ac0*/  IMAD.MOV.U32 R18, RZ, RZ, 0x3da8ff83 ;  /* 0x3da8ff83ff127424 */ /* 0x000fe200078e00ff */
[----:B------:R-:W-:Y:S01]  /*0ad0*/  DMUL R24, R22, R22 ;  /* 0x0000001616187228 */ /* 0x000fe20000000000 */
[----:B------:R-:W-:-:S03]  /*0ae0*/  IMAD.MOV.U32 R28, RZ, RZ, 0x20fd8164 ;  /* 0x20fd8164ff1c7424 */ /* 0x000fc600078e00ff */
[----:B------:R-:W-:Y:S02]  /*0af0*/  FSEL R29, -R18, 0.11223486810922622681, !P0 ;  /* 0x3de5db65121d7808 */ /* 0x000fe40004000100 */
[----:B------:R-:W-:Y:S01]  /*0b00*/  FSEL R28, R28, -8.06006814911005101289e+34, !P0 ;  /* 0xf9785eba1c1c7808 */ /* 0x000fe20004000000 */
[----:B------:R-:W4:Y:S05]  /*0b10*/  LDG.E.128.CONSTANT R16, desc[UR6][R16.64+0x20] ;  /* 0x0000200610107981 */ /* 0x000f2a000c1e9d00 */
[C---:B--2---:R-:W-:Y:S01]  /*0b20*/  DFMA R28, R24.reuse, R28, R8 ;  /* 0x0000001c181c722b */ /* 0x044fe20000000008 */
[----:B------:R-:W2:Y:S07]  /*0b30*/  LDG.E.64 R8, desc[UR6][R4.64] ;  /* 0x0000000604087981 */ /* 0x000eae000c1e1b00 */
        /* <DEDUP_REMOVED lines=14> */
[----:B--2---:R-:W-:-:S14]  /*0c20*/  DSETP.NEU.AND P1, PT, |R8|, +INF , PT ;  /* 0x7ff000000800742a */ /* 0x004fdc0003f2d200 */
[----:B------:R-:W-:Y:S01]  /*0c30*/  @!P1 DMUL R22, RZ, R8 ;  /* 0x00000008ff169228 */ /* 0x000fe20000000000 */
[----:B------:R-:W-:Y:S01]  /*0c40*/  @!P1 IMAD.MOV.U32 R28, RZ, RZ, RZ ;  /* 0x000000ffff1c9224 */ /* 0x000fe200078e00ff */
        /* <DEDUP_REMOVED lines=23> */
.L_x_64:
        /* <DEDUP_REMOVED lines=27> */
[----:B-1----:R-:W-:Y:S01]  /*0f70*/  IMAD.U32 R10, RZ, RZ, UR10 ;  /* 0x0000000aff0a7e24 */ /* 0x002fe2000f8e00ff */
        /* <DEDUP_REMOVED lines=8> */
[----:B------:R-:W-:Y:S01]  /*1000*/  @!P0 IMAD.MOV.U32 R28, RZ, RZ, 0x1 ;  /* 0x00000001ff1c8424 */ /* 0x000fe200078e00ff */
        /* <DEDUP_REMOVED lines=20> */
[----:B-----5:R-:W-:Y:S05]  /*1150*/  CALL.REL.NOINC `($_Z20gpuKernelSphere2CartIdEvPT_S1_S1_S1_S1_S1_i$__internal_trig_reduction_slowpathd) ;  /* 0x0000000000d07944 */ /* 0x020fea0003c00000 */
[----:B------:R-:W-:Y:S02]  /*1160*/  IMAD.MOV.U32 R8, RZ, RZ, R26 ;  /* 0x000000ffff087224 */ /* 0x000fe400078e001a */
[----:B------:R-:W-:Y:S02]  /*1170*/  IMAD.MOV.U32 R22, RZ, RZ, R10 ;  /* 0x000000ffff167224 */ /* 0x000fe400078e000a */
[----:B------:R-:W-:-:S07]  /*1180*/  IMAD.MOV.U32 R23, RZ, RZ, R11 ;  /* 0x000000ffff177224 */ /* 0x000fce00078e000b */
.L_x_66:
[----:B------:R-:W-:-:S07]  /*1190*/  VIADD R28, R8, 0x1 ;  /* 0x00000001081c7836 */ /* 0x000fce0000000000 */
.L_x_65:
        /* <DEDUP_REMOVED lines=9> */
[----:B------:R-:W-:Y:S01]  /*1230*/  DMUL R26, R22, R22 ;  /* 0x00000016161a7228 */ /* 0x000fe20000000000 */
[----:B------:R-:W-:Y:S01]  /*1240*/  VIADD R0, R0, 0x1 ;  /* 0x0000000100007836 */ /* 0x000fe20000000000 */
[----:B------:R-:W-:Y:S01]  /*1250*/  ISETP.NE.U32.AND P0, PT, R24, 0x1, PT ;  /* 0x000000011800780c */ /* 0x000fe20003f05070 */
[----:B------:R-:W-:Y:S01]  /*1260*/  IMAD.MOV.U32 R24, RZ, RZ, 0x20fd8164 ;  /* 0x20fd8164ff187424 */ /* 0x000fe200078e00ff */
[----:B------:R-:W-:Y:S01]  /*1270*/  UIADD3 UR10, UP1, UPT, UR10, 0x8, URZ ;  /* 0x000000080a0a7890 */ /* 0x000fe2000ff3e0ff */
[----:B------:R-:W-:Y:S01]  /*1280*/  IADD3 R4, P1, PT, R4, 0x8, RZ ;  /* 0x0000000804047810 */ /* 0x000fe20007f3e0ff */
[----:B------:R-:W-:Y:S01]  /*1290*/  UIADD3 UR12, UP2, UPT, UR12, 0x8, URZ ;  /* 0x000000080c0c7890 */ /* 0x000fe2000ff5e0ff */
[----:B------:R-:W-:Y:S01]  /*12a0*/  FSEL R25, -R25, 0.11223486810922622681, !P0 ;  /* 0x3de5db6519197808 */ /* 0x000fe20004000100 */
[----:B------:R-:W-:Y:S01]  /*12b0*/  UIADD3.X UR11, UPT, UPT, URZ, UR11, URZ, UP1, !UPT ;  /* 0x0000000bff0b7290 */ /* 0x000fe20008ffe4ff */
[----:B------:R-:W-:Y:S01]  /*12c0*/  FSEL R24, R24, -8.06006814911005101289e+34, !P0 ;  /* 0xf9785eba18187808 */ /* 0x000fe20004000000 */
[----:B------:R-:W-:Y:S01]  /*12d0*/  UIADD3.X UR13, UPT, UPT, URZ, UR13, URZ, UP2, !UPT ;  /* 0x0000000dff0d7290 */ /* 0x000fe200097fe4ff */
[----:B------:R-:W-:Y:S01]  /*12e0*/  IADD3 R2, P2, PT, R2, 0x8, RZ ;  /* 0x0000000802027810 */ /* 0x000fe20007f5e0ff */
[----:B------:R-:W-:Y:S01]  /*12f0*/  IMAD.X R5, RZ, RZ, R5, P1 ;  /* 0x000000ffff057224 */ /* 0x000fe200008e0605 */
[----:B------:R-:W-:-:S03]  /*1300*/  IADD3 R6, P3, PT, R6, 0x8, RZ ;  /* 0x0000000806067810 */ /* 0x000fc60007f7e0ff */
[----:B------:R-:W-:Y:S02]  /*1310*/  IMAD.X R3, RZ, RZ, R3, P2 ;  /* 0x000000ffff037224 */ /* 0x000fe400010e0603 */
[----:B------:R-:W-:Y:S01]  /*1320*/  IMAD.X R7, RZ, RZ, R7, P3 ;  /* 0x000000ffff077224 */ /* 0x000fe200018e0607 */
        /* <DEDUP_REMOVED lines=15> */
[----:B------:R-:W-:Y:S01]  /*1420*/  IMAD.U32 R11, RZ, RZ, UR9 ;  /* 0x00000009ff0b7e24 */ /* 0x000fe2000f8e00ff */
[----:B------:R-:W-:Y:S01]  /*1430*/  ISETP.NE.AND P0, PT, R0, RZ, PT ;  /* 0x000000ff0000720c */ /* 0x000fe20003f05270 */
[----:B------:R-:W-:-:S03]  /*1440*/  UIADD3 UR8, UP0, UPT, UR8, 0x8, URZ ;  /* 0x0000000808087890 */ /* 0x000fc6000ff1e0ff */
[----:B-----5:R-:W-:Y:S01]  /*1450*/  DMUL R20, R20, R8 ;  /* 0x0000000814147228 */ /* 0x020fe20000000000 */
[----:B------:R-:W-:-:S06]  /*1460*/  UIADD3.X UR9, UPT, UPT, URZ, UR9, URZ, UP0, !UPT ;  /* 0x00000009ff097290 */ /* 0x000fcc00087fe4ff */
[----:B------:R0:W-:Y:S02]  /*1470*/  STG.E.64 desc[UR6][R10.64], R20 ;  /* 0x000000140a007986 */ /* 0x0001e4000c101b06 */
[----:B------:R-:W-:Y:S05]  /*1480*/  @P0 BRA `(.L_x_67) ;  /* 0xffffffec002c0947 */ /* 0x000fea000383ffff */
[----:B------:R-:W-:Y:S05]  /*1490*/  EXIT ;  /* 0x000000000000794d */ /* 0x000fea0003800000 */
        .type           $_Z20gpuKernelSphere2CartIdEvPT_S1_S1_S1_S1_S1_i$__internal_trig_reduction_slowpathd,@function
        .size           $_Z20gpuKernelSphere2CartIdEvPT_S1_S1_S1_S1_S1_i$__internal_trig_reduction_slowpathd,(.L_x_159 - $_Z20gpuKernelSphere2CartIdEvPT_S1_S1_S1_S1_S1_i$__internal_trig_reduction_slowpathd)
$_Z20gpuKernelSphere2CartIdEvPT_S1_S1_S1_S1_S1_i$__internal_trig_reduction_slowpathd:
[----:B------:R-:W-:Y:S01]  /*14a0*/  SHF.R.U32.HI R25, RZ, 0x14, R23 ;  /* 0x00000014ff197819 */ /* 0x000fe20000011617 */
[----:B------:R-:W-:Y:S02]  /*14b0*/  IMAD.MOV.U32 R10, RZ, RZ, R8 ;  /* 0x000000ffff0a7224 */ /* 0x000fe400078e0008 */
[----:B------:R-:W-:Y:S01]  /*14c0*/  IMAD.MOV.U32 R15, RZ, RZ, RZ ;  /* 0x000000ffff0f7224 */ /* 0x000fe200078e00ff */
        /* <DEDUP_REMOVED lines=20> */
.L_x_70:
[----:B------:R-:W1:Y:S02]  /*1610*/  LDC.64 R14, c[0x4][0x8] ;  /* 0x01000200ff0e7b82 */ /* 0x000e640000000a00 */
[----:B-1----:R-:W-:-:S06]  /*1620*/  IMAD.WIDE R26, R9, 0x8, R14 ;  /* 0x00000008091a7825 */ /* 0x002fcc00078e020e */
[----:B0-----:R-:W2:Y:S01]  /*1630*/  LDG.E.64.CONSTANT R26, desc[UR4][R26.64] ;  /* 0x000000041a1a7981 */ /* 0x001ea2000c1e9b00 */
[----:B------:R-:W-:Y:S02]  /*1640*/  VIADD R18, R18, 0x1 ;  /* 0x0000000112127836 */ /* 0x000fe40000000000 */
[C---:B------:R-:W-:Y:S02]  /*1650*/  IMAD R19, R17.reuse, 0x8, R1 ;  /* 0x0000000811137824 */ /* 0x040fe400078e0201 */
[----:B------:R-:W-:Y:S02]  /*1660*/  VIADD R17, R17, 0x1 ;  /* 0x0000000111117836 */ /* 0x000fe40000000000 */
[----:B------:R-:W-:Y:S02]  /*1670*/  VIADD R9, R9, 0x1 ;  /* 0x0000000109097836 */ /* 0x000fe40000000000 */
[----:B--2---:R-:W-:-:S04]  /*1680*/  IMAD.WIDE.U32 R28, P2, R26, R10, R28 ;  /* 0x0000000a1a1c7225 */ /* 0x004fc8000784001c */
[----:B------:R-:W-:Y:S02]  /*1690*/  IMAD R14, R26, R12, RZ ;  /* 0x0000000c1a0e7224 */ /* 0x000fe400078e02ff */
[C---:B------:R-:W-:Y:S02]  /*16a0*/  IMAD R13, R27.reuse, R10, RZ ;  /* 0x0000000a1b0d7224 */ /* 0x040fe400078e02ff */
[CC--:B------:R-:W-:Y:S01]  /*16b0*/  IMAD R16, R27.reuse, R12.reuse, RZ ;  /* 0x0000000c1b107224 */ /* 0x0c0fe200078e02ff */
[----:B------:R-:W-:Y:S01]  /*16c0*/  IADD3 R14, P0, PT, R14, R29, RZ ;  /* 0x0000001d0e0e7210 */ /* 0x000fe20007f1e0ff */
[----:B------:R-:W-:-:S03]  /*16d0*/  IMAD.HI.U32 R15, R27, R12, RZ ;  /* 0x0000000c1b0f7227 */ /* 0x000fc600078e00ff */
[----:B------:R-:W-:Y:S01]  /*16e0*/  IADD3 R29, P1, PT, R13, R14, RZ ;  /* 0x0000000e0d1d7210 */ /* 0x000fe20007f3e0ff */
[----:B------:R-:W-:-:S04]  /*16f0*/  IMAD.HI.U32 R14, R26, R12, RZ ;  /* 0x0000000c1a0e7227 */ /* 0x000fc800078e00ff */
[----:B------:R-:W-:Y:S01]  /*1700*/  IMAD.HI.U32 R13, R27, R10, RZ ;  /* 0x0000000a1b0d7227 */ /* 0x000fe200078e00ff */
[----:B------:R0:W-:Y:S03]  /*1710*/  STL.64 [R19], R28 ;  /* 0x0000001c13007387 */ /* 0x0001e60000100a00 */
[----:B------:R-:W-:-:S05]  /*1720*/  IMAD.X R14, RZ, RZ, R14, P2 ;  /* 0x000000ffff0e7224 */ /* 0x000fca00010e060e */
[----:B------:R-:W-:-:S04]  /*1730*/  IADD3.X R13, P0, PT, R13, R14, RZ, P0, !PT ;  /* 0x0000000e0d0d7210 */ /* 0x000fc8000071e4ff */
[----:B------:R-:W-:Y:S01]  /*1740*/  IADD3.X R16, P1, PT, R16, R13, RZ, P1, !PT ;  /* 0x0000000d10107210 */ /* 0x000fe20000f3e4ff */
[----:B------:R-:W-:Y:S01]  /*1750*/  IMAD.X R13, RZ, RZ, R15, P0 ;  /* 0x000000ffff0d7224 */ /* 0x000fe200000e060f */
[----:B------:R-:W-:-:S03]  /*1760*/  ISETP.NE.AND P0, PT, R18, -0xf, PT ;  /* 0xfffffff11200780c */ /* 0x000fc60003f05270 */
[----:B------:R-:W-:Y:S02]  /*1770*/  IMAD.X R13, RZ, RZ, R13, P1 ;  /* 0x000000ffff0d7224 */ /* 0x000fe400008e060d */
[----:B0-----:R-:W-:Y:S02]  /*1780*/  IMAD.MOV.U32 R28, RZ, RZ, R16 ;  /* 0x000000ffff1c7224 */ /* 0x001fe400078e0010 */
[----:B------:R-:W-:-:S06]  /*1790*/  IMAD.MOV.U32 R29, RZ, RZ, R13 ;  /* 0x000000ffff1d7224 */ /* 0x000fcc00078e000d */
[----:B------:R-:W-:Y:S05]  /*17a0*/  @P0 BRA `(.L_x_70) ;  /* 0xfffffffc00980947 */ /* 0x000fea000383ffff */
[----:B------:R-:W-:-:S07]  /*17b0*/  IMAD.MOV.U32 R9, RZ, RZ, R11 ;  /* 0x000000ffff097224 */ /* 0x000fce00078e000b */
.L_x_69:
[----:B------:R-:W-:Y:S01]  /*17c0*/  LOP3.LUT P0, R25, R25, 0x3f, RZ, 0xc0, !PT ;  /* 0x0000003f19197812 */ /* 0x000fe2000780c0ff */
[----:B------:R-:W-:-:S04]  /*17d0*/  IMAD.IADD R8, R8, 0x1, R9 ;  /* 0x0000000108087824 */ /* 0x000fc800078e0209 */
[----:B------:R-:W-:-:S05]  /*17e0*/  IMAD.U32 R27, R8, 0x8, R1 ;  /* 0x00000008081b7824 */ /* 0x000fca00078e0001 */
[----:B------:R0:W-:Y:S04]  /*17f0*/  STL.64 [R27+-0x78], R28 ;  /* 0xffff881c1b007387 */ /* 0x0001e80000100a00 */
[----:B------:R-:W2:Y:S04]  /*1800*/  @P0 LDL.64 R12, [R1+0x8] ;  /* 0x00000800010c0983 */ /* 0x000ea80000100a00 */
[----:B------:R-:W3:Y:S04]  /*1810*/  LDL.64 R10, [R1+0x10] ;  /* 0x00001000010a7983 */ /* 0x000ee80000100a00 */
[----:B------:R-:W4:Y:S01]  /*1820*/  LDL.64 R8, [R1+0x18] ;  /* 0x0000180001087983 */ /* 0x000f220000100a00 */
[----:B--2---:R-:W-:-:S02]  /*1830*/  @P0 SHF.R.U64 R17, R12, 0x1, R13 ;  /* 0x000000010c110819 */ /* 0x004fc4000000120d */
[----:B------:R-:W-:Y:S02]  /*1840*/  @P0 SHF.R.U32.HI R19, RZ, 0x1, R13 ;  /* 0x00000001ff130819 */ /* 0x000fe4000001160d */
[----:B------:R-:W-:Y:S02]  /*1850*/  @P0 LOP3.LUT R12, R25, 0x3f, RZ, 0x3c, !PT ;  /* 0x0000003f190c0812 */ /* 0x000fe400078e3cff */
[--C-:B---3--:R-:W-:Y:S02]  /*1860*/  @P0 SHF.R.U32.HI R13, RZ, 0x1, R11.reuse ;  /* 0x00000001ff0d0819 */ /* 0x108fe4000001160b */
[C---:B------:R-:W-:Y:S02]  /*1870*/  @P0 SHF.R.U64 R14, R10.reuse, 0x1, R11 ;  /* 0x000000010a0e0819 */ /* 0x040fe4000000120b */
[----:B------:R-:W-:Y:S02]  /*1880*/  @P0 SHF.L.U32 R16, R10, R25, RZ ;  /* 0x000000190a100219 */ /* 0x000fe400000006ff */
[----:B------:R-:W-:-:S02]  /*1890*/  @P0 SHF.R.U64 R17, R17, R12, R19 ;  /* 0x0000000c11110219 */ /* 0x000fc40000001213 */
[-C--:B------:R-:W-:Y:S02]  /*18a0*/  @P0 SHF.L.U64.HI R15, R10, R25.reuse, R11 ;  /* 0x000000190a0f0219 */ /* 0x080fe4000001020b */
[-C--:B------:R-:W-:Y:S02]  /*18b0*/  @P0 SHF.R.U32.HI R18, RZ, R12.reuse, R19 ;  /* 0x0000000cff120219 */ /* 0x080fe40000011613 */
[----:B----4-:R-:W-:Y:S02]  /*18c0*/  @P0 SHF.L.U32 R19, R8, R25, RZ ;  /* 0x0000001908130219 */ /* 0x010fe400000006ff */
[----:B------:R-:W-:Y:S02]  /*18d0*/  @P0 SHF.R.U64 R14, R14, R12, R13 ;  /* 0x0000000c0e0e0219 */ /* 0x000fe4000000120d */
[----:B------:R-:W-:Y:S02]  /*18e0*/  @P0 LOP3.LUT R10, R16, R17, RZ, 0xfc, !PT ;  /* 0x00000011100a0212 */ /* 0x000fe400078efcff */
        /* <DEDUP_REMOVED lines=24> */
[----:B------:R-:W1:Y:S02]  /*1a70*/  FLO.U32 R11, R11 ;  /* 0x0000000b000b7300 */ /* 0x000e6400000e0000 */
[C---:B-1----:R-:W-:Y:S02]  /*1a80*/  IADD3 R16, PT, PT, -R11.reuse, 0x1f, RZ ;  /* 0x0000001f0b107810 */ /* 0x042fe40007ffe1ff */
[----:B------:R-:W-:-:S03]  /*1a90*/  IADD3 R14, PT, PT, -R11, 0x3f, RZ ;  /* 0x0000003f0b0e7810 */ /* 0x000fc60007ffe1ff */
[----:B------:R-:W-:-:S05]  /*1aa0*/  @P1 IMAD.MOV R14, RZ, RZ, R16 ;  /* 0x000000ffff0e1224 */ /* 0x000fca00078e0210 */
[----:B------:R-:W-:-:S13]  /*1ab0*/  ISETP.NE.AND P1, PT, R14, RZ, PT ;  /* 0x000000ff0e00720c */ /* 0x000fda0003f25270 */
[----:B0-----:R-:W-:Y:S05]  /*1ac0*/  @!P1 BRA `(.L_x_71) ;  /* 0x0000000000289947 */ /* 0x001fea0003800000 */
        /* <DEDUP_REMOVED lines=10> */
.L_x_71:
[----:B------:R-:W-:-:S04]  /*1b70*/  IMAD.WIDE.U32 R10, R17, 0x2168c235, RZ ;  /* 0x2168c235110a7825 */ /* 0x000fc800078e00ff */
[----:B------:R-:W-:Y:S01]  /*1b80*/  IMAD.MOV.U32 R12, RZ, RZ, R11 ;  /* 0x000000ffff0c7224 */ /* 0x000fe200078e000b */
[----:B------:R-:W-:Y:S01]  /*1b90*/  IADD3 RZ, P1, PT, R10, R10, RZ ;  /* 0x0000000a0aff7210 */ /* 0x000fe20007f3e0ff */
[----:B------:R-:W-:Y:S02]  /*1ba0*/  IMAD.MOV.U32 R13, RZ, RZ, RZ ;  /* 0x000000ffff0d7224 */ /* 0x000fe400078e00ff */
        /* <DEDUP_REMOVED lines=9> */
[----:B------:R-:W-:Y:S02]  /*1c40*/  IADD3.X R13, P2, PT, R8, R8, RZ, P1, !PT ;  /* 0x00000008080d7210 */ /* 0x000fe40000f5e4ff */
[----:B------:R-:W-:Y:S02]  /*1c50*/  SHF.R.U32.HI R12, RZ, 0x1e, R9 ;  /* 0x0000001eff0c7819 */ /* 0x000fe40000011609 */
[C---:B------:R-:W-:Y:S01]  /*1c60*/  ISETP.GT.AND.EX P1, PT, R11.reuse, RZ, PT, P3 ;  /* 0x000000ff0b00720c */ /* 0x040fe20003f24330 */
[----:B------:R-:W-:Y:S01]  /*1c70*/  IMAD.X R10, R11, 0x1, R11, P2 ;  /* 0x000000010b0a7824 */ /* 0x000fe200010e060b */
[----:B------:R-:W-:-:S02]  /*1c80*/  LEA.HI R15, R15, R12, RZ, 0x1 ;  /* 0x0000000c0f0f7211 */ /* 0x000fc400078f08ff */
        /* <DEDUP_REMOVED lines=8> */
[----:B------:R-:W-:Y:S01]  /*1d10*/  SHF.R.U64 R11, R11, 0xa, R8 ;  /* 0x0000000a0b0b7819 */ /* 0x000fe20000001208 */
[----:B------:R-:W-:-:S03]  /*1d20*/  IMAD.SHL.U32 R9, R14, 0x100000, RZ ;  /* 0x001000000e097824 */ /* 0x000fc600078e00ff */
[----:B------:R-:W-:-:S03]  /*1d30*/  IADD3 R11, P2, PT, R11, 0x1, RZ ;  /* 0x000000010b0b7810 */ /* 0x000fc60007f5e0ff */
[----:B------:R-:W-:Y:S01]  /*1d40*/  @P1 IMAD.MOV R15, RZ, RZ, -R15 ;  /* 0x000000ffff0f1224 */ /* 0x000fe200078e0a0f */
[----:B------:R-:W-:-:S04]  /*1d50*/  LEA.HI.X R8, R8, RZ, RZ, 0x16, P2 ;  /* 0x000000ff08087211 */ /* 0x000fc800010fb4ff */
[--C-:B------:R-:W-:Y:S02]  /*1d60*/  SHF.R.U64 R10, R11, 0x1, R8.reuse ;  /* 0x000000010b0a7819 */ /* 0x100fe40000001208 */
[----:B------:R-:W-:Y:S02]  /*1d70*/  SHF.R.U32.HI R8, RZ, 0x1, R8 ;  /* 0x00000001ff087819 */ /* 0x000fe40000011608 */
[----:B------:R-:W-:-:S04]  /*1d80*/  IADD3 R10, P2, P3, RZ, RZ, R10 ;  /* 0x000000ffff0a7210 */ /* 0x000fc80007b5e00a */
[----:B------:R-:W-:-:S04]  /*1d90*/  IADD3.X R8, PT, PT, R9, 0x3fe00000, R8, P2, P3 ;  /* 0x3fe0000009087810 */ /* 0x000fc800017e6408 */
[----:B------:R-:W-:-:S07]  /*1da0*/  LOP3.LUT R23, R8, R23, RZ, 0xfc, !PT ;  /* 0x0000001708177212 */ /* 0x000fce00078efcff */
.L_x_68:
[----:B------:R-:W-:Y:S02]  /*1db0*/  IMAD.MOV.U32 R11, RZ, RZ, R23 ;  /* 0x000000ffff0b7224 */ /* 0x000fe400078e0017 */
[----:B------:R-:W-:Y:S02]  /*1dc0*/  IMAD.MOV.U32 R23, RZ, RZ, 0x0 ;  /* 0x00000000ff177424 */ /* 0x000fe400078e00ff */
[----:B------:R-:W-:Y:S02]  /*1dd0*/  IMAD.MOV.U32 R26, RZ, RZ, R15 ;  /* 0x000000ffff1a7224 */ /* 0x000fe400078e000f */
[----:B------:R-:W-:Y:S05]  /*1de0*/  RET.REL.NODEC R22 `(_Z20gpuKernelSphere2CartIdEvPT_S1_S1_S1_S1_S1_i) ;  /* 0xffffffe016847950 */ /* 0x000fea0003c3ffff */
.L_x_72:
        /* <DEDUP_REMOVED lines=9> */
.L_x_159:


//--------------------- .text._Z25gpuKernelCart2SphereDerivIfEvPT_S1_S1_S1_S1_S1_S1_S1_S1_S1_S1_S1_S1_S1_S1_i --------------------------
	.section	.text._Z25gpuKernelCart2SphereDerivIfEvPT_S1_S1_S1_S1_S1_S1_S1_S1_S1_S1_S1_S1_S1_S1_i,"ax",@progbits
	.align	128
        .global         _Z25gpuKernelCart2SphereDerivIfEvPT_S1_S1_S1_S1_S1_S1_S1_S1_S1_S1_S1_S1_S1_S1_i
        .type           _Z25gpuKernelCart2SphereDerivIfEvPT_S1_S1_S1_S1_S1_S1_S1_S1_S1_S1_S1_S1_S1_S1_i,@function
        .size           _Z25gpuKernelCart2SphereDerivIfEvPT_S1_S1_S1_S1_S1_S1_S1_S1_S1_S1_S1_S1_S1_S1_i,(.L_x_161 - _Z25gpuKernelCart2SphereDerivIfEvPT_S1_S1_S1_S1_S1_S1_S1_S1_S1_S1_S1_S1_S1_S1_i)
        .other          _Z25gpuKernelCart2SphereDerivIfEvPT_S1_S1_S1_S1_S1_S1_S1_S1_S1_S1_S1_S1_S1_S1_i,@"STO_CUDA_ENTRY STV_DEFAULT"
_Z25gpuKernelCart2SphereDerivIfEvPT_S1_S1_S1_S1_S1_S1_S1_S1_S1_S1_S1_S1_S1_S1_i:
.text._Z25gpuKernelCart2SphereDerivIfEvPT_S1_S1_S1_S1_S1_S1_S1_S1_S1_S1_S1_S1_S1_S1_i:
[----:B------:R-:W-:Y:S08]  /*0000*/  LDC R1, c[0x0][0x37c] ;  /* 0x0000df00ff017b82 */ /* 0x000ff00000000800 */
[----:B------:R-:W0:Y:S02]  /*0010*/  LDC R12, c[0x0][0x3f8] ;  /* 0x0000fe00ff0c7b82 */ /* 0x000e240000000800 */
[----:B0-----:R-:W-:-:S13]  /*0020*/  ISETP.GE.AND P0, PT, R12, 0x1, PT ;  /* 0x000000010c00780c */ /* 0x001fda0003f06270 */
[----:B------:R-:W-:Y:S05]  /*0030*/  @!P0 EXIT ;  /* 0x000000000000894d */ /* 0x000fea0003800000 */
[----:B------:R-:W0:Y:S01]  /*0040*/  LDC R9, c[0x0][0x3e4] ;  /* 0x0000f900ff097b82 */ /* 0x000e220000000800 */
[----:B------:R-:W1:Y:S01]  /*0050*/  LDCU UR28, c[0x0][0x3e0] ;  /* 0x00007c00ff1c77ac */ /* 0x000e620008000800 */
[----:B------:R-:W-:Y:S01]  /*0060*/  IADD3 R12, PT, PT, -R12, RZ, RZ ;  /* 0x000000ff0c0c7210 */ /* 0x000fe20007ffe1ff */
[----:B------:R-:W2:Y:S05]  /*0070*/  LDCU UR29, c[0x0][0x3e8] ;  /* 0x00007d00ff1d77ac */ /* 0x000eaa0008000800 */
[----:B------:R-:W3:Y:S01]  /*0080*/  LDC R11, c[0x0][0x3ec] ;  /* 0x0000fb00ff0b7b82 */ /* 0x000ee20000000800 */
[----:B------:R-:W4:Y:S01]  /*0090*/  LDCU UR30, c[0x0][0x3f0] ;  /* 0x00007e00ff1e77ac */ /* 0x000f220008000800 */
[----:B------:R-:W5:Y:S06]  /*00a0*/  LDCU UR31, c[0x0][0x390] ;  /* 0x00007200ff1f77ac */ /* 0x000f6c0008000800 */
[----:B------:R-:W0:Y:S01]  /*00b0*/  LDC R7, c[0x0][0x3f4] ;  /* 0x0000fd00ff077b82 */ /* 0x000e220000000800 */
[----:B------:R-:W0:Y:S01]  /*00c0*/  LDCU.64 UR4, c[0x0][0x358] ;  /* 0x00006b00ff0477ac */ /* 0x000e220008000a00 */
[----:B-1----:R-:W-:Y:S01]  /*00d0*/  IMAD.U32 R8, RZ, RZ, UR28 ;  /* 0x0000001cff087e24 */ /* 0x002fe2000f8e00ff */
[----:B------:R-:W1:Y:S01]  /*00e0*/  LDCU.64 UR26, c[0x0][0x380] ;  /* 0x00007000ff1a77ac */ /* 0x000e620008000a00 */
[----:B--2---:R-:W-:-:S04]  /*00f0*/  MOV R10, UR29 ;  /* 0x0000001d000a7c02 */ /* 0x004fc80008000f00 */
[----:B------:R-:W2:Y:S01]  /*0100*/  LDC R5, c[0x0][0x394] ;  /* 0x0000e500ff057b82 */ /* 0x000ea20000000800 */
[----:B------:R-:W0:Y:S01]  /*0110*/  LDCU.64 UR24, c[0x0][0x388] ;  /* 0x00007100ff1877ac */ /* 0x000e220008000a00 */
[----:B----4-:R-:W-:Y:S01]  /*0120*/  IMAD.U32 R6, RZ, RZ, UR30 ;  /* 0x0000001eff067e24 */ /* 0x010fe2000f8e00ff */
[----:B------:R-:W4:Y:S01]  /*0130*/  LDCU.64 UR22, c[0x0][0x3c8] ;  /* 0x00007900ff1677ac */ /* 0x000f220008000a00 */
[----:B-----5:R-:W-:Y:S01]  /*0140*/  MOV R13, UR31 ;  /* 0x0000001f000d7c02 */ /* 0x020fe20008000f00 */
        /* <DEDUP_REMOVED lines=8> */
.L_x_87:
[----:B0--3--:R-:W3:Y:S04]  /*01d0*/  LDG.E R2, desc[UR4][R10.64] ;  /* 0x000000040a027981 */ /* 0x009ee8000c1e1900 */
[----:B------:R-:W5:Y:S04]  /*01e0*/  LDG.E R0, desc[UR4][R8.64] ;  /* 0x0000000408007981 */ /* 0x000f68000c1e1900 */
[----:B------:R-:W4:Y:S01]  /*01f0*/  LDG.E R4, desc[UR4][R6.64] ;  /* 0x0000000406047981 */ /* 0x000f22000c1e1900 */
[----:B---3--:R-:W-:-:S04]  /*0200*/  FMUL R3, R2, R2 ;  /* 0x0000000202037220 */ /* 0x008fc80000400000 */
[----:B-----5:R-:W-:-:S04]  /*0210*/  FFMA R3, R0, R0, R3 ;  /* 0x0000000000037223 */ /* 0x020fc80000000003 */
[----:B----4-:R-:W-:Y:S01]  /*0220*/  FFMA R14, R4, R4, R3 ;  /* 0x00000004040e7223 */ /* 0x010fe20000000003 */
[----:B------:R-:W-:-:S03]  /*0230*/  MOV R4, R13 ;  /* 0x0000000d00047202 */ /* 0x000fc60000000f00 */
[----:B------:R-:W-:Y:S01]  /*0240*/  VIADD R0, R14, 0xf3000000 ;  /* 0xf30000000e007836 */ /* 0x000fe20000000000 */
[----:B------:R0:W3:Y:S04]  /*0250*/  MUFU.RSQ R15, R14 ;  /* 0x0000000e000f7308 */ /* 0x0000e80000001400 */
[----:B------:R-:W-:-:S13]  /*0260*/  ISETP.GT.U32.AND P0, PT, R0, 0x727fffff, PT ;  /* 0x727fffff0000780c */ /* 0x000fda0003f04070 */
[----:B0--3--:R-:W-:Y:S05]  /*0270*/  @!P0 BRA `(.L_x_73) ;  /* 0x0000000000148947 */ /* 0x009fea0003800000 */
[----:B------:R-:W-:Y:S02]  /*0280*/  MOV R2, R14 ;  /* 0x0000000e00027202 */ /* 0x000fe40000000f00 */
[----:B------:R-:W-:-:S07]  /*0290*/  MOV R18, 0x2b0 ;  /* 0x000002b000127802 */ /* 0x000fce0000000f00 */
[----:B-12---:R-:W-:Y:S05]  /*02a0*/  CALL.REL.NOINC `($__internal_0_$__cuda_sm20_sqrt_rn_f32_slowpath) ;  /* 0x0000001000807944 */ /* 0x006fea0003c00000 */
[----:B------:R-:W-:Y:S01]  /*02b0*/  IMAD.MOV.U32 R3, RZ, RZ, R13 ;  /* 0x000000ffff037224 */ /* 0x000fe200078e000d */
[----:B------:R-:W-:Y:S06]  /*02c0*/  BRA `(.L_x_74) ;  /* 0x0000000000107947 */ /* 0x000fec0003800000 */
.L_x_73:
[----:B------:R-:W-:Y:S01]  /*02d0*/  FMUL.FTZ R3, R14, R15 ;  /* 0x0000000f0e037220 */ /* 0x000fe20000410000 */
[----:B------:R-:W-:-:S03]  /*02e0*/  FMUL.FTZ R2, R15, 0.5 ;  /* 0x3f0000000f027820 */ /* 0x000fc60000410000 */
[----:B------:R-:W-:-:S04]  /*02f0*/  FFMA R0, -R3, R3, R14 ;  /* 0x0000000303007223 */ /* 0x000fc8000000010e */
[----:B------:R-:W-:-:S07]  /*0300*/  FFMA R3, R0, R2, R3 ;  /* 0x0000000200037223 */ /* 0x000fce0000000003 */
.L_x_74:
[----:B--2---:R0:W-:Y:S04]  /*0310*/  STG.E desc[UR4][R4.64], R3 ;  /* 0x0000000304007986 */ /* 0x0041e8000c101904 */
[----:B------:R-:W2:Y:S01]  /*0320*/  LDG.E R0, desc[UR4][R6.64] ;  /* 0x0000000406007981 */ /* 0x000ea2000c1e1900 */
[----:B------:R-:W3:Y:S02]  /*0330*/  MUFU.RCP R2, R3 ;  /* 0x0000000300027308 */ /* 0x000ee40000001000 */
[----:B---3--:R-:W-:-:S04]  /*0340*/  FFMA R13, R2, -R3, 1 ;  /* 0x3f800000020d7423 */ /* 0x008fc80000000803 */
[----:B------:R-:W-:Y:S02]  /*0350*/  FFMA R13, R2, R13, R2 ;  /* 0x0000000d020d7223 */ /* 0x000fe40000000002 */
[----:B--2---:R-:W2:Y:S02]  /*0360*/  FCHK P0, R0, R3 ;  /* 0x0000000300007302 */ /* 0x004ea40000000000 */
[----:B------:R-:W-:-:S04]  /*0370*/  FFMA R2, R0, R13, RZ ;  /* 0x0000000d00027223 */ /* 0x000fc800000000ff */
[----:B------:R-:W-:-:S04]  /*0380*/  FFMA R14, R2, -R3, R0 ;  /* 0x80000003020e7223 */ /* 0x000fc80000000000 */
[----:B------:R-:W-:Y:S01]  /*0390*/  FFMA R2, R13, R14, R2 ;  /* 0x0000000e0d027223 */ /* 0x000fe20000000002 */
[----:B0-2---:R-:W-:Y:S06]  /*03a0*/  @!P0 BRA `(.L_x_75) ;  /* 0x00000000000c8947 */ /* 0x005fec0003800000 */
[----:B------:R-:W-:-:S07]  /*03b0*/  MOV R2, 0x3d0 ;  /* 0x000003d000027802 */ /* 0x000fce0000000f00 */
[----:B-1----:R-:W-:Y:S05]  /*03c0*/  CALL.REL.NOINC `($__internal_1_$__cuda_sm3x_div_rn_noftz_f32_slowpath) ;  /* 0x0000001000947944 */ /* 0x002fea0003c00000 */
[----:B------:R-:W-:-:S07]  /*03d0*/  MOV R2, R0 ;  /* 0x0000000000027202 */ /* 0x000fce0000000f00 */
.L_x_75:
[----:B------:R-:W-:Y:S01]  /*03e0*/  HFMA2 R3, -RZ, RZ, 1.75, 0 ;  /* 0x3f000000ff037431 */ /* 0x000fe200000001ff */
[C---:B------:R-:W-:Y:S01]  /*03f0*/  FSETP.NEU.AND P1, PT, |R2|.reuse, 1, PT ;  /* 0x3f8000000200780b */ /* 0x040fe20003f2d200 */
[----:B-1----:R-:W-:Y:S01]  /*0400*/  IMAD.U32 R17, RZ, RZ, UR27 ;  /* 0x0000001bff117e24 */ /* 0x002fe2000f8e00ff */
[C---:B------:R-:W-:Y:S02]  /*0410*/  FSETP.GT.AND P0, PT, |R2|.reuse, 0.56000000238418579102, PT ;  /* 0x3f0f5c290200780b */ /* 0x040fe40003f04200 */
[----:B------:R-:W-:Y:S01]  /*0420*/  MOV R16, UR26 ;  /* 0x0000001a00107c02 */ /* 0x000fe20008000f00 */
[----:B------:R-:W-:-:S04]  /*0430*/  FFMA R0, |R2|, -R3, 0.5 ;  /* 0x3f00000002007423 */ /* 0x000fc80000000a03 */
[----:B------:R-:W0:Y:S02]  /*0440*/  MUFU.RSQ R3, R0 ;  /* 0x0000000000037308 */ /* 0x000e240000001400 */
[----:B0-----:R-:W-:Y:S01]  /*0450*/  FMUL R13, R0, R3 ;  /* 0x00000003000d7220 */ /* 0x001fe20000400000 */
[----:B------:R-:W-:-:S04]  /*0460*/  FMUL R14, R3, -0.5 ;  /* 0xbf000000030e7820 */ /* 0x000fc80000400000 */
[----:B------:R-:W-:-:S04]  /*0470*/  FFMA R14, R13, R14, 0.5 ;  /* 0x3f0000000d0e7423 */ /* 0x000fc8000000000e */
[----:B------:R-:W-:Y:S01]  /*0480*/  FFMA R14, R13, R14, R13 ;  /* 0x0000000e0d0e7223 */ /* 0x000fe2000000000d */
[----:B------:R-:W-:-:S04]  /*0490*/  IMAD.MOV.U32 R13, RZ, RZ, 0x3d10ecef ;  /* 0x3d10ecefff0d7424 */ /* 0x000fc800078e00ff */
[----:B------:R-:W-:Y:S02]  /*04a0*/  FSEL R3, R14, RZ, P1 ;  /* 0x000000ff0e037208 */ /* 0x000fe40000800000 */
[----:B------:R-:W-:Y:S02]  /*04b0*/  FSETP.GT.AND P1, PT, R2, 0.56000000238418579102, PT ;  /* 0x3f0f5c290200780b */ /* 0x000fe40003f24000 */
[----:B------:R-:W-:-:S04]  /*04c0*/  FSEL R3, R3, |R2|, P0 ;  /* 0x4000000203037208 */ /* 0x000fc80000000000 */
[----:B------:R-:W-:-:S05]  /*04d0*/  LOP3.LUT R3, R3, 0x80000000, R2, 0xb8, !PT ;  /* 0x8000000003037812 */ /* 0x000fca00078eb802 */
[----:B------:R-:W-:-:S04]  /*04e0*/  FMUL R0, R3, R3 ;  /* 0x0000000303007220 */ /* 0x000fc80000400000 */
[----:B------:R-:W-:-:S04]  /*04f0*/  FFMA R13, R0, R13, 0.016980519518256187439 ;  /* 0x3c8b1abb000d7423 */ /* 0x000fc8000000000d */
[----:B------:R-:W-:-:S04]  /*0500*/  FFMA R13, R0, R13, 0.030762933194637298584 ;  /* 0x3cfc028c000d7423 */ /* 0x000fc8000000000d */
[----:B------:R-:W-:-:S04]  /*0510*/  FFMA R13, R0, R13, 0.044709417968988418579 ;  /* 0x3d372139000d7423 */ /* 0x000fc8000000000d */
[----:B------:R-:W-:-:S04]  /*0520*/  FFMA R13, R0, R13, 0.074989043176174163818 ;  /* 0x3d9993db000d7423 */ /* 0x000fc8000000000d */
[----:B------:R-:W-:-:S04]  /*0530*/  FFMA R13, R0, R13, 0.16666707396507263184 ;  /* 0x3e2aaac6000d7423 */ /* 0x000fc8000000000d */
[----:B------:R-:W-:-:S04]  /*0540*/  FMUL R0, R0, R13 ;  /* 0x0000000d00007220 */ /* 0x000fc80000400000 */
[----:B------:R-:W-:Y:S01]  /*0550*/  FFMA R15, R3, R0, R3 ;  /* 0x00000000030f7223 */ /* 0x000fe20000000003 */
[----:B------:R-:W-:-:S04]  /*0560*/  MOV R3, 0x3fd774eb ;  /* 0x3fd774eb00037802 */ /* 0x000fc80000000f00 */
[----:B------:R-:W-:-:S05]  /*0570*/  FSEL R0, R15, -R15, P0 ;  /* 0x8000000f0f007208 */ /* 0x000fca0000000000 */
[----:B------:R-:W-:-:S04]  /*0580*/  @!P1 FFMA R15, R3, 0.93318945169448852539, R0 ;  /* 0x3f6ee581030f9823 */ /* 0x000fc80000000000 */
[----:B------:R-:W-:-:S05]  /*0590*/  @P0 FADD R15, R15, R15 ;  /* 0x0000000f0f0f0221 */ /* 0x000fca0000000000 */
[----:B------:R0:W-:Y:S04]  /*05a0*/  STG.E desc[UR4][R16.64], R15 ;  /* 0x0000000f10007986 */ /* 0x0001e8000c101904 */
[----:B------:R-:W2:Y:S04]  /*05b0*/  LDG.E R13, desc[UR4][R10.64] ;  /* 0x000000040a0d7981 */ /* 0x000ea8000c1e1900 */
[----:B------:R-:W2:Y:S02]  /*05c0*/  LDG.E R14, desc[UR4][R8.64] ;  /* 0x00000004080e7981 */ /* 0x000ea4000c1e1900 */
[----:B--2---:R-:W-:-:S04]  /*05d0*/  FSETP.GT.AND P1, PT, |R13|, |R14|, PT ;  /* 0x4000000e0d00720b */ /* 0x004fc80003f24200 */
[----:B------:R-:W-:Y:S02]  /*05e0*/  FSEL R3, |R13|, |R14|, P1 ;  /* 0x4000000e0d037208 */ /* 0x000fe40000800200 */
[----:B------:R-:W-:Y:S02]  /*05f0*/  FSEL R0, |R14|, |R13|, P1 ;  /* 0x4000000d0e007208 */ /* 0x000fe40000800200 */
[----:B------:R-:W1:Y:S08]  /*0600*/  MUFU.RCP R2, R3 ;  /* 0x0000000300027308 */ /* 0x000e700000001000 */
[----:B------:R-:W2:Y:S01]  /*0610*/  FCHK P0, R0, R3 ;  /* 0x0000000300007302 */ /* 0x000ea20000000000 */
[----:B-1----:R-:W-:-:S04]  /*0620*/  FFMA R19, -R3, R2, 1 ;  /* 0x3f80000003137423 */ /* 0x002fc80000000102 */
[----:B------:R-:W-:-:S04]  /*0630*/  FFMA R19, R2, R19, R2 ;  /* 0x0000001302137223 */ /* 0x000fc80000000002 */
[----:B------:R-:W-:-:S04]  /*0640*/  FFMA R2, R0, R19, RZ ;  /* 0x0000001300027223 */ /* 0x000fc800000000ff */
[----:B0-----:R-:W-:-:S04]  /*0650*/  FFMA R15, -R3, R2, R0 ;  /* 0x00000002030f7223 */ /* 0x001fc80000000100 */
[----:B------:R-:W-:Y:S01]  /*0660*/  FFMA R2, R19, R15, R2 ;  /* 0x0000000f13027223 */ /* 0x000fe20000000002 */
[----:B--2---:R-:W-:Y:S06]  /*0670*/  @!P0 BRA `(.L_x_76) ;  /* 0x00000000000c8947 */ /* 0x004fec0003800000 */
[----:B------:R-:W-:-:S07]  /*0680*/  MOV R2, 0x6a0 ;  /* 0x000006a000027802 */ /* 0x000fce0000000f00 */
[----:B------:R-:W-:Y:S05]  /*0690*/  CALL.REL.NOINC `($__internal_1_$__cuda_sm3x_div_rn_noftz_f32_slowpath) ;  /* 0x0000000c00e07944 */ /* 0x000fea0003c00000 */
[----:B------:R-:W-:-:S07]  /*06a0*/  MOV R2, R0 ;  /* 0x0000000000027202 */ /* 0x000fce0000000f00 */
.L_x_76:
[----:B------:R-:W-:Y:S01]  /*06b0*/  MOV R15, 0x3b33710b ;  /* 0x3b33710b000f7802 */ /* 0x000fe20000000f00 */
[----:B------:R-:W-:Y:S01]  /*06c0*/  FMUL R0, R2, R2 ;  /* 0x0000000202007220 */ /* 0x000fe20000400000 */
[C---:B------:R-:W-:Y:S01]  /*06d0*/  ISETP.GE.AND P0, PT, R14.reuse, RZ, PT ;  /* 0x000000ff0e00720c */ /* 0x040fe20003f06270 */
[----:B------:R-:W-:Y:S01]  /*06e0*/  IMAD.U32 R16, RZ, RZ, UR24 ;  /* 0x00000018ff107e24 */ /* 0x000fe2000f8e00ff */
[----:B------:R-:W-:Y:S01]  /*06f0*/  FSETP.NEU.AND P2, PT, |R14|, |R13|, PT ;  /* 0x4000000d0e00720b */ /* 0x000fe20003f4d200 */
[C---:B------:R-:W-:Y:S01]  /*0700*/  FFMA R15, R0.reuse, R15, -0.015681877732276916504 ;  /* 0xbc807748000f7423 */ /* 0x040fe2000000000f */
[----:B------:R-:W-:Y:S01]  /*0710*/  FADD R14, |R13|, |R14| ;  /* 0x4000000e0d0e7221 */ /* 0x000fe20000000200 */
[----:B------:R-:W-:Y:S02]  /*0720*/  MOV R17, UR25 ;  /* 0x0000001900117c02 */ /* 0x000fe40008000f00 */
[----:B------:R-:W-:-:S04]  /*0730*/  FFMA R15, R0, R15, 0.042200751602649688721 ;  /* 0x3d2cdab2000f7423 */ /* 0x000fc8000000000f */
[----:B------:R-:W-:-:S04]  /*0740*/  FFMA R15, R0, R15, -0.074792981147766113281 ;  /* 0xbd992d10000f7423 */ /* 0x000fc8000000000f */
[----:B------:R-:W-:-:S04]  /*0750*/  FFMA R15, R0, R15, 0.10640415549278259277 ;  /* 0x3dd9ea6c000f7423 */ /* 0x000fc8000000000f */
[----:B------:R-:W-:-:S04]  /*0760*/  FFMA R15, R0, R15, -0.14207722246646881104 ;  /* 0xbe117cb1000f7423 */ /* 0x000fc8000000000f */
[----:B------:R-:W-:-:S04]  /*0770*/  FFMA R15, R0, R15, 0.19993925094604492188 ;  /* 0x3e4cbce0000f7423 */ /* 0x000fc8000000000f */
[----:B------:R-:W-:-:S04]  /*0780*/  FFMA R15, R0, R15, -0.33333197236061096191 ;  /* 0xbeaaaa7d000f7423 */ /* 0x000fc8000000000f */
[----:B------:R-:W-:Y:S01]  /*0790*/  FMUL R15, R0, R15 ;  /* 0x0000000f000f7220 */ /* 0x000fe20000400000 */
[----:B------:R-:W-:-:S03]  /*07a0*/  IMAD.MOV.U32 R0, RZ, RZ, 0x3fd774eb ;  /* 0x3fd774ebff007424 */ /* 0x000fc600078e00ff */
[----:B------:R-:W-:Y:S01]  /*07b0*/  FFMA R15, R15, R2, R2 ;  /* 0x000000020f0f7223 */ /* 0x000fe20000000002 */
[----:B------:R-:W-:-:S03]  /*07c0*/  MOV R2, 0x3f6ee581 ;  /* 0x3f6ee58100027802 */ /* 0x000fc60000000f00 */
[----:B------:R-:W-:Y:S01]  /*07d0*/  FFMA R0, R0, 0.93318945169448852539, -R15 ;  /* 0x3f6ee58100007823 */ /* 0x000fe2000000080f */
[----:B------:R-:W-:-:S04]  /*07e0*/  FSEL R2, R2, 1.8663789033889770508, P1 ;  /* 0x3feee58102027808 */ /* 0x000fc80000800000 */
[-C--:B------:R-:W-:Y:S02]  /*07f0*/  FSEL R0, R0, R15.reuse, P1 ;  /* 0x0000000f00007208 */ /* 0x080fe40000800000 */
[----:B------:R-:W-:Y:S02]  /*0800*/  FSEL R15, R15, -R15, P1 ;  /* 0x8000000f0f0f7208 */ /* 0x000fe40000800000 */
[----:B------:R-:W-:-:S03]  /*0810*/  FSETP.NEU.AND P1, PT, R3, RZ, PT ;  /* 0x000000ff0300720b */ /* 0x000fc60003f2d000 */
[----:B------:R-:W-:Y:S01]  /*0820*/  @!P0 FFMA R0, R2, 1.6832555532455444336, R15 ;  /* 0x3fd774eb02008823 */ /* 0x000fe2000000000f */
[----:B------:R-:W-:-:S04]  /*0830*/  MOV R2, 0x4016cbe4 ;  /* 0x4016cbe400027802 */ /* 0x000fc80000000f00 */
[----:B------:R-:W-:-:S05]  /*0840*/  @!P2 FSEL R0, R2, 0.78539818525314331055, !P0 ;  /* 0x3f490fdb0200a808 */ /* 0x000fca0004000000 */
[----:B------:R-:W-:Y:S02]  /*0850*/  @!P1 FSEL R0, RZ, 3.1415927410125732422, P0 ;  /* 0x40490fdbff009808 */ /* 0x000fe40000000000 */
[----:B------:R-:W-:Y:S02]  /*0860*/  FSETP.NAN.AND P0, PT, R14, R14, PT ;  /* 0x0000000e0e00720b */ /* 0x000fe40003f08000 */
[----:B------:R-:W-:-:S04]  /*0870*/  LOP3.LUT R13, R0, 0x80000000, R13, 0xb8, !PT ;  /* 0x80000000000d7812 */ /* 0x000fc800078eb80d */
[----:B------:R-:W-:-:S05]  /*0880*/  FSEL R13, R14, R13, P0 ;  /* 0x0000000d0e0d7208 */ /* 0x000fca0000000000 */
[----:B------:R0:W-:Y:S04]  /*0890*/  STG.E desc[UR4][R16.64], R13 ;  /* 0x0000000d10007986 */ /* 0x0001e8000c101904 */
[----:B------:R-:W2:Y:S04]  /*08a0*/  LDG.E R2, desc[UR4][R10.64] ;  /* 0x000000040a027981 */ /* 0x000ea8000c1e1900 */
[----:B------:R-:W3:Y:S04]  /*08b0*/  LDG.E R0, desc[UR4][R8.64] ;  /* 0x0000000408007981 */ /* 0x000ee8000c1e1900 */
[----:B------:R-:W4:Y:S01]  /*08c0*/  LDG.E R3, desc[UR4][R4.64] ;  /* 0x0000000404037981 */ /* 0x000f22000c1e1900 */
[----:B--2---:R-:W-:-:S04]  /*08d0*/  FMUL R15, R2, R2 ;  /* 0x00000002020f7220 */ /* 0x004fc80000400000 */
[----:B---3--:R-:W-:-:S04]  /*08e0*/  FFMA R18, R0, R0, R15 ;  /* 0x0000000000127223 */ /* 0x008fc8000000000f */
[----:B------:R0:W1:Y:S01]  /*08f0*/  MUFU.RSQ R19, R18 ;  /* 0x0000001200137308 */ /* 0x0000620000001400 */
[----:B------:R-:W-:Y:S01]  /*0900*/  IADD3 R2, PT, PT, R18, -0xd000000, RZ ;  /* 0xf300000012027810 */ /* 0x000fe20007ffe0ff */
[----:B----4-:R-:W-:-:S03]  /*0910*/  FMUL R14, R3, R3 ;  /* 0x00000003030e7220 */ /* 0x010fc60000400000 */
[----:B------:R-:W-:-:S13]  /*0920*/  ISETP.GT.U32.AND P0, PT, R2, 0x727fffff, PT ;  /* 0x727fffff0200780c */ /* 0x000fda0003f04070 */
[----:B01----:R-:W-:Y:S05]  /*0930*/  @!P0 BRA `(.L_x_77) ;  /* 0x0000000000148947 */ /* 0x003fea0003800000 */
[----:B------:R-:W-:Y:S01]  /*0940*/  IMAD.MOV.U32 R2, RZ, RZ, R18 ;  /* 0x000000ffff027224 */ /* 0x000fe200078e0012 */
[----:B------:R-:W-:-:S07]  /*0950*/  MOV R18, 0x970 ;  /* 0x0000097000127802 */ /* 0x000fce0000000f00 */
[----:B------:R-:W-:Y:S05]  /*0960*/  CALL.REL.NOINC `($__internal_0_$__cuda_sm20_sqrt_rn_f32_slowpath) ;  /* 0x0000000800d07944 */ /* 0x000fea0003c00000 */
[----:B------:R-:W-:Y:S01]  /*0970*/  MOV R15, R13 ;  /* 0x0000000d000f7202 */ /* 0x000fe20000000f00 */
[----:B------:R-:W-:Y:S06]  /*0980*/  BRA `(.L_x_78) ;  /* 0x0000000000107947 */ /* 0x000fec0003800000 */
.L_x_77:
[----:B------:R-:W-:Y:S01]  /*0990*/  FMUL.FTZ R15, R18, R19 ;  /* 0x00000013120f7220 */ /* 0x000fe20000410000 */
[----:B------:R-:W-:-:S03]  /*09a0*/  FMUL.FTZ R13, R19, 0.5 ;  /* 0x3f000000130d7820 */ /* 0x000fc60000410000 */
[----:B------:R-:W-:-:S04]  /*09b0*/  FFMA R2, -R15, R15, R18 ;  /* 0x0000000f0f027223 */ /* 0x000fc80000000112 */
[----:B------:R-:W-:-:S07]  /*09c0*/  FFMA R15, R2, R13, R15 ;  /* 0x0000000d020f7223 */ /* 0x000fce000000000f */
.L_x_78:
[----:B------:R-:W0:Y:S08]  /*09d0*/  MUFU.RCP R2, R3 ;  /* 0x0000000300027308 */ /* 0x000e300000001000 */
[----:B------:R-:W1:Y:S01]  /*09e0*/  FCHK P0, R0, R3 ;  /* 0x0000000300007302 */ /* 0x000e620000000000 */
[----:B0-----:R-:W-:-:S04]  /*09f0*/  FFMA R13, -R3, R2, 1 ;  /* 0x3f800000030d7423 */ /* 0x001fc80000000102 */
[----:B------:R-:W-:Y:S01]  /*0a00*/  FFMA R17, R2, R13, R2 ;  /* 0x0000000d02117223 */ /* 0x000fe20000000002 */
[----:B------:R-:W-:-:S03]  /*0a10*/  FMUL R13, R15, R15 ;  /* 0x0000000f0f0d7220 */ /* 0x000fc60000400000 */
[----:B------:R-:W-:-:S04]  /*0a20*/  FFMA R2, R0, R17, RZ ;  /* 0x0000001100027223 */ /* 0x000fc800000000ff */
[----:B------:R-:W-:-:S04]  /*0a30*/  FFMA R16, -R3, R2, R0 ;  /* 0x0000000203107223 */ /* 0x000fc80000000100 */
[----:B------:R-:W-:Y:S01]  /*0a40*/  FFMA R19, R17, R16, R2 ;  /* 0x0000001011137223 */ /* 0x000fe20000000002 */
[----:B------:R-:W-:Y:S01]  /*0a50*/  FMUL R17, R14, R15 ;  /* 0x0000000f0e117220 */ /* 0x000fe20000400000 */
[----:B-1----:R-:W-:Y:S06]  /*0a60*/  @!P0 BRA `(.L_x_79) ;  /* 0x00000000000c8947 */ /* 0x002fec0003800000 */
[----:B------:R-:W-:-:S07]  /*0a70*/  MOV R2, 0xa90 ;  /* 0x00000a9000027802 */ /* 0x000fce0000000f00 */
[----:B------:R-:W-:Y:S05]  /*0a80*/  CALL.REL.NOINC `($__internal_1_$__cuda_sm3x_div_rn_noftz_f32_slowpath) ;  /* 0x0000000800e47944 */ /* 0x000fea0003c00000 */
[----:B------:R-:W-:-:S07]  /*0a90*/  MOV R19, R0 ;  /* 0x0000000000137202 */ /* 0x000fce0000000f00 */
.L_x_79:
[----:B------:R-:W-:Y:S01]  /*0aa0*/  IMAD.U32 R2, RZ, RZ, UR22 ;  /* 0x00000016ff027e24 */ /* 0x000fe2000f8e00ff */
[----:B------:R-:W-:-:S05]  /*0ab0*/  MOV R3, UR23 ;  /* 0x0000001700037c02 */ /* 0x000fca0008000f00 */
[----:B------:R0:W-:Y:S04]  /*0ac0*/  STG.E desc[UR4][R2.64], R19 ;  /* 0x0000001302007986 */ /* 0x0001e8000c101904 */
[----:B------:R-:W2:Y:S04]  /*0ad0*/  LDG.E R23, desc[UR4][R4.64] ;  /* 0x0000000404177981 */ /* 0x000ea8000c1e1900 */
[----:B------:R-:W3:Y:S01]  /*0ae0*/  LDG.E R0, desc[UR4][R10.64] ;  /* 0x000000040a007981 */ /* 0x000ee2000c1e1900 */
[----:B--2---:R-:W1:Y:S08]  /*0af0*/  MUFU.RCP R16, R23 ;  /* 0x0000001700107308 */ /* 0x004e700000001000 */
[----:B---3--:R-:W2:Y:S01]  /*0b00*/  FCHK P0, R0, R23 ;  /* 0x0000001700007302 */ /* 0x008ea20000000000 */
[----:B-1----:R-:W-:-:S04]  /*0b10*/  FFMA R21, -R23, R16, 1 ;  /* 0x3f80000017157423 */ /* 0x002fc80000000110 */
[----:B------:R-:W-:-:S04]  /*0b20*/  FFMA R21, R16, R21, R16 ;  /* 0x0000001510157223 */ /* 0x000fc80000000010 */
[----:B------:R-:W-:-:S04]  /*0b30*/  FFMA R16, R0, R21, RZ ;  /* 0x0000001500107223 */ /* 0x000fc800000000ff */
[----:B------:R-:W-:-:S04]  /*0b40*/  FFMA R18, -R23, R16, R0 ;  /* 0x0000001017127223 */ /* 0x000fc80000000100 */
[----:B------:R-:W-:Y:S01]  /*0b50*/  FFMA R21, R21, R18, R16 ;  /* 0x0000001215157223 */ /* 0x000fe20000000010 */
[----:B0-2---:R-:W-:Y:S06]  /*0b60*/  @!P0 BRA `(.L_x_80) ;  /* 0x0000000000108947 */ /* 0x005fec0003800000 */
[----:B------:R-:W-:Y:S02]  /*0b70*/  MOV R3, R23 ;  /* 0x0000001700037202 */ /* 0x000fe40000000f00 */
[----:B------:R-:W-:-:S07]  /*0b80*/  MOV R2, 0xba0 ;  /* 0x00000ba000027802 */ /* 0x000fce0000000f00 */
[----:B------:R-:W-:Y:S05]  /*0b90*/  CALL.REL.NOINC `($__internal_1_$__cuda_sm3x_div_rn_noftz_f32_slowpath) ;  /* 0x0000000800a07944 */ /* 0x000fea0003c00000 */
[----:B------:R-:W-:-:S07]  /*0ba0*/  IMAD.MOV.U32 R21, RZ, RZ, R0 ;  /* 0x000000ffff157224 */ /* 0x000fce00078e0000 */
.L_x_80:
[----:B------:R-:W-:Y:S02]  /*0bb0*/  MOV R2, UR20 ;  /* 0x0000001400027c02 */ /* 0x000fe40008000f00 */
        /* <DEDUP_REMOVED lines=12> */
[----:B------:R-:W-:Y:S01]  /*0c80*/  IMAD.MOV.U32 R3, RZ, RZ, R23 ;  /* 0x000000ffff037224 */ /* 0x000fe200078e0017 */
[----:B------:R-:W-:-:S07]  /*0c90*/  MOV R2, 0xcb0 ;  /* 0x00000cb000027802 */ /* 0x000fce0000000f00 */
[----:B------:R-:W-:Y:S05]  /*0ca0*/  CALL.REL.NOINC `($__internal_1_$__cuda_sm3x_div_rn_noftz_f32_slowpath) ;  /* 0x00000008005c7944 */ /* 0x000fea0003c00000 */
[----:B------:R-:W-:-:S07]  /*0cb0*/  MOV R19, R0 ;  /* 0x0000000000137202 */ /* 0x000fce0000000f00 */
.L_x_81:
[----:B------:R-:W-:Y:S01]  /*0cc0*/  MOV R2, UR18 ;  /* 0x0000001200027c02 */ /* 0x000fe20008000f00 */
[----:B------:R-:W-:-:S05]  /*0cd0*/  IMAD.U32 R3, RZ, RZ, UR19 ;  /* 0x00000013ff037e24 */ /* 0x000fca000f8e00ff */
[----:B------:R0:W-:Y:S04]  /*0ce0*/  STG.E desc[UR4][R2.64], R19 ;  /* 0x0000001302007986 */ /* 0x0001e8000c101904 */
[----:B------:R-:W2:Y:S04]  /*0cf0*/  LDG.E R0, desc[UR4][R8.64] ;  /* 0x0000000408007981 */ /* 0x000ea8000c1e1900 */
[----:B------:R-:W2:Y:S01]  /*0d00*/  LDG.E R21, desc[UR4][R6.64] ;  /* 0x0000000406157981 */ /* 0x000ea2000c1e1900 */
[----:B------:R-:W1:Y:S02]  /*0d10*/  MUFU.RCP R16, R17 ;  /* 0x0000001100107308 */ /* 0x000e640000001000 */
[----:B-1----:R-:W-:-:S04]  /*0d20*/  FFMA R23, -R17, R16, 1 ;  /* 0x3f80000011177423 */ /* 0x002fc80000000110 */
[----:B------:R-:W-:Y:S01]  /*0d30*/  FFMA R23, R16, R23, R16 ;  /* 0x0000001710177223 */ /* 0x000fe20000000010 */
[----:B--2---:R-:W-:-:S04]  /*0d40*/  FMUL R0, R0, R21 ;  /* 0x0000001500007220 */ /* 0x004fc80000400000 */
[----:B------:R-:W1:Y:S01]  /*0d50*/  FCHK P0, R0, R17 ;  /* 0x0000001100007302 */ /* 0x000e620000000000 */
[----:B------:R-:W-:-:S04]  /*0d60*/  FFMA R16, R0, R23, RZ ;  /* 0x0000001700107223 */ /* 0x000fc800000000ff */
[----:B------:R-:W-:-:S04]  /*0d70*/  FFMA R18, -R17, R16, R0 ;  /* 0x0000001011127223 */ /* 0x000fc80000000100 */
[----:B------:R-:W-:Y:S01]  /*0d80*/  FFMA R23, R23, R18, R16 ;  /* 0x0000001217177223 */ /* 0x000fe20000000010 */
[----:B01----:R-:W-:Y:S06]  /*0d90*/  @!P0 BRA `(.L_x_82) ;  /* 0x0000000000108947 */ /* 0x003fec0003800000 */
[----:B------:R-:W-:Y:S02]  /*0da0*/  MOV R3, R17 ;  /* 0x0000001100037202 */ /* 0x000fe40000000f00 */
[----:B------:R-:W-:-:S07]  /*0db0*/  MOV R2, 0xdd0 ;  /* 0x00000dd000027802 */ /* 0x000fce0000000f00 */
[----:B------:R-:W-:Y:S05]  /*0dc0*/  CALL.REL.NOINC `($__internal_1_$__cuda_sm3x_div_rn_noftz_f32_slowpath) ;  /* 0x0000000800147944 */ /* 0x000fea0003c00000 */
[----:B------:R-:W-:-:S07]  /*0dd0*/  MOV R23, R0 ;  /* 0x0000000000177202 */ /* 0x000fce0000000f00 */
.L_x_82:
[----:B------:R-:W-:Y:S01]  /*0de0*/  IMAD.U32 R2, RZ, RZ, UR16 ;  /* 0x00000010ff027e24 */ /* 0x000fe2000f8e00ff */
[----:B------:R-:W-:-:S05]  /*0df0*/  MOV R3, UR17 ;  /* 0x0000001100037c02 */ /* 0x000fca0008000f00 */
[----:B------:R0:W-:Y:S04]  /*0e00*/  STG.E desc[UR4][R2.64], R23 ;  /* 0x0000001702007986 */ /* 0x0001e8000c101904 */
[----:B------:R-:W2:Y:S04]  /*0e10*/  LDG.E R0, desc[UR4][R10.64] ;  /* 0x000000040a007981 */ /* 0x000ea8000c1e1900 */
[----:B------:R-:W2:Y:S01]  /*0e20*/  LDG.E R19, desc[UR4][R6.64] ;  /* 0x0000000406137981 */ /* 0x000ea2000c1e1900 */
[----:B------:R-:W1:Y:S02]  /*0e30*/  MUFU.RCP R16, R17 ;  /* 0x0000001100107308 */ /* 0x000e640000001000 */
[----:B-1----:R-:W-:Y:S01]  /*0e40*/  FFMA R21, -R17, R16, 1 ;  /* 0x3f80000011157423 */ /* 0x002fe20000000110 */
[----:B--2---:R-:W-:-:S03]  /*0e50*/  FMUL R18, R0, R19 ;  /* 0x0000001300127220 */ /* 0x004fc60000400000 */
[----:B------:R-:W-:Y:S02]  /*0e60*/  FFMA R0, R16, R21, R16 ;  /* 0x0000001510007223 */ /* 0x000fe40000000010 */
[----:B------:R-:W1:Y:S02]  /*0e70*/  FCHK P0, R18, R17 ;  /* 0x0000001112007302 */ /* 0x000e640000000000 */
[----:B------:R-:W-:-:S04]  /*0e80*/  FFMA R16, R0, R18, RZ ;  /* 0x0000001200107223 */ /* 0x000fc800000000ff */
[----:B------:R-:W-:-:S04]  /*0e90*/  FFMA R19, -R17, R16, R18 ;  /* 0x0000001011137223 */ /* 0x000fc80000000112 */
[----:B------:R-:W-:Y:S01]  /*0ea0*/  FFMA R19, R0, R19, R16 ;  /* 0x0000001300137223 */ /* 0x000fe20000000010 */
[----:B01----:R-:W-:Y:S06]  /*0eb0*/  @!P0 BRA `(.L_x_83) ;  /* 0x0000000000148947 */ /* 0x003fec0003800000 */
[----:B------:R-:W-:Y:S01]  /*0ec0*/  MOV R0, R18 ;  /* 0x0000001200007202 */ /* 0x000fe20000000f00 */
[----:B------:R-:W-:Y:S01]  /*0ed0*/  IMAD.MOV.U32 R3, RZ, RZ, R17 ;  /* 0x000000ffff037224 */ /* 0x000fe200078e0011 */
[----:B------:R-:W-:-:S07]  /*0ee0*/  MOV R2, 0xf00 ;  /* 0x00000f0000027802 */ /* 0x000fce0000000f00 */
[----:B------:R-:W-:Y:S05]  /*0ef0*/  CALL.REL.NOINC `($__internal_1_$__cuda_sm3x_div_rn_noftz_f32_slowpath) ;  /* 0x0000000400c87944 */ /* 0x000fea0003c00000 */
[----:B------:R-:W-:-:S07]  /*0f00*/  MOV R19, R0 ;  /* 0x0000000000137202 */ /* 0x000fce0000000f00 */
.L_x_83:
[----:B------:R-:W0:Y:S01]  /*0f10*/  MUFU.RCP R17, R14 ;  /* 0x0000000e00117308 */ /* 0x000e220000001000 */
[----:B------:R-:W-:Y:S01]  /*0f20*/  MOV R2, UR14 ;  /* 0x0000000e00027c02 */ /* 0x000fe20008000f00 */
[----:B------:R-:W-:-:S05]  /*0f30*/  IMAD.U32 R3, RZ, RZ, UR15 ;  /* 0x0000000fff037e24 */ /* 0x000fca000f8e00ff */
[----:B------:R1:W-:Y:S01]  /*0f40*/  STG.E desc[UR4][R2.64], R19 ;  /* 0x0000001302007986 */ /* 0x0003e2000c101904 */
[----:B------:R-:W2:Y:S01]  /*0f50*/  FCHK P0, -R15, R14 ;  /* 0x0000000e0f007302 */ /* 0x000ea20000000100 */
[----:B0-----:R-:W-:-:S04]  /*0f60*/  FFMA R0, -R14, R17, 1 ;  /* 0x3f8000000e007423 */ /* 0x001fc80000000111 */
[----:B------:R-:W-:-:S04]  /*0f70*/  FFMA R0, R17, R0, R17 ;  /* 0x0000000011007223 */ /* 0x000fc80000000011 */
[----:B------:R-:W-:-:S04]  /*0f80*/  FFMA R17, R0, -R15, RZ ;  /* 0x8000000f00117223 */ /* 0x000fc800000000ff */
[----:B------:R-:W-:-:S04]  /*0f90*/  FFMA R16, -R14, R17, -R15 ;  /* 0x000000110e107223 */ /* 0x000fc8000000090f */
[----:B------:R-:W-:Y:S01]  /*0fa0*/  FFMA R17, R0, R16, R17 ;  /* 0x0000001000117223 */ /* 0x000fe20000000011 */
[----:B-12---:R-:W-:Y:S06]  /*0fb0*/  @!P0 BRA `(.L_x_84) ;  /* 0x0000000000148947 */ /* 0x006fec0003800000 */
[----:B------:R-:W-:Y:S01]  /*0fc0*/  FADD R0, -R15, -RZ ;  /* 0x800000ff0f007221 */ /* 0x000fe20000000100 */
[----:B------:R-:W-:Y:S02]  /*0fd0*/  MOV R3, R14 ;  /* 0x0000000e00037202 */ /* 0x000fe40000000f00 */
[----:B------:R-:W-:-:S07]  /*0fe0*/  MOV R2, 0x1000 ;  /* 0x0000100000027802 */ /* 0x000fce0000000f00 */
[----:B------:R-:W-:Y:S05]  /*0ff0*/  CALL.REL.NOINC `($__internal_1_$__cuda_sm3x_div_rn_noftz_f32_slowpath) ;  /* 0x0000000400887944 */ /* 0x000fea0003c00000 */
[----:B------:R-:W-:-:S07]  /*1000*/  MOV R17, R0 ;  /* 0x0000000000117202 */ /* 0x000fce0000000f00 */
.L_x_84:
[----:B------:R-:W-:Y:S01]  /*1010*/  IMAD.U32 R2, RZ, RZ, UR12 ;  /* 0x0000000cff027e24 */ /* 0x000fe2000f8e00ff */
[----:B------:R-:W-:-:S05]  /*1020*/  MOV R3, UR13 ;  /* 0x0000000d00037c02 */ /* 0x000fca0008000f00 */
[----:B------:R0:W-:Y:S04]  /*1030*/  STG.E desc[UR4][R2.64], R17 ;  /* 0x0000001102007986 */ /* 0x0001e8000c101904 */
[----:B------:R-:W2:Y:S01]  /*1040*/  LDG.E R0, desc[UR4][R10.64] ;  /* 0x000000040a007981 */ /* 0x000ea2000c1e1900 */
[----:B------:R-:W1:Y:S02]  /*1050*/  MUFU.RCP R14, R13 ;  /* 0x0000000d000e7308 */ /* 0x000e640000001000 */
[----:B-1----:R-:W-:-:S04]  /*1060*/  FFMA R15, -R13, R14, 1 ;  /* 0x3f8000000d0f7423 */ /* 0x002fc8000000010e */
[----:B------:R-:W-:Y:S02]  /*1070*/  FFMA R15, R14, R15, R14 ;  /* 0x0000000f0e0f7223 */ /* 0x000fe4000000000e */
[----:B--2---:R-:W1:Y:S02]  /*1080*/  FCHK P0, -R0, R13 ;  /* 0x0000000d00007302 */ /* 0x004e640000000100 */
[----:B------:R-:W-:-:S04]  /*1090*/  FFMA R14, -R0, R15, RZ ;  /* 0x0000000f000e7223 */ /* 0x000fc800000001ff */
[----:B------:R-:W-:-:S04]  /*10a0*/  FFMA R16, -R13, R14, -R0 ;  /* 0x0000000e0d107223 */ /* 0x000fc80000000900 */
[----:B------:R-:W-:Y:S01]  /*10b0*/  FFMA R15, R15, R16, R14 ;  /* 0x000000100f0f7223 */ /* 0x000fe2000000000e */
[----:B01----:R-:W-:Y:S06]  /*10c0*/  @!P0 BRA `(.L_x_85) ;  /* 0x0000000000148947 */ /* 0x003fec0003800000 */
[----:B------:R-:W-:Y:S01]  /*10d0*/  FADD R0, -R0, -RZ ;  /* 0x800000ff00007221 */ /* 0x000fe20000000100 */
[----:B------:R-:W-:Y:S02]  /*10e0*/  MOV R3, R13 ;  /* 0x0000000d00037202 */ /* 0x000fe40000000f00 */
[----:B------:R-:W-:-:S07]  /*10f0*/  MOV R2, 0x1110 ;  /* 0x0000111000027802 */ /* 0x000fce0000000f00 */
[----:B------:R-:W-:Y:S05]  /*1100*/  CALL.REL.NOINC `($__internal_1_$__cuda_sm3x_div_rn_noftz_f32_slowpath) ;  /* 0x0000000400447944 */ /* 0x000fea0003c00000 */
[----:B------:R-:W-:-:S07]  /*1110*/  IMAD.MOV.U32 R15, RZ, RZ, R0 ;  /* 0x000000ffff0f7224 */ /* 0x000fce00078e0000 */
.L_x_85:
[----:B------:R-:W-:Y:S02]  /*1120*/  MOV R2, UR10 ;  /* 0x0000000a00027c02 */ /* 0x000fe40008000f00 */
[----:B------:R-:W-:-:S05]  /*1130*/  MOV R3, UR11 ;  /* 0x0000000b00037c02 */ /* 0x000fca0008000f00 */
[----:B------:R0:W-:Y:S04]  /*1140*/  STG.E desc[UR4][R2.64], R15 ;  /* 0x0000000f02007986 */ /* 0x0001e8000c101904 */
[----:B------:R-:W2:Y:S01]  /*1150*/  LDG.E R16, desc[UR4][R8.64] ;  /* 0x0000000408107981 */ /* 0x000ea2000c1e1900 */
[----:B------:R-:W1:Y:S02]  /*1160*/  MUFU.RCP R0, R13 ;  /* 0x0000000d00007308 */ /* 0x000e640000001000 */
[----:B-1----:R-:W-:-:S04]  /*1170*/  FFMA R17, -R13, R0, 1 ;  /* 0x3f8000000d117423 */ /* 0x002fc80000000100 */
[----:B------:R-:W-:Y:S02]  /*1180*/  FFMA R0, R0, R17, R0 ;  /* 0x0000001100007223 */ /* 0x000fe40000000000 */
[----:B--2---:R-:W1:Y:S02]  /*1190*/  FCHK P0, R16, R13 ;  /* 0x0000000d10007302 */ /* 0x004e640000000000 */
[----:B------:R-:W-:-:S04]  /*11a0*/  FFMA R14, R0, R16, RZ ;  /* 0x00000010000e7223 */ /* 0x000fc800000000ff */
[----:B------:R-:W-:-:S04]  /*11b0*/  FFMA R17, -R13, R14, R16 ;  /* 0x0000000e0d117223 */ /* 0x000fc80000000110 */
[----:B------:R-:W-:Y:S01]  /*11c0*/  FFMA R17, R0, R17, R14 ;  /* 0x0000001100117223 */ /* 0x000fe2000000000e */
[----:B01----:R-:W-:Y:S06]  /*11d0*/  @!P0 BRA `(.L_x_86) ;  /* 0x0000000000148947 */ /* 0x003fec0003800000 */
[----:B------:R-:W-:Y:S01]  /*11e0*/  IMAD.MOV.U32 R0, RZ, RZ, R16 ;  /* 0x000000ffff007224 */ /* 0x000fe200078e0010 */
[----:B------:R-:W-:Y:S02]  /*11f0*/  MOV R3, R13 ;  /* 0x0000000d00037202 */ /* 0x000fe40000000f00 */
[----:B------:R-:W-:-:S07]  /*1200*/  MOV R2, 0x1220 ;  /* 0x0000122000027802 */ /* 0x000fce0000000f00 */
[----:B------:R-:W-:Y:S05]  /*1210*/  CALL.REL.NOINC `($__internal_1_$__cuda_sm3x_div_rn_noftz_f32_slowpath) ;  /* 0x0000000400007944 */ /* 0x000fea0003c00000 */
[----:B------:R-:W-:-:S07]  /*1220*/  MOV R17, R0 ;  /* 0x0000000000117202 */ /* 0x000fce0000000f00 */
.L_x_86:
[----:B------:R-:W-:Y:S01]  /*1230*/  IMAD.U32 R2, RZ, RZ, UR8 ;  /* 0x00000008ff027e24 */ /* 0x000fe2000f8e00ff */
[----:B------:R-:W-:Y:S01]  /*1240*/  MOV R3, UR9 ;  /* 0x0000000900037c02 */ /* 0x000fe20008000f00 */
[----:B------:R-:W-:Y:S01]  /*1250*/  IMAD.U32 R15, RZ, RZ, UR7 ;  /* 0x00000007ff0f7e24 */ /* 0x000fe2000f8e00ff */
[----:B------:R-:W-:Y:S01]  /*1260*/  MOV R14, UR6 ;  /* 0x00000006000e7c02 */ /* 0x000fe20008000f00 */
[----:B------:R-:W-:Y:S01]  /*1270*/  UIADD3 UR10, UP2, UPT, UR10, 0x4, URZ ;  /* 0x000000040a0a7890 */ /* 0x000fe2000ff5e0ff */
[----:B------:R-:W-:Y:S01]  /*1280*/  IADD3 R12, PT, PT, R12, 0x1, RZ ;  /* 0x000000010c0c7810 */ /* 0x000fe20007ffe0ff */
[----:B------:R0:W-:Y:S01]  /*1290*/  STG.E desc[UR4][R2.64], R17 ;  /* 0x0000001102007986 */ /* 0x0001e2000c101904 */
[----:B------:R-:W-:Y:S01]  /*12a0*/  UIADD3 UR12, UP1, UPT, UR12, 0x4, URZ ;  /* 0x000000040c0c7890 */ /* 0x000fe2000ff3e0ff */
[----:B------:R-:W-:Y:S01]  /*12b0*/  IADD3 R6, P2, PT, R6, 0x4, RZ ;  /* 0x0000000406067810 */ /* 0x000fe20007f5e0ff */
[----:B------:R-:W-:Y:S01]  /*12c0*/  UIADD3 UR14, UP6, UPT, UR14, 0x4, URZ ;  /* 0x000000040e0e7890 */ /* 0x000fe2000ffde0ff */
[----:B------:R0:W-:Y:S01]  /*12d0*/  STG.E desc[UR4][R14.64], RZ ;  /* 0x000000ff0e007986 */ /* 0x0001e2000c101904 */
[----:B------:R-:W-:Y:S01]  /*12e0*/  ISETP.NE.AND P0, PT, R12, RZ, PT ;  /* 0x000000ff0c00720c */ /* 0x000fe20003f05270 */
[----:B------:R-:W-:Y:S01]  /*12f0*/  UIADD3 UR16, UP5, UPT, UR16, 0x4, URZ ;  /* 0x0000000410107890 */ /* 0x000fe2000ffbe0ff */
[----:B------:R-:W-:Y:S01]  /*1300*/  IADD3 R13, P1, PT, R4, 0x4, RZ ;  /* 0x00000004040d7810 */ /* 0x000fe20007f3e0ff */
[----:B------:R-:W-:Y:S01]  /*1310*/  UIADD3.X UR11, UPT, UPT, URZ, UR11, URZ, UP2, !UPT ;  /* 0x0000000bff0b7290 */ /* 0x000fe200097fe4ff */
[----:B------:R-:W-:Y:S01]  /*1320*/  IADD3 R10, P3, PT, R10, 0x4, RZ ;  /* 0x000000040a0a7810 */ /* 0x000fe20007f7e0ff */
[----:B------:R-:W-:Y:S01]  /*1330*/  UIADD3.X UR13, UPT, UPT, URZ, UR13, URZ, UP1, !UPT ;  /* 0x0000000dff0d7290 */ /* 0x000fe20008ffe4ff */
[----:B------:R-:W-:Y:S01]  /*1340*/  IADD3 R8, P4, PT, R8, 0x4, RZ ;  /* 0x0000000408087810 */ /* 0x000fe20007f9e0ff */
[----:B------:R-:W-:Y:S01]  /*1350*/  UIADD3.X UR15, UPT, UPT, URZ, UR15, URZ, UP6, !UPT ;  /* 0x0000000fff0f7290 */ /* 0x000fe2000b7fe4ff */
[----:B------:R-:W-:Y:S01]  /*1360*/  IADD3.X R5, PT, PT, RZ, R5, RZ, P1, !PT ;  /* 0x00000005ff057210 */ /* 0x000fe20000ffe4ff */
[----:B------:R-:W-:Y:S01]  /*1370*/  UIADD3.X UR17, UPT, UPT, URZ, UR17, URZ, UP5, !UPT ;  /* 0x00000011ff117290 */ /* 0x000fe2000affe4ff */
[----:B------:R-:W-:Y:S01]  /*1380*/  IMAD.X R7, RZ, RZ, R7, P2 ;  /* 0x000000ffff077224 */ /* 0x000fe200010e0607 */
[----:B------:R-:W-:Y:S01]  /*1390*/  UIADD3 UR18, UP0, UPT, UR18, 0x4, URZ ;  /* 0x0000000412127890 */ /* 0x000fe2000ff1e0ff */
[----:B------:R-:W-:Y:S01]  /*13a0*/  IADD3.X R11, PT, PT, RZ, R11, RZ, P3, !PT ;  /* 0x0000000bff0b7210 */ /* 0x000fe20001ffe4ff */
[----:B------:R-:W-:Y:S01]  /*13b0*/  UIADD3 UR20, UP4, UPT, UR20, 0x4, URZ ;  /* 0x0000000414147890 */ /* 0x000fe2000ff9e0ff */
[----:B------:R-:W-:Y:S01]  /*13c0*/  IADD3.X R9, PT, PT, RZ, R9, RZ, P4, !PT ;  /* 0x00000009ff097210 */ /* 0x000fe200027fe4ff */
[----:B------:R-:W-:-:S02]  /*13d0*/  UIADD3 UR22, UP3, UPT, UR22, 0x4, URZ ;  /* 0x0000000416167890 */ /* 0x000fc4000ff7e0ff */
[----:B------:R-:W-:Y:S02]  /*13e0*/  UIADD3 UR24, UP2, UPT, UR24, 0x4, URZ ;  /* 0x0000000418187890 */ /* 0x000fe4000ff5e0ff */
[----:B------:R-:W-:Y:S02]  /*13f0*/  UIADD3 UR26, UP1, UPT, UR26, 0x4, URZ ;  /* 0x000000041a1a7890 */ /* 0x000fe4000ff3e0ff */
[----:B------:R-:W-:Y:S02]  /*1400*/  UIADD3 UR6, UP6, UPT, UR6, 0x4, URZ ;  /* 0x0000000406067890 */ /* 0x000fe4000ffde0ff */
[----:B------:R-:W-:Y:S02]  /*1410*/  UIADD3 UR8, UP5, UPT, UR8, 0x4, URZ ;  /* 0x0000000408087890 */ /* 0x000fe4000ffbe0ff */
[----:B------:R-:W-:Y:S02]  /*1420*/  UIADD3.X UR19, UPT, UPT, URZ, UR19, URZ, UP0, !UPT ;  /* 0x00000013ff137290 */ /* 0x000fe400087fe4ff */
[----:B------:R-:W-:-:S02]  /*1430*/  UIADD3.X UR21, UPT, UPT, URZ, UR21, URZ, UP4, !UPT ;  /* 0x00000015ff157290 */ /* 0x000fc4000a7fe4ff */
[----:B------:R-:W-:Y:S02]  /*1440*/  UIADD3.X UR23, UPT, UPT, URZ, UR23, URZ, UP3, !UPT ;  /* 0x00000017ff177290 */ /* 0x000fe40009ffe4ff */
[----:B------:R-:W-:Y:S02]  /*1450*/  UIADD3.X UR25, UPT, UPT, URZ, UR25, URZ, UP2, !UPT ;  /* 0x00000019ff197290 */ /* 0x000fe400097fe4ff */
[----:B------:R-:W-:Y:S02]  /*1460*/  UIADD3.X UR27, UPT, UPT, URZ, UR27, URZ, UP1, !UPT ;  /* 0x0000001bff1b7290 */ /* 0x000fe40008ffe4ff */
[----:B------:R-:W-:Y:S02]  /*1470*/  UIADD3.X UR7, UPT, UPT, URZ, UR7, URZ, UP6, !UPT ;  /* 0x00000007ff077290 */ /* 0x000fe4000b7fe4ff */
[----:B------:R-:W-:Y:S01]  /*1480*/  UIADD3.X UR9, UPT, UPT, URZ, UR9, URZ, UP5, !UPT ;  /* 0x00000009ff097290 */ /* 0x000fe2000affe4ff */
[----:B0-----:R-:W-:Y:S11]  /*1490*/  @P0 BRA `(.L_x_87) ;  /* 0xffffffec004c0947 */ /* 0x001ff6000383ffff */
[----:B------:R-:W-:Y:S05]  /*14a0*/  EXIT ;  /* 0x000000000000794d */ /* 0x000fea0003800000 */
        .weak           $__internal_0_$__cuda_sm20_sqrt_rn_f32_slowpath
        .type           $__internal_0_$__cuda_sm20_sqrt_rn_f32_slowpath,@function
        .size           $__internal_0_$__cuda_sm20_sqrt_rn_f32_slowpath,($__internal_1_$__cuda_sm3x_div_rn_noftz_f32_slowpath - $__internal_0_$__cuda_sm20_sqrt_rn_f32_slowpath)
$__internal_0_$__cuda_sm20_sqrt_rn_f32_slowpath:
[----:B------:R-:W-:-:S13]  /*14b0*/  LOP3.LUT P0, RZ, R2, 0x7fffffff, RZ, 0xc0, !PT ;  /* 0x7fffffff02ff7812 */ /* 0x000fda000780c0ff */
[----:B------:R-:W-:Y:S01]  /*14c0*/  @!P0 IMAD.MOV.U32 R13, RZ, RZ, R2 ;  /* 0x000000ffff0d8224 */ /* 0x000fe200078e0002 */
[----:B------:R-:W-:Y:S06]  /*14d0*/  @!P0 BRA `(.L_x_88) ;  /* 0x0000000000448947 */ /* 0x000fec0003800000 */
[----:B------:R-:W-:-:S13]  /*14e0*/  FSETP.GEU.FTZ.AND P0, PT, R2, RZ, PT ;  /* 0x000000ff0200720b */ /* 0x000fda0003f1e000 */
[----:B------:R-:W-:Y:S01]  /*14f0*/  @!P0 MOV R13, 0x7fffffff ;  /* 0x7fffffff000d8802 */ /* 0x000fe20000000f00 */
[----:B------:R-:W-:Y:S06]  /*1500*/  @!P0 BRA `(.L_x_88) ;  /* 0x0000000000388947 */ /* 0x000fec0003800000 */
[----:B------:R-:W-:-:S13]  /*1510*/  FSETP.GTU.FTZ.AND P0, PT, |R2|, +INF , PT ;  /* 0x7f8000000200780b */ /* 0x000fda0003f1c200 */
[----:B------:R-:W-:Y:S01]  /*1520*/  @P0 FADD.FTZ R13, R2, 1 ;  /* 0x3f800000020d0421 */ /* 0x000fe20000010000 */
[----:B------:R-:W-:Y:S06]  /*1530*/  @P0 BRA `(.L_x_88) ;  /* 0x00000000002c0947 */ /* 0x000fec0003800000 */
[----:B------:R-:W-:-:S13]  /*1540*/  FSETP.NEU.FTZ.AND P0, PT, |R2|, +INF , PT ;  /* 0x7f8000000200780b */ /* 0x000fda0003f1d200 */
[----:B------:R-:W-:Y:S01]  /*1550*/  @!P0 MOV R13, R2 ;  /* 0x00000002000d8202 */ /* 0x000fe20000000f00 */
[----:B------:R-:W-:Y:S06]  /*1560*/  @!P0 BRA `(.L_x_88) ;  /* 0x0000000000208947 */ /* 0x000fec0003800000 */
[----:B------:R-:W-:-:S04]  /*1570*/  FFMA R2, R2, 1.84467440737095516160e+19, RZ ;  /* 0x5f80000002027823 */ /* 0x000fc800000000ff */
[----:B------:R-:W0:Y:S02]  /*1580*/  MUFU.RSQ R13, R2 ;  /* 0x00000002000d7308 */ /* 0x000e240000001400 */
[----:B0-----:R-:W-:Y:S01]  /*1590*/  FMUL.FTZ R15, R2, R13 ;  /* 0x0000000d020f7220 */ /* 0x001fe20000410000 */
[----:B------:R-:W-:-:S03]  /*15a0*/  FMUL.FTZ R13, R13, 0.5 ;  /* 0x3f0000000d0d7820 */ /* 0x000fc60000410000 */
[----:B------:R-:W-:-:S04]  /*15b0*/  FADD.FTZ R16, -R15, -RZ ;  /* 0x800000ff0f107221 */ /* 0x000fc80000010100 */
[----:B------:R-:W-:-:S04]  /*15c0*/  FFMA R16, R15, R16, R2 ;  /* 0x000000100f107223 */ /* 0x000fc80000000002 */
[----:B------:R-:W-:-:S04]  /*15d0*/  FFMA R13, R16, R13, R15 ;  /* 0x0000000d100d7223 */ /* 0x000fc8000000000f */
[----:B------:R-:W-:-:S07]  /*15e0*/  FMUL.FTZ R13, R13, 2.3283064365386962891e-10 ;  /* 0x2f8000000d0d7820 */ /* 0x000fce0000410000 */
.L_x_88:
[----:B------:R-:W-:Y:S02]  /*15f0*/  HFMA2 R17, -RZ, RZ, 0, 0 ;  /* 0x00000000ff117431 */ /* 0x000fe400000001ff */
[----:B------:R-:W-:-:S04]  /*1600*/  IMAD.MOV.U32 R16, RZ, RZ, R18 ;  /* 0x000000ffff107224 */ /* 0x000fc800078e0012 */
[----:B------:R-:W-:Y:S05]  /*1610*/  RET.REL.NODEC R16 `(_Z25gpuKernelCart2SphereDerivIfEvPT_S1_S1_S1_S1_S1_S1_S1_S1_S1_S1_S1_S1_S1_S1_i) ;  /* 0xffffffe810787950 */ /* 0x000fea0003c3ffff */
        .weak           $__internal_1_$__cuda_sm3x_div_rn_noftz_f32_slowpath
        .type           $__internal_1_$__cuda_sm3x_div_rn_noftz_f32_slowpath,@function
        .size           $__internal_1_$__cuda_sm3x_div_rn_noftz_f32_slowpath,(.L_x_161 - $__internal_1_$__cuda_sm3x_div_rn_noftz_f32_slowpath)
$__internal_1_$__cuda_sm3x_div_rn_noftz_f32_slowpath:
[----:B------:R-:W-:Y:S02]  /*1620*/  SHF.R.U32.HI R16, RZ, 0x17, R3 ;  /* 0x00000017ff107819 */ /* 0x000fe40000011603 */
[----:B------:R-:W-:Y:S02]  /*1630*/  SHF.R.U32.HI R19, RZ, 0x17, R0 ;  /* 0x00000017ff137819 */ /* 0x000fe40000011600 */
[----:B------:R-:W-:Y:S02]  /*1640*/  LOP3.LUT R16, R16, 0xff, RZ, 0xc0, !PT ;  /* 0x000000ff10107812 */ /* 0x000fe400078ec0ff */
[----:B------:R-:W-:Y:S02]  /*1650*/  LOP3.LUT R19, R19, 0xff, RZ, 0xc0, !PT ;  /* 0x000000ff13137812 */ /* 0x000fe400078ec0ff */
[----:B------:R-:W-:Y:S02]  /*1660*/  IADD3 R20, PT, PT, R16, -0x1, RZ ;  /* 0xffffffff10147810 */ /* 0x000fe40007ffe0ff */
[----:B------:R-:W-:Y:S01]  /*1670*/  MOV R21, R3 ;  /* 0x0000000300157202 */ /* 0x000fe20000000f00 */
[----:B------:R-:W-:Y:S01]  /*1680*/  VIADD R18, R19, 0xffffffff ;  /* 0xffffffff13127836 */ /* 0x000fe20000000000 */
[----:B------:R-:W-:-:S04]  /*1690*/  ISETP.GT.U32.AND P0, PT, R20, 0xfd, PT ;  /* 0x000000fd1400780c */ /* 0x000fc80003f04070 */
[----:B------:R-:W-:-:S13]  /*16a0*/  ISETP.GT.U32.OR P0, PT, R18, 0xfd, P0 ;  /* 0x000000fd1200780c */ /* 0x000fda0000704470 */
[----:B------:R-:W-:Y:S01]  /*16b0*/  @!P0 MOV R18, RZ ;  /* 0x000000ff00128202 */ /* 0x000fe20000000f00 */
[----:B------:R-:W-:Y:S06]  /*16c0*/  @!P0 BRA `(.L_x_89) ;  /* 0x0000000000608947 */ /* 0x000fec0003800000 */
[----:B------:R-:W-:Y:S02]  /*16d0*/  FSETP.GTU.FTZ.AND P0, PT, |R0|, +INF , PT ;  /* 0x7f8000000000780b */ /* 0x000fe40003f1c200 */
[----:B------:R-:W-:-:S04]  /*16e0*/  FSETP.GTU.FTZ.AND P2, PT, |R3|, +INF , PT ;  /* 0x7f8000000300780b */ /* 0x000fc80003f5c200 */
[----:B------:R-:W-:-:S13]  /*16f0*/  PLOP3.LUT P0, PT, P0, P2, PT, 0xf8, 0x8f ;  /* 0x00000000008f781c */ /* 0x000fda0000705f70 */
[----:B------:R-:W-:Y:S05]  /*1700*/  @P0 BRA `(.L_x_90) ;  /* 0x0000000400480947 */ /* 0x000fea0003800000 */
[----:B------:R-:W-:-:S13]  /*1710*/  LOP3.LUT P0, RZ, R21, 0x7fffffff, R0, 0xc8, !PT ;  /* 0x7fffffff15ff7812 */ /* 0x000fda000780c800 */
[----:B------:R-:W-:Y:S05]  /*1720*/  @!P0 BRA `(.L_x_91) ;  /* 0x0000000400388947 */ /* 0x000fea0003800000 */
[C---:B------:R-:W-:Y:S02]  /*1730*/  FSETP.NEU.FTZ.AND P2, PT, |R0|.reuse, +INF , PT ;  /* 0x7f8000000000780b */ /* 0x040fe40003f5d200 */
[----:B------:R-:W-:Y:S02]  /*1740*/  FSETP.NEU.FTZ.AND P3, PT, |R3|, +INF , PT ;  /* 0x7f8000000300780b */ /* 0x000fe40003f7d200 */
[----:B------:R-:W-:-:S11]  /*1750*/  FSETP.NEU.FTZ.AND P0, PT, |R0|, +INF , PT ;  /* 0x7f8000000000780b */ /* 0x000fd60003f1d200 */
[----:B------:R-:W-:Y:S05]  /*1760*/  @!P3 BRA !P2, `(.L_x_91) ;  /* 0x000000040028b947 */ /* 0x000fea0005000000 */
[----:B------:R-:W-:-:S04]  /*1770*/  LOP3.LUT P2, RZ, R0, 0x7fffffff, RZ, 0xc0, !PT ;  /* 0x7fffffff00ff7812 */ /* 0x000fc8000784c0ff */
[----:B------:R-:W-:-:S13]  /*1780*/  PLOP3.LUT P2, PT, P3, P2, PT, 0x2f, 0xf2 ;  /* 0x0000000000f2781c */ /* 0x000fda0001f44577 */
[----:B------:R-:W-:Y:S05]  /*1790*/  @P2 BRA `(.L_x_92) ;  /* 0x0000000400142947 */ /* 0x000fea0003800000 */
[----:B------:R-:W-:-:S04]  /*17a0*/  LOP3.LUT P2, RZ, R21, 0x7fffffff, RZ, 0xc0, !PT ;  /* 0x7fffffff15ff7812 */ /* 0x000fc8000784c0ff */
[----:B------:R-:W-:-:S13]  /*17b0*/  PLOP3.LUT P0, PT, P0, P2, PT, 0x2f, 0xf2 ;  /* 0x0000000000f2781c */ /* 0x000fda0000704577 */
[----:B------:R-:W-:Y:S05]  /*17c0*/  @P0 BRA `(.L_x_93) ;  /* 0x0000000000fc0947 */ /* 0x000fea0003800000 */
[----:B------:R-:W-:Y:S01]  /*17d0*/  VIADD R18, R19, 0xffffffff ;  /* 0xffffffff13127836 */ /* 0x000fe20000000000 */
[----:B------:R-:W-:-:S04]  /*17e0*/  ISETP.GE.AND P2, PT, R20, RZ, PT ;  /* 0x000000ff1400720c */ /* 0x000fc80003f46270 */
[----:B------:R-:W-:-:S09]  /*17f0*/  ISETP.GE.AND P0, PT, R18, RZ, PT ;  /* 0x000000ff1200720c */ /* 0x000fd20003f06270 */
[----:B------:R-:W-:-:S04]  /*1800*/  @!P2 FFMA R21, R3, 1.84467440737095516160e+19, RZ ;  /* 0x5f8000000315a823 */ /* 0x000fc800000000ff */
[----:B------:R-:W-:Y:S01]  /*1810*/  @P0 MOV R18, RZ ;  /* 0x000000ff00120202 */ /* 0x000fe20000000f00 */
[----:B------:R-:W-:Y:S01]  /*1820*/  @!P0 FFMA R0, R0, 1.84467440737095516160e+19, RZ ;  /* 0x5f80000000008823 */ /* 0x000fe200000000ff */
[----:B------:R-:W-:-:S05]  /*1830*/  @!P0 MOV R18, 0xffffffc0 ;  /* 0xffffffc000128802 */ /* 0x000fca0000000f00 */
[----:B------:R-:W-:-:S07]  /*1840*/  @!P2 VIADD R18, R18, 0x40 ;  /* 0x000000401212a836 */ /* 0x000fce0000000000 */
.L_x_89:
[----:B------:R-:W-:Y:S02]  /*1850*/  LEA R20, R16, 0xc0800000, 0x17 ;  /* 0xc080000010147811 */ /* 0x000fe400078eb8ff */
[----:B------:R-:W-:Y:S02]  /*1860*/  IADD3 R19, PT, PT, R19, -0x7f, RZ ;  /* 0xffffff8113137810 */ /* 0x000fe40007ffe0ff */
[----:B------:R-:W-:-:S03]  /*1870*/  IADD3 R22, PT, PT, -R20, R21, RZ ;  /* 0x0000001514167210 */ /* 0x000fc60007ffe1ff */
[C---:B------:R-:W-:Y:S01]  /*1880*/  IMAD R0, R19.reuse, -0x800000, R0 ;  /* 0xff80000013007824 */ /* 0x040fe200078e0200 */
[----:B------:R-:W0:Y:S01]  /*1890*/  MUFU.RCP R20, R22 ;  /* 0x0000001600147308 */ /* 0x000e220000001000 */
[----:B------:R-:W-:Y:S01]  /*18a0*/  FADD.FTZ R21, -R22, -RZ ;  /* 0x800000ff16157221 */ /* 0x000fe20000010100 */
[----:B------:R-:W-:-:S05]  /*18b0*/  IADD3 R19, PT, PT, R19, 0x7f, -R16 ;  /* 0x0000007f13137810 */ /* 0x000fca0007ffe810 */
[----:B------:R-:W-:Y:S02]  /*18c0*/  IMAD.IADD R19, R19, 0x1, R18 ;  /* 0x0000000113137824 */ /* 0x000fe400078e0212 */
[----:B0-----:R-:W-:-:S04]  /*18d0*/  FFMA R23, R20, R21, 1 ;  /* 0x3f80000014177423 */ /* 0x001fc80000000015 */
[----:B------:R-:W-:-:S04]  /*18e0*/  FFMA R23, R20, R23, R20 ;  /* 0x0000001714177223 */ /* 0x000fc80000000014 */
[----:B------:R-:W-:-:S04]  /*18f0*/  FFMA R20, R0, R23, RZ ;  /* 0x0000001700147223 */ /* 0x000fc800000000ff */
[----:B------:R-:W-:-:S04]  /*1900*/  FFMA R24, R21, R20, R0 ;  /* 0x0000001415187223 */ /* 0x000fc80000000000 */
[----:B------:R-:W-:-:S04]  /*1910*/  FFMA R20, R23, R24, R20 ;  /* 0x0000001817147223 */ /* 0x000fc80000000014 */
[----:B------:R-:W-:-:S04]  /*1920*/  FFMA R21, R21, R20, R0 ;  /* 0x0000001415157223 */ /* 0x000fc80000000000 */
[----:B------:R-:W-:-:S05]  /*1930*/  FFMA R0, R23, R21, R20 ;  /* 0x0000001517007223 */ /* 0x000fca0000000014 */
[----:B------:R-:W-:-:S04]  /*1940*/  SHF.R.U32.HI R16, RZ, 0x17, R0 ;  /* 0x00000017ff107819 */ /* 0x000fc80000011600 */
[----:B------:R-:W-:-:S04]  /*1950*/  LOP3.LUT R16, R16, 0xff, RZ, 0xc0, !PT ;  /* 0x000000ff10107812 */ /* 0x000fc800078ec0ff */
[----:B------:R-:W-:-:S04]  /*1960*/  IADD3 R16, PT, PT, R16, R19, RZ ;  /* 0x0000001310107210 */ /* 0x000fc80007ffe0ff */
[----:B------:R-:W-:-:S04]  /*1970*/  IADD3 R18, PT, PT, R16, -0x1, RZ ;  /* 0xffffffff10127810 */ /* 0x000fc80007ffe0ff */
[----:B------:R-:W-:-:S13]  /*1980*/  ISETP.GE.U32.AND P0, PT, R18, 0xfe, PT ;  /* 0x000000fe1200780c */ /* 0x000fda0003f06070 */
[----:B------:R-:W-:Y:S05]  /*1990*/  @!P0 BRA `(.L_x_94) ;  /* 0x0000000000808947 */ /* 0x000fea0003800000 */
[----:B------:R-:W-:-:S13]  /*19a0*/  ISETP.GT.AND P0, PT, R16, 0xfe, PT ;  /* 0x000000fe1000780c */ /* 0x000fda0003f04270 */
[----:B------:R-:W-:Y:S05]  /*19b0*/  @P0 BRA `(.L_x_95) ;  /* 0x00000000006c0947 */ /* 0x000fea0003800000 */
[----:B------:R-:W-:-:S13]  /*19c0*/  ISETP.GE.AND P0, PT, R16, 0x1, PT ;  /* 0x000000011000780c */ /* 0x000fda0003f06270 */
[----:B------:R-:W-:Y:S05]  /*19d0*/  @P0 BRA `(.L_x_96) ;  /* 0x0000000000980947 */ /* 0x000fea0003800000 */
[----:B------:R-:W-:Y:S02]  /*19e0*/  ISETP.GE.AND P0, PT, R16, -0x18, PT ;  /* 0xffffffe81000780c */ /* 0x000fe40003f06270 */
[----:B------:R-:W-:-:S11]  /*19f0*/  LOP3.LUT R0, R0, 0x80000000, RZ, 0xc0, !PT ;  /* 0x8000000000007812 */ /* 0x000fd600078ec0ff */
[----:B------:R-:W-:Y:S05]  /*1a00*/  @!P0 BRA `(.L_x_96) ;  /* 0x00000000008c8947 */ /* 0x000fea0003800000 */
[CCC-:B------:R-:W-:Y:S01]  /*1a10*/  FFMA.RZ R18, R23.reuse, R21.reuse, R20.reuse ;  /* 0x0000001517127223 */ /* 0x1c0fe2000000c014 */
[C---:B------:R-:W-:Y:S02]  /*1a20*/  ISETP.NE.AND P3, PT, R16.reuse, RZ, PT ;  /* 0x000000ff1000720c */ /* 0x040fe40003f65270 */
[----:B------:R-:W-:Y:S02]  /*1a30*/  ISETP.NE.AND P2, PT, R16, RZ, PT ;  /* 0x000000ff1000720c */ /* 0x000fe40003f45270 */
[----:B------:R-:W-:Y:S01]  /*1a40*/  LOP3.LUT R19, R18, 0x7fffff, RZ, 0xc0, !PT ;  /* 0x007fffff12137812 */ /* 0x000fe200078ec0ff */
[CCC-:B------:R-:W-:Y:S01]  /*1a50*/  FFMA.RP R18, R23.reuse, R21.reuse, R20.reuse ;  /* 0x0000001517127223 */ /* 0x1c0fe20000008014 */
[----:B------:R-:W-:Y:S01]  /*1a60*/  FFMA.RM R21, R23, R21, R20 ;  /* 0x0000001517157223 */ /* 0x000fe20000004014 */
[C---:B------:R-:W-:Y:S01]  /*1a70*/  VIADD R20, R16.reuse, 0x20 ;  /* 0x0000002010147836 */ /* 0x040fe20000000000 */
[----:B------:R-:W-:Y:S02]  /*1a80*/  LOP3.LUT R19, R19, 0x800000, RZ, 0xfc, !PT ;  /* 0x0080000013137812 */ /* 0x000fe400078efcff */
[----:B------:R-:W-:-:S02]  /*1a90*/  IADD3 R16, PT, PT, -R16, RZ, RZ ;  /* 0x000000ff10107210 */ /* 0x000fc40007ffe1ff */
[----:B------:R-:W-:Y:S02]  /*1aa0*/  SHF.L.U32 R20, R19, R20, RZ ;  /* 0x0000001413147219 */ /* 0x000fe400000006ff */
[----:B------:R-:W-:Y:S02]  /*1ab0*/  FSETP.NEU.FTZ.AND P0, PT, R18, R21, PT ;  /* 0x000000151200720b */ /* 0x000fe40003f1d000 */
[----:B------:R-:W-:Y:S02]  /*1ac0*/  SEL R16, R16, RZ, P3 ;  /* 0x000000ff10107207 */ /* 0x000fe40001800000 */
[----:B------:R-:W-:Y:S02]  /*1ad0*/  ISETP.NE.AND P2, PT, R20, RZ, P2 ;  /* 0x000000ff1400720c */ /* 0x000fe40001745270 */
[----:B------:R-:W-:Y:S02]  /*1ae0*/  SHF.R.U32.HI R16, RZ, R16, R19 ;  /* 0x00000010ff107219 */ /* 0x000fe40000011613 */
[----:B------:R-:W-:-:S02]  /*1af0*/  PLOP3.LUT P0, PT, P0, P2, PT, 0xf8, 0x8f ;  /* 0x00000000008f781c */ /* 0x000fc40000705f70 */
[----:B------:R-:W-:Y:S02]  /*1b00*/  SHF.R.U32.HI R19, RZ, 0x1, R16 ;  /* 0x00000001ff137819 */ /* 0x000fe40000011610 */
[----:B------:R-:W-:-:S04]  /*1b10*/  SEL R18, RZ, 0x1, !P0 ;  /* 0x00000001ff127807 */ /* 0x000fc80004000000 */
[----:B------:R-:W-:-:S04]  /*1b20*/  LOP3.LUT R21, R18, 0x1, R19, 0xf8, !PT ;  /* 0x0000000112157812 */ /* 0x000fc800078ef813 */
[----:B------:R-:W-:-:S04]  /*1b30*/  LOP3.LUT R16, R21, R16, RZ, 0xc0, !PT ;  /* 0x0000001015107212 */ /* 0x000fc800078ec0ff */
[----:B------:R-:W-:-:S04]  /*1b40*/  IADD3 R19, PT, PT, R19, R16, RZ ;  /* 0x0000001013137210 */ /* 0x000fc80007ffe0ff */
[----:B------:R-:W-:Y:S01]  /*1b50*/  LOP3.LUT R0, R19, R0, RZ, 0xfc, !PT ;  /* 0x0000000013007212 */ /* 0x000fe200078efcff */
[----:B------:R-:W-:Y:S06]  /*1b60*/  BRA `(.L_x_96) ;  /* 0x0000000000347947 */ /* 0x000fec0003800000 */
.L_x_95:
[----:B------:R-:W-:-:S04]  /*1b70*/  LOP3.LUT R0, R0, 0x80000000, RZ, 0xc0, !PT ;  /* 0x8000000000007812 */ /* 0x000fc800078ec0ff */
[----:B------:R-:W-:Y:S01]  /*1b80*/  LOP3.LUT R0, R0, 0x7f800000, RZ, 0xfc, !PT ;  /* 0x7f80000000007812 */ /* 0x000fe200078efcff */
[----:B------:R-:W-:Y:S06]  /*1b90*/  BRA `(.L_x_96) ;  /* 0x0000000000287947 */ /* 0x000fec0003800000 */
.L_x_94:
[----:B------:R-:W-:Y:S01]  /*1ba0*/  IMAD R0, R19, 0x800000, R0 ;  /* 0x0080000013007824 */ /* 0x000fe200078e0200 */
[----:B------:R-:W-:Y:S06]  /*1bb0*/  BRA `(.L_x_96) ;  /* 0x0000000000207947 */ /* 0x000fec0003800000 */
.L_x_93:
[----:B------:R-:W-:-:S04]  /*1bc0*/  LOP3.LUT R0, R21, 0x80000000, R0, 0x48, !PT ;  /* 0x8000000015007812 */ /* 0x000fc800078e4800 */
[----:B------:R-:W-:Y:S01]  /*1bd0*/  LOP3.LUT R0, R0, 0x7f800000, RZ, 0xfc, !PT ;  /* 0x7f80000000007812 */ /* 0x000fe200078efcff */
[----:B------:R-:W-:Y:S06]  /*1be0*/  BRA `(.L_x_96) ;  /* 0x0000000000147947 */ /* 0x000fec0003800000 */
.L_x_92:
[----:B------:R-:W-:Y:S01]  /*1bf0*/  LOP3.LUT R0, R21, 0x80000000, R0, 0x48, !PT ;  /* 0x8000000015007812 */ /* 0x000fe200078e4800 */
[----:B------:R-:W-:Y:S06]  /*1c00*/  BRA `(.L_x_96) ;  /* 0x00000000000c7947 */ /* 0x000fec0003800000 */
.L_x_91:
[----:B------:R-:W0:Y:S01]  /*1c10*/  MUFU.RSQ R0, -QNAN ;  /* 0xffc0000000007908 */ /* 0x000e220000001400 */
[----:B------:R-:W-:Y:S05]  /*1c20*/  BRA `(.L_x_96) ;  /* 0x0000000000047947 */ /* 0x000fea0003800000 */
.L_x_90:
[----:B------:R-:W-:-:S07]  /*1c30*/  FADD.FTZ R0, R0, R3 ;  /* 0x0000000300007221 */ /* 0x000fce0000010000 */
.L_x_96:
[----:B------:R-:W-:Y:S01]  /*1c40*/  HFMA2 R19, -RZ, RZ, 0, 0 ;  /* 0x00000000ff137431 */ /* 0x000fe200000001ff */
[----:B------:R-:W-:-:S04]  /*1c50*/  MOV R18, R2 ;  /* 0x0000000200127202 */ /* 0x000fc80000000f00 */
[----:B0-----:R-:W-:Y:S05]  /*1c60*/  RET.REL.NODEC R18 `(_Z25gpuKernelCart2SphereDerivIfEvPT_S1_S1_S1_S1_S1_S1_S1_S1_S1_S1_S1_S1_S1_S1_i) ;  /* 0xffffffe012e47950 */ /* 0x001fea0003c3ffff */
.L_x_97:
        /* <DEDUP_REMOVED lines=9> */
.L_x_161:


//--------------------- .text._Z25gpuKernelCart2SphereDerivIdEvPT_S1_S1_S1_S1_S1_S1_S1_S1_S1_S1_S1_S1_S1_S1_i --------------------------
	.section	.text._Z25gpuKernelCart2SphereDerivIdEvPT_S1_S1_S1_S1_S1_S1_S1_S1_S1_S1_S1_S1_S1_S1_i,"ax",@progbits
	.align	128
        .global         _Z25gpuKernelCart2SphereDerivIdEvPT_S1_S1_S1_S1_S1_S1_S1_S1_S1_S1_S1_S1_S1_S1_i
        .type           _Z25gpuKernelCart2SphereDerivIdEvPT_S1_S1_S1_S1_S1_S1_S1_S1_S1_S1_S1_S1_S1_S1_i,@function
        .size           _Z25gpuKernelCart2SphereDerivIdEvPT_S1_S1_S1_S1_S1_S1_S1_S1_S1_S1_S1_S1_S1_S1_i,(.L_x_163 - _Z25gpuKernelCart2SphereDerivIdEvPT_S1_S1_S1_S1_S1_S1_S1_S1_S1_S1_S1_S1_S1_S1_i)
        .other          _Z25gpuKernelCart2SphereDerivIdEvPT_S1_S1_S1_S1_S1_S1_S1_S1_S1_S1_S1_S1_S1_S1_i,@"STO_CUDA_ENTRY STV_DEFAULT"
_Z25gpuKernelCart2SphereDerivIdEvPT_S1_S1_S1_S1_S1_S1_S1_S1_S1_S1_S1_S1_S1_S1_i:
.text._Z25gpuKernelCart2SphereDerivIdEvPT_S1_S1_S1_S1_S1_S1_S1_S1_S1_S1_S1_S1_S1_S1_i:
[----:B------:R-:W-:Y:S08]  /*0000*/  LDC R1, c[0x0][0x37c] ;  /* 0x0000df00ff017b82 */ /* 0x000ff00000000800 */
[----:B------:R-:W0:Y:S02]  /*0010*/  LDC R2, c[0x0][0x3f8] ;  /* 0x0000fe00ff027b82 */ /* 0x000e240000000800 */
[----:B0-----:R-:W-:-:S13]  /*0020*/  ISETP.GE.AND P0, PT, R2, 0x1, PT ;  /* 0x000000010200780c */ /* 0x001fda0003f06270 */
[----:B------:R-:W-:Y:S05]  /*0030*/  @!P0 EXIT ;  /* 0x000000000000894d */ /* 0x000fea0003800000 */
[----:B------:R-:W0:Y:S01]  /*0040*/  LDC R29, c[0x0][0x3e4] ;  /* 0x0000f900ff1d7b82 */ /* 0x000e220000000800 */
[----:B------:R-:W1:Y:S01]  /*0050*/  LDCU UR28, c[0x0][0x3e0] ;  /* 0x00007c00ff1c77ac */ /* 0x000e620008000800 */
[----:B------:R-:W-:Y:S01]  /*0060*/  IMAD.MOV R2, RZ, RZ, -R2 ;  /* 0x000000ffff027224 */ /* 0x000fe200078e0a02 */
        /* <DEDUP_REMOVED lines=8> */
[----:B--2---:R-:W-:-:S04]  /*00f0*/  IMAD.U32 R30, RZ, RZ, UR29 ;  /* 0x0000001dff1e7e24 */ /* 0x004fc8000f8e00ff */
[----:B------:R-:W2:Y:S01]  /*0100*/  LDC R25, c[0x0][0x394] ;  /* 0x0000e500ff197b82 */ /* 0x000ea20000000800 */
[----:B------:R-:W0:Y:S01]  /*0110*/  LDCU.64 UR8, c[0x0][0x388] ;  /* 0x00007100ff0877ac */ /* 0x000e220008000a00 */
[----:B----4-:R-:W-:Y:S01]  /*0120*/  IMAD.U32 R26, RZ, RZ, UR30 ;  /* 0x0000001eff1a7e24 */ /* 0x010fe2000f8e00ff */
[----:B------:R-:W4:Y:S01]  /*0130*/  LDCU.64 UR10, c[0x0][0x3c8] ;  /* 0x00007900ff0a77ac */ /* 0x000f220008000a00 */
[----:B-----5:R-:W-:Y:S01]  /*0140*/  IMAD.U32 R24, RZ, RZ, UR31 ;  /* 0x0000001fff187e24 */ /* 0x020fe2000f8e00ff */
        /* <DEDUP_REMOVED lines=8> */
.L_x_115:
[----:B0--3--:R-:W3:Y:S04]  /*01d0*/  LDG.E.64 R6, desc[UR4][R30.64] ;  /* 0x000000041e067981 */ /* 0x009ee8000c1e1b00 */
[----:B------:R-:W5:Y:S04]  /*01e0*/  LDG.E.64 R4, desc[UR4][R28.64] ;  /* 0x000000041c047981 */ /* 0x000f68000c1e1b00 */
[----:B------:R-:W4:Y:S01]  /*01f0*/  LDG.E.64 R8, desc[UR4][R26.64] ;  /* 0x000000041a087981 */ /* 0x000f22000c1e1b00 */
[----:B------:R-:W-:Y:S02]  /*0200*/  IMAD.MOV.U32 R10, RZ, RZ, 0x0 ;  /* 0x00000000ff0a7424 */ /* 0x000fe400078e00ff */
[----:B------:R-:W-:Y:S01]  /*0210*/  IMAD.MOV.U32 R11, RZ, RZ, 0x3fd80000 ;  /* 0x3fd80000ff0b7424 */ /* 0x000fe200078e00ff */
[----:B---3--:R-:W-:-:S08]  /*0220*/  DMUL R6, R6, R6 ;  /* 0x0000000606067228 */ /* 0x008fd00000000000 */
[----:B-----5:R-:W-:-:S08]  /*0230*/  DFMA R6, R4, R4, R6 ;  /* 0x000000040406722b */ /* 0x020fd00000000006 */
[----:B----4-:R-:W-:-:S06]  /*0240*/  DFMA R8, R8, R8, R6 ;  /* 0x000000080808722b */ /* 0x010fcc0000000006 */
[----:B------:R-:W0:Y:S04]  /*0250*/  MUFU.RSQ64H R7, R9 ;  /* 0x0000000900077308 */ /* 0x000e280000001c00 */
[----:B------:R-:W-:-:S04]  /*0260*/  IADD3 R6, PT, PT, R9, -0x3500000, RZ ;  /* 0xfcb0000009067810 */ /* 0x000fc80007ffe0ff */
[----:B------:R-:W-:Y:S02]  /*0270*/  ISETP.GE.U32.AND P0, PT, R6, 0x7ca00000, PT ;  /* 0x7ca000000600780c */ /* 0x000fe40003f06070 */
[----:B0-----:R-:W-:-:S08]  /*0280*/  DMUL R4, R6, R6 ;  /* 0x0000000606047228 */ /* 0x001fd00000000000 */
[----:B------:R-:W-:-:S08]  /*0290*/  DFMA R4, R8, -R4, 1 ;  /* 0x3ff000000804742b */ /* 0x000fd00000000804 */
[----:B------:R-:W-:Y:S02]  /*02a0*/  DFMA R10, R4, R10, 0.5 ;  /* 0x3fe00000040a742b */ /* 0x000fe4000000000a */
[----:B------:R-:W-:-:S08]  /*02b0*/  DMUL R4, R6, R4 ;  /* 0x0000000406047228 */ /* 0x000fd00000000000 */
[----:B------:R-:W-:-:S08]  /*02c0*/  DFMA R14, R10, R4, R6 ;  /* 0x000000040a0e722b */ /* 0x000fd00000000006 */
[----:B------:R-:W-:Y:S02]  /*02d0*/  DMUL R10, R8, R14 ;  /* 0x0000000e080a7228 */ /* 0x000fe40000000000 */
[----:B------:R-:W-:Y:S02]  /*02e0*/  VIADD R5, R15, 0xfff00000 ;  /* 0xfff000000f057836 */ /* 0x000fe40000000000 */
[----:B------:R-:W-:-:S04]  /*02f0*/  IMAD.MOV.U32 R4, RZ, RZ, R14 ;  /* 0x000000ffff047224 */ /* 0x000fc800078e000e */
[----:B------:R-:W-:-:S08]  /*0300*/  DFMA R16, R10, -R10, R8 ;  /* 0x8000000a0a10722b */ /* 0x000fd00000000008 */
[----:B------:R-:W-:Y:S01]  /*0310*/  DFMA R12, R16, R4, R10 ;  /* 0x00000004100c722b */ /* 0x000fe2000000000a */
[----:B------:R-:W-:Y:S10]  /*0320*/  @!P0 BRA `(.L_x_98) ;  /* 0x0000000000308947 */ /* 0x000ff40003800000 */
[----:B------:R-:W-:Y:S01]  /*0330*/  IMAD.MOV.U32 R4, RZ, RZ, R14 ;  /* 0x000000ffff047224 */ /* 0x000fe200078e000e */
[----:B------:R-:W-:Y:S01]  /*0340*/  MOV R0, R8 ;  /* 0x0000000800007202 */ /* 0x000fe20000000f00 */
[----:B------:R-:W-:Y:S01]  /*0350*/  IMAD.MOV.U32 R14, RZ, RZ, R16 ;  /* 0x000000ffff0e7224 */ /* 0x000fe200078e0010 */
[----:B------:R-:W-:Y:S01]  /*0360*/  MOV R8, R6 ;  /* 0x0000000600087202 */ /* 0x000fe20000000f00 */
[----:B------:R-:W-:Y:S01]  /*0370*/  IMAD.MOV.U32 R3, RZ, RZ, R17 ;  /* 0x000000ffff037224 */ /* 0x000fe200078e0011 */
[----:B------:R-:W-:Y:S01]  /*0380*/  MOV R6, 0x3d0 ;  /* 0x000003d000067802 */ /* 0x000fe20000000f00 */
[----:B------:R-:W-:Y:S02]  /*0390*/  IMAD.MOV.U32 R15, RZ, RZ, R9 ;  /* 0x000000ffff0f7224 */ /* 0x000fe400078e0009 */
[----:B------:R-:W-:Y:S02]  /*03a0*/  IMAD.MOV.U32 R16, RZ, RZ, R10 ;  /* 0x000000ffff107224 */ /* 0x000fe400078e000a */
[----:B------:R-:W-:-:S07]  /*03b0*/  IMAD.MOV.U32 R17, RZ, RZ, R11 ;  /* 0x000000ffff117224 */ /* 0x000fce00078e000b */
[----:B-12---:R-:W-:Y:S05]  /*03c0*/  CALL.REL.NOINC `($__internal_3_$__cuda_sm20_dsqrt_rn_f64_mediumpath_v1) ;  /* 0x0000002400d47944 */ /* 0x006fea0003c00000 */
[----:B------:R-:W-:Y:S02]  /*03d0*/  IMAD.MOV.U32 R12, RZ, RZ, R20 ;  /* 0x000000ffff0c7224 */ /* 0x000fe400078e0014 */
[----:B------:R-:W-:-:S07]  /*03e0*/  IMAD.MOV.U32 R13, RZ, RZ, R21 ;  /* 0x000000ffff0d7224 */ /* 0x000fce00078e0015 */
.L_x_98:
[----:B--2---:R0:W-:Y:S04]  /*03f0*/  STG.E.64 desc[UR4][R24.64], R12 ;  /* 0x0000000c18007986 */ /* 0x0041e8000c101b04 */
[----:B------:R-:W2:Y:S01]  /*0400*/  LDG.E.64 R10, desc[UR4][R26.64] ;  /* 0x000000041a0a7981 */ /* 0x000ea2000c1e1b00 */
[----:B------:R-:W3:Y:S01]  /*0410*/  MUFU.RCP64H R5, R13 ;  /* 0x0000000d00057308 */ /* 0x000ee20000001800 */
[----:B------:R-:W-:-:S06]  /*0420*/  IMAD.MOV.U32 R4, RZ, RZ, 0x1 ;  /* 0x00000001ff047424 */ /* 0x000fcc00078e00ff */
[----:B---3--:R-:W-:-:S08]  /*0430*/  DFMA R6, R4, -R12, 1 ;  /* 0x3ff000000406742b */ /* 0x008fd0000000080c */
[----:B------:R-:W-:-:S08]  /*0440*/  DFMA R6, R6, R6, R6 ;  /* 0x000000060606722b */ /* 0x000fd00000000006 */
[----:B------:R-:W-:-:S08]  /*0450*/  DFMA R6, R4, R6, R4 ;  /* 0x000000060406722b */ /* 0x000fd00000000004 */
[----:B------:R-:W-:-:S08]  /*0460*/  DFMA R4, R6, -R12, 1 ;  /* 0x3ff000000604742b */ /* 0x000fd0000000080c */
[----:B------:R-:W-:-:S08]  /*0470*/  DFMA R4, R6, R4, R6 ;  /* 0x000000040604722b */ /* 0x000fd00000000006 */
[----:B--2---:R-:W-:Y:S01]  /*0480*/  DMUL R6, R10, R4 ;  /* 0x000000040a067228 */ /* 0x004fe20000000000 */
[----:B------:R-:W-:-:S07]  /*0490*/  FSETP.GEU.AND P1, PT, |R11|, 6.5827683646048100446e-37, PT ;  /* 0x036000000b00780b */ /* 0x000fce0003f2e200 */
[----:B------:R-:W-:-:S08]  /*04a0*/  DFMA R8, R6, -R12, R10 ;  /* 0x8000000c0608722b */ /* 0x000fd0000000000a */
[----:B------:R-:W-:-:S10]  /*04b0*/  DFMA R4, R4, R8, R6 ;  /* 0x000000080404722b */ /* 0x000fd40000000006 */
[----:B------:R-:W-:-:S05]  /*04c0*/  FFMA R0, RZ, R13, R5 ;  /* 0x0000000dff007223 */ /* 0x000fca0000000005 */
[----:B------:R-:W-:-:S13]  /*04d0*/  FSETP.GT.AND P0, PT, |R0|, 1.469367938527859385e-39, PT ;  /* 0x001000000000780b */ /* 0x000fda0003f04200 */
[----:B0-----:R-:W-:Y:S05]  /*04e0*/  @P0 BRA P1, `(.L_x_99) ;  /* 0x0000000000100947 */ /* 0x001fea0000800000 */
[----:B------:R-:W-:-:S07]  /*04f0*/  MOV R0, 0x510 ;  /* 0x0000051000007802 */ /* 0x000fce0000000f00 */
[----:B-1----:R-:W-:Y:S05]  /*0500*/  CALL.REL.NOINC `($__internal_2_$__cuda_sm20_div_rn_f64_full) ;  /* 0x0000002000147944 */ /* 0x002fea0003c00000 */
[----:B------:R-:W-:Y:S02]  /*0510*/  IMAD.MOV.U32 R4, RZ, RZ, R6 ;  /* 0x000000ffff047224 */ /* 0x000fe400078e0006 */
[----:B------:R-:W-:-:S07]  /*0520*/  IMAD.MOV.U32 R5, RZ, RZ, R7 ;  /* 0x000000ffff057224 */ /* 0x000fce00078e0007 */
.L_x_99:
[----:B------:R-:W-:-:S10]  /*0530*/  DADD R6, -RZ, |R4| ;  /* 0x00000000ff067229 */ /* 0x000fd40000000504 */
[----:B------:R-:W-:-:S13]  /*0540*/  ISETP.GT.AND P0, PT, R7, 0x3fe26665, PT ;  /* 0x3fe266650700780c */ /* 0x000fda0003f04270 */
[----:B------:R-:W-:Y:S05]  /*0550*/  @P0 BRA `(.L_x_100) ;  /* 0x0000000000d40947 */ /* 0x000fea0003800000 */
[----:B------:R-:W-:Y:S01]  /*0560*/  DMUL R6, R4, R4 ;  /* 0x0000000404067228 */ /* 0x000fe20000000000 */
[----:B------:R-:W-:Y:S01]  /*0570*/  MOV R8, 0x180754af ;  /* 0x180754af00087802 */ /* 0x000fe20000000f00 */
[----:B------:R-:W-:Y:S01]  /*0580*/  IMAD.MOV.U32 R9, RZ, RZ, 0x3fb3823b ;  /* 0x3fb3823bff097424 */ /* 0x000fe200078e00ff */
[----:B------:R-:W-:Y:S01]  /*0590*/  UMOV UR28, 0xdc1895e9 ;  /* 0xdc1895e9001c7882 */ /* 0x000fe20000000000 */
[----:B------:R-:W-:Y:S01]  /*05a0*/  UMOV UR29, 0x3fb0066b ;  /* 0x3fb0066b001d7882 */ /* 0x000fe20000000000 */
[----:B------:R-:W-:-:S03]  /*05b0*/  ISETP.GT.AND P0, PT, R5, -0x1, PT ;  /* 0xffffffff0500780c */ /* 0x000fc60003f04270 */
[----:B------:R-:W-:Y:S01]  /*05c0*/  DFMA R8, R6, UR28, -R8 ;  /* 0x0000001c06087c2b */ /* 0x000fe20008000808 */
[----:B------:R-:W-:Y:S01]  /*05d0*/  UMOV UR28, 0xcc2f79ae ;  /* 0xcc2f79ae001c7882 */ /* 0x000fe20000000000 */
[----:B------:R-:W-:-:S06]  /*05e0*/  UMOV UR29, 0x3fb11e52 ;  /* 0x3fb11e52001d7882 */ /* 0x000fcc0000000000 */
[----:B------:R-:W-:Y:S01]  /*05f0*/  DFMA R8, R6, R8, UR28 ;  /* 0x0000001c06087e2b */ /* 0x000fe20008000008 */
[----:B------:R-:W-:Y:S01]  /*0600*/  UMOV UR28, 0x3526861b ;  /* 0x3526861b001c7882 */ /* 0x000fe20000000000 */
[----:B------:R-:W-:-:S06]  /*0610*/  UMOV UR29, 0x3f924eaf ;  /* 0x3f924eaf001d7882 */ /* 0x000fcc0000000000 */
[----:B------:R-:W-:Y:S01]  /*0620*/  DFMA R8, R6, R8, -UR28 ;  /* 0x8000001c06087e2b */ /* 0x000fe20008000008 */
[----:B------:R-:W-:Y:S01]  /*0630*/  UMOV UR28, 0xa31e6cb7 ;  /* 0xa31e6cb7001c7882 */ /* 0x000fe20000000000 */
[----:B------:R-:W-:-:S06]  /*0640*/  UMOV UR29, 0x3f91df02 ;  /* 0x3f91df02001d7882 */ /* 0x000fcc0000000000 */
[----:B------:R-:W-:Y:S01]  /*0650*/  DFMA R8, R6, R8, UR28 ;  /* 0x0000001c06087e2b */ /* 0x000fe20008000008 */
        /* <DEDUP_REMOVED lines=26> */
[----:B------:R-:W-:Y:S01]  /*0800*/  DMUL R8, R6, R8 ;  /* 0x0000000806087228 */ /* 0x000fe20000000000 */
[----:B------:R-:W-:Y:S02]  /*0810*/  @P0 IMAD.MOV.U32 R6, RZ, RZ, 0x33145c07 ;  /* 0x33145c07ff060424 */ /* 0x000fe400078e00ff */
[----:B------:R-:W-:-:S05]  /*0820*/  @P0 IMAD.MOV.U32 R7, RZ, RZ, 0x3c91a626 ;  /* 0x3c91a626ff070424 */ /* 0x000fca00078e00ff */
[----:B------:R-:W-:Y:S01]  /*0830*/  DFMA R8, R8, |R4|, |R4| ;  /* 0x400000040808722b */ /* 0x000fe20000000404 */
[----:B------:R-:W-:Y:S02]  /*0840*/  @!P0 IMAD.MOV.U32 R4, RZ, RZ, 0x33145c07 ;  /* 0x33145c07ff048424 */ /* 0x000fe400078e00ff */
[----:B------:R-:W-:-:S05]  /*0850*/  @!P0 IMAD.MOV.U32 R5, RZ, RZ, 0x3c91a626 ;  /* 0x3c91a626ff058424 */ /* 0x000fca00078e00ff */
[C---:B------:R-:W-:Y:S02]  /*0860*/  @P0 DADD R6, R8.reuse, -R6 ;  /* 0x0000000008060229 */ /* 0x040fe40000000806 */
[----:B------:R-:W-:-:S08]  /*0870*/  @!P0 DADD R4, R8, R4 ;  /* 0x0000000008048229 */ /* 0x000fd00000000004 */
[----:B------:R-:W-:Y:S02]  /*0880*/  @!P0 DADD R4, R4, UR28 ;  /* 0x0000001c04048e29 */ /* 0x000fe40008000000 */
[----:B------:R-:W-:Y:S01]  /*0890*/  @P0 DADD R4, -R6, UR28 ;  /* 0x0000001c06040e29 */ /* 0x000fe20008000100 */
[----:B------:R-:W-:Y:S10]  /*08a0*/  BRA `(.L_x_101) ;  /* 0x0000000400207947 */ /* 0x000ff40003800000 */
.L_x_100:
[----:B------:R-:W-:Y:S01]  /*08b0*/  DADD R6, -|R4|, 1 ;  /* 0x3ff0000004067429 */ /* 0x000fe20000000300 */
[----:B------:R-:W-:Y:S01]  /*08c0*/  MOV R8, 0x66faac4b ;  /* 0x66faac4b00087802 */ /* 0x000fe20000000f00 */
[----:B------:R-:W-:Y:S01]  /*08d0*/  IMAD.MOV.U32 R9, RZ, RZ, 0x3ebac2fe ;  /* 0x3ebac2feff097424 */ /* 0x000fe200078e00ff */
[----:B------:R-:W-:Y:S01]  /*08e0*/  UMOV UR28, 0x71155f70 ;  /* 0x71155f70001c7882 */ /* 0x000fe20000000000 */
[----:B------:R-:W-:-:S04]  /*08f0*/  UMOV UR29, 0x3ec715b3 ;  /* 0x3ec715b3001d7882 */ /* 0x000fc80000000000 */
[----:B------:R-:W-:Y:S01]  /*0900*/  DFMA R8, R6, UR28, -R8 ;  /* 0x0000001c06087c2b */ /* 0x000fe20008000808 */
[----:B------:R-:W-:Y:S01]  /*0910*/  UMOV UR28, 0x8efcd9b8 ;  /* 0x8efcd9b8001c7882 */ /* 0x000fe20000000000 */
[----:B------:R-:W-:Y:S01]  /*0920*/  UMOV UR29, 0x3ed9a9b8 ;  /* 0x3ed9a9b8001d7882 */ /* 0x000fe20000000000 */
[----:B------:R-:W-:-:S05]  /*0930*/  ISETP.GE.AND P0, PT, R7, 0x1, PT ;  /* 0x000000010700780c */ /* 0x000fca0003f06270 */
[----:B------:R-:W-:Y:S01]  /*0940*/  DFMA R8, R6, R8, UR28 ;  /* 0x0000001c06087e2b */ /* 0x000fe20008000008 */
[----:B------:R-:W-:Y:S01]  /*0950*/  UMOV UR28, 0xa8a0c4c3 ;  /* 0xa8a0c4c3001c7882 */ /* 0x000fe20000000000 */
[----:B------:R-:W-:-:S06]  /*0960*/  UMOV UR29, 0x3edd0f40 ;  /* 0x3edd0f40001d7882 */ /* 0x000fcc0000000000 */
[----:B------:R-:W-:Y:S01]  /*0970*/  DFMA R10, R6, R8, UR28 ;  /* 0x0000001c060a7e2b */ /* 0x000fe20008000008 */
[----:B------:R-:W-:Y:S01]  /*0980*/  UMOV UR28, 0xfa9e0e1f ;  /* 0xfa9e0e1f001c7882 */ /* 0x000fe20000000000 */
[----:B------:R-:W-:Y:S01]  /*0990*/  UMOV UR29, 0x3ef46d4c ;  /* 0x3ef46d4c001d7882 */ /* 0x000fe20000000000 */
[----:B------:R-:W-:Y:S02]  /*09a0*/  VIADD R9, R7, 0xfff00000 ;  /* 0xfff0000007097836 */ /* 0x000fe40000000000 */
[----:B------:R-:W-:-:S03]  /*09b0*/  IMAD.MOV.U32 R8, RZ, RZ, R6 ;  /* 0x000000ffff087224 */ /* 0x000fc600078e0006 */
[----:B------:R-:W-:Y:S01]  /*09c0*/  DFMA R12, R6, R10, UR28 ;  /* 0x0000001c060c7e2b */ /* 0x000fe2000800000a */
[----:B------:R-:W-:Y:S01]  /*09d0*/  UMOV UR28, 0x8d1e2422 ;  /* 0x8d1e2422001c7882 */ /* 0x000fe20000000000 */
[----:B------:R-:W-:Y:S01]  /*09e0*/  UMOV UR29, 0x3f079c16 ;  /* 0x3f079c16001d7882 */ /* 0x000fe20000000000 */
[----:B------:R-:W0:Y:S01]  /*09f0*/  MUFU.RSQ64H R11, R9 ;  /* 0x00000009000b7308 */ /* 0x000e220000001c00 */
[----:B------:R-:W-:-:S04]  /*0a00*/  IMAD.MOV.U32 R10, RZ, RZ, RZ ;  /* 0x000000ffff0a7224 */ /* 0x000fc800078e00ff */
[----:B------:R-:W-:Y:S01]  /*0a10*/  DFMA R12, R6, R12, UR28 ;  /* 0x0000001c060c7e2b */ /* 0x000fe2000800000c */
[----:B------:R-:W-:Y:S01]  /*0a20*/  UMOV UR28, 0xc3bca540 ;  /* 0xc3bca540001c7882 */ /* 0x000fe20000000000 */
[----:B------:R-:W-:-:S06]  /*0a30*/  UMOV UR29, 0x3f1c9a88 ;  /* 0x3f1c9a88001d7882 */ /* 0x000fcc0000000000 */
[----:B------:R-:W-:Y:S01]  /*0a40*/  DFMA R12, R6, R12, UR28 ;  /* 0x0000001c060c7e2b */ /* 0x000fe2000800000c */
[----:B------:R-:W-:Y:S01]  /*0a50*/  UMOV UR28, 0x4bd476df ;  /* 0x4bd476df001c7882 */ /* 0x000fe20000000000 */
[----:B------:R-:W-:Y:S01]  /*0a60*/  UMOV UR29, 0x3f31c4e6 ;  /* 0x3f31c4e6001d7882 */ /* 0x000fe20000000000 */
[----:B0-----:R-:W-:-:S05]  /*0a70*/  DMUL R14, R8, R10 ;  /* 0x0000000a080e7228 */ /* 0x001fca0000000000 */
[----:B------:R-:W-:Y:S01]  /*0a80*/  DFMA R18, R6, R12, UR28 ;  /* 0x0000001c06127e2b */ /* 0x000fe2000800000c */
[----:B------:R-:W-:Y:S01]  /*0a90*/  UMOV UR28, 0x60009c8f ;  /* 0x60009c8f001c7882 */ /* 0x000fe20000000000 */
[----:B------:R-:W-:Y:S01]  /*0aa0*/  UMOV UR29, 0x3f46e8ba ;  /* 0x3f46e8ba001d7882 */ /* 0x000fe20000000000 */
[----:B------:R-:W-:Y:S01]  /*0ab0*/  VIADD R13, R11, 0xfff00000 ;  /* 0xfff000000b0d7836 */ /* 0x000fe20000000000 */
[----:B------:R-:W-:Y:S01]  /*0ac0*/  DFMA R16, R14, -R14, R8 ;  /* 0x8000000e0e10722b */ /* 0x000fe20000000008 */
[----:B------:R-:W-:-:S03]  /*0ad0*/  MOV R12, RZ ;  /* 0x000000ff000c7202 */ /* 0x000fc60000000f00 */
[----:B------:R-:W-:Y:S01]  /*0ae0*/  DFMA R18, R6, R18, UR28 ;  /* 0x0000001c06127e2b */ /* 0x000fe20008000012 */
[----:B------:R-:W-:Y:S01]  /*0af0*/  UMOV UR28, 0xc62b05a2 ;  /* 0xc62b05a2001c7882 */ /* 0x000fe20000000000 */
[----:B------:R-:W-:Y:S02]  /*0b00*/  UMOV UR29, 0x3f5f1c71 ;  /* 0x3f5f1c71001d7882 */ /* 0x000fe40000000000 */
[----:B------:R-:W-:-:S04]  /*0b10*/  DFMA R16, R12, R16, R14 ;  /* 0x000000100c10722b */ /* 0x000fc8000000000e */
[----:B------:R-:W-:Y:S01]  /*0b20*/  DFMA R18, R6, R18, UR28 ;  /* 0x0000001c06127e2b */ /* 0x000fe20008000012 */
[----:B------:R-:W-:Y:S01]  /*0b30*/  UMOV UR28, 0xb6dc9f2c ;  /* 0xb6dc9f2c001c7882 */ /* 0x000fe20000000000 */
[----:B------:R-:W-:Y:S02]  /*0b40*/  UMOV UR29, 0x3f76db6d ;  /* 0x3f76db6d001d7882 */ /* 0x000fe40000000000 */
[-C--:B------:R-:W-:Y:S02]  /*0b50*/  DFMA R10, R10, -R16.reuse, 1 ;  /* 0x3ff000000a0a742b */ /* 0x080fe40000000810 */
[----:B------:R-:W-:Y:S02]  /*0b60*/  DFMA R8, R16, -R16, R8 ;  /* 0x800000101008722b */ /* 0x000fe40000000008 */
[----:B------:R-:W-:Y:S01]  /*0b70*/  DFMA R18, R6, R18, UR28 ;  /* 0x0000001c06127e2b */ /* 0x000fe20008000012 */
[----:B------:R-:W-:Y:S01]  /*0b80*/  UMOV UR28, 0x3333329c ;  /* 0x3333329c001c7882 */ /* 0x000fe20000000000 */
[----:B------:R-:W-:-:S02]  /*0b90*/  UMOV UR29, 0x3f933333 ;  /* 0x3f933333001d7882 */ /* 0x000fc40000000000 */
[----:B------:R-:W-:-:S04]  /*0ba0*/  DFMA R10, R12, R10, R12 ;  /* 0x0000000a0c0a722b */ /* 0x000fc8000000000c */
[----:B------:R-:W-:Y:S01]  /*0bb0*/  DFMA R18, R6, R18, UR28 ;  /* 0x0000001c06127e2b */ /* 0x000fe20008000012 */
[----:B------:R-:W-:Y:S01]  /*0bc0*/  UMOV UR28, 0x55555555 ;  /* 0x55555555001c7882 */ /* 0x000fe20000000000 */
[----:B------:R-:W-:Y:S02]  /*0bd0*/  UMOV UR29, 0x3fb55555 ;  /* 0x3fb55555001d7882 */ /* 0x000fe40000000000 */
[----:B------:R-:W-:Y:S02]  /*0be0*/  DFMA R8, R10, R8, R16 ;  /* 0x000000080a08722b */ /* 0x000fe40000000010 */
[----:B------:R-:W-:Y:S02]  /*0bf0*/  DMUL R10, RZ, |R4| ;  /* 0x40000004ff0a7228 */ /* 0x000fe40000000000 */
[----:B------:R-:W-:Y:S01]  /*0c00*/  DFMA R18, R6, R18, UR28 ;  /* 0x0000001c06127e2b */ /* 0x000fe20008000012 */
[----:B------:R-:W-:Y:S01]  /*0c10*/  UMOV UR28, 0x33145c07 ;  /* 0x33145c07001c7882 */ /* 0x000fe20000000000 */
[----:B------:R-:W-:-:S04]  /*0c20*/  UMOV UR29, 0x3ca1a626 ;  /* 0x3ca1a626001d7882 */ /* 0x000fc80000000000 */
[----:B------:R-:W-:Y:S02]  /*0c30*/  VIADD R9, R9, 0x100000 ;  /* 0x0010000009097836 */ /* 0x000fe40000000000 */
[----:B------:R-:W-:-:S08]  /*0c40*/  DMUL R18, R6, R18 ;  /* 0x0000001206127228 */ /* 0x000fd00000000000 */
[----:B------:R-:W-:-:S10]  /*0c50*/  DFMA R18, R8, R18, R8 ;  /* 0x000000120812722b */ /* 0x000fd40000000008 */
[----:B------:R-:W-:Y:S02]  /*0c60*/  FSEL R10, R10, R18, !P0 ;  /* 0x000000120a0a7208 */ /* 0x000fe40004000000 */
[----:B------:R-:W-:Y:S02]  /*0c70*/  FSEL R11, R11, R19, !P0 ;  /* 0x000000130b0b7208 */ /* 0x000fe40004000000 */
[----:B------:R-:W-:-:S04]  /*0c80*/  ISETP.GE.AND P0, PT, R7, RZ, PT ;  /* 0x000000ff0700720c */ /* 0x000fc80003f06270 */
[----:B------:R-:W-:-:S10]  /*0c90*/  DMUL R8, R10, +INF ;  /* 0x7ff000000a087828 */ /* 0x000fd40000000000 */
[----:B------:R-:W-:Y:S02]  /*0ca0*/  FSEL R8, R8, R10, !P0 ;  /* 0x0000000a08087208 */ /* 0x000fe40004000000 */
[----:B------:R-:W-:Y:S02]  /*0cb0*/  FSEL R9, R9, R11, !P0 ;  /* 0x0000000b09097208 */ /* 0x000fe40004000000 */
[----:B------:R-:W-:-:S04]  /*0cc0*/  ISETP.GE.AND P0, PT, R5, RZ, PT ;  /* 0x000000ff0500720c */ /* 0x000fc80003f06270 */
[----:B------:R-:W-:Y:S01]  /*0cd0*/  DADD R6, R8, -UR28 ;  /* 0x8000001c08067e29 */ /* 0x000fe20008000000 */
[----:B------:R-:W-:Y:S01]  /*0ce0*/  UMOV UR28, 0x54442d18 ;  /* 0x54442d18001c7882 */ /* 0x000fe20000000000 */
[----:B------:R-:W-:-:S06]  /*0cf0*/  UMOV UR29, 0x400921fb ;  /* 0x400921fb001d7882 */ /* 0x000fcc0000000000 */
[----:B------:R-:W-:-:S10]  /*0d00*/  DADD R6, -R6, UR28 ;  /* 0x0000001c06067e29 */ /* 0x000fd40008000100 */
[----:B------:R-:W-:Y:S02]  /*0d10*/  FSEL R4, R6, R8, !P0 ;  /* 0x0000000806047208 */ /* 0x000fe40004000000 */
[----:B------:R-:W-:-:S07]  /*0d20*/  FSEL R5, R7, R9, !P0 ;  /* 0x0000000907057208 */ /* 0x000fce0004000000 */
.L_x_101:
[----:B-1----:R-:W-:Y:S02]  /*0d30*/  IMAD.U32 R10, RZ, RZ, UR6 ;  /* 0x00000006ff0a7e24 */ /* 0x002fe4000f8e00ff */
[----:B------:R-:W-:-:S05]  /*0d40*/  IMAD.U32 R11, RZ, RZ, UR7 ;  /* 0x00000007ff0b7e24 */ /* 0x000fca000f8e00ff */
[----:B------:R0:W-:Y:S04]  /*0d50*/  STG.E.64 desc[UR4][R10.64], R4 ;  /* 0x000000040a007986 */ /* 0x0001e8000c101b04 */
[----:B------:R-:W2:Y:S04]  /*0d60*/  LDG.E.64 R20, desc[UR4][R30.64] ;  /* 0x000000041e147981 */ /* 0x000ea8000c1e1b00 */
[----:B------:R-:W3:Y:S01]  /*0d70*/  LDG.E.64 R16, desc[UR4][R28.64] ;  /* 0x000000041c107981 */ /* 0x000ee2000c1e1b00 */
[----:B------:R-:W-:Y:S01]  /*0d80*/  IMAD.MOV.U32 R6, RZ, RZ, 0x1 ;  /* 0x00000001ff067424 */ /* 0x000fe200078e00ff */
[----:B--2---:R-:W-:-:S02]  /*0d90*/  DADD R12, -RZ, |R20| ;  /* 0x00000000ff0c7229 */ /* 0x004fc40000000514 */
[--C-:B---3--:R-:W-:Y:S02]  /*0da0*/  DADD R14, -RZ, |R16|.reuse ;  /* 0x00000000ff0e7229 */ /* 0x108fe40000000510 */
[----:B------:R-:W-:-:S08]  /*0db0*/  DSETP.GT.AND P1, PT, |R20|, |R16|, PT ;  /* 0x400000101400722a */ /* 0x000fd00003f24200 */
[----:B------:R-:W-:Y:S02]  /*0dc0*/  FSEL R19, R13, R15, P1 ;  /* 0x0000000f0d137208 */ /* 0x000fe40000800000 */
[----:B------:R-:W-:Y:S02]  /*0dd0*/  FSEL R18, R12, R14, P1 ;  /* 0x0000000e0c127208 */ /* 0x000fe40000800000 */
[----:B------:R-:W1:Y:S01]  /*0de0*/  MUFU.RCP64H R7, R19 ;  /* 0x0000001300077308 */ /* 0x000e620000001800 */
[----:B0-----:R-:W-:Y:S02]  /*0df0*/  FSEL R10, R14, R12, P1 ;  /* 0x0000000c0e0a7208 */ /* 0x001fe40000800000 */
[----:B------:R-:W-:-:S04]  /*0e00*/  FSEL R11, R15, R13, P1 ;  /* 0x0000000d0f0b7208 */ /* 0x000fc80000800000 */
[----:B------:R-:W-:Y:S01]  /*0e10*/  FSETP.GEU.AND P2, PT, |R11|, 6.5827683646048100446e-37, PT ;  /* 0x036000000b00780b */ /* 0x000fe20003f4e200 */
[----:B-1----:R-:W-:-:S08]  /*0e20*/  DFMA R8, -R18, R6, 1 ;  /* 0x3ff000001208742b */ /* 0x002fd00000000106 */
[----:B------:R-:W-:-:S08]  /*0e30*/  DFMA R8, R8, R8, R8 ;  /* 0x000000080808722b */ /* 0x000fd00000000008 */
[----:B------:R-:W-:-:S08]  /*0e40*/  DFMA R8, R6, R8, R6 ;  /* 0x000000080608722b */ /* 0x000fd00000000006 */
[----:B------:R-:W-:-:S08]  /*0e50*/  DFMA R4, -R18, R8, 1 ;  /* 0x3ff000001204742b */ /* 0x000fd00000000108 */
[----:B------:R-:W-:-:S08]  /*0e60*/  DFMA R4, R8, R4, R8 ;  /* 0x000000040804722b */ /* 0x000fd00000000008 */
[----:B------:R-:W-:-:S08]  /*0e70*/  DMUL R6, R4, R10 ;  /* 0x0000000a04067228 */ /* 0x000fd00000000000 */
[----:B------:R-:W-:-:S08]  /*0e80*/  DFMA R8, -R18, R6, R10 ;  /* 0x000000061208722b */ /* 0x000fd0000000010a */
[----:B------:R-:W-:-:S10]  /*0e90*/  DFMA R4, R4, R8, R6 ;  /* 0x000000080404722b */ /* 0x000fd40000000006 */
[----:B------:R-:W-:-:S05]  /*0ea0*/  FFMA R0, RZ, R19, R5 ;  /* 0x00000013ff007223 */ /* 0x000fca0000000005 */
[----:B------:R-:W-:-:S13]  /*0eb0*/  FSETP.GT.AND P0, PT, |R0|, 1.469367938527859385e-39, PT ;  /* 0x001000000000780b */ /* 0x000fda0003f04200 */
[----:B------:R-:W-:Y:S05]  /*0ec0*/  @P0 BRA P2, `(.L_x_102) ;  /* 0x0000000000180947 */ /* 0x000fea0001000000 */
[----:B------:R-:W-:Y:S01]  /*0ed0*/  IMAD.MOV.U32 R12, RZ, RZ, R18 ;  /* 0x000000ffff0c7224 */ /* 0x000fe200078e0012 */
[----:B------:R-:W-:Y:S02]  /*0ee0*/  MOV R13, R19 ;  /* 0x00000013000d7202 */ /* 0x000fe40000000f00 */
[----:B------:R-:W-:-:S07]  /*0ef0*/  MOV R0, 0xf10 ;  /* 0x00000f1000007802 */ /* 0x000fce0000000f00 */
[----:B------:R-:W-:Y:S05]  /*0f00*/  CALL.REL.NOINC `($__internal_2_$__cuda_sm20_div_rn_f64_full) ;  /* 0x0000001400947944 */ /* 0x000fea0003c00000 */
[----:B------:R-:W-:Y:S02]  /*0f10*/  IMAD.MOV.U32 R4, RZ, RZ, R6 ;  /* 0x000000ffff047224 */ /* 0x000fe400078e0006 */
[----:B------:R-:W-:-:S07]  /*0f20*/  IMAD.MOV.U32 R5, RZ, RZ, R7 ;  /* 0x000000ffff057224 */ /* 0x000fce00078e0007 */
.L_x_102:
[----:B------:R-:W-:Y:S01]  /*0f30*/  DMUL R6, R4, R4 ;  /* 0x0000000404067228 */ /* 0x000fe20000000000 */
[----:B------:R-:W-:Y:S01]  /*0f40*/  IMAD.MOV.U32 R8, RZ, RZ, -0x2449a4b7 ;  /* 0xdbb65b49ff087424 */ /* 0x000fe200078e00ff */
[----:B------:R-:W-:Y:S01]  /*0f50*/  UMOV UR28, 0x2a25ff7e ;  /* 0x2a25ff7e001c7882 */ /* 0x000fe20000000000 */
[----:B------:R-:W-:Y:S01]  /*0f60*/  IMAD.MOV.U32 R9, RZ, RZ, 0x3f2d3b63 ;  /* 0x3f2d3b63ff097424 */ /* 0x000fe200078e00ff */
[----:B------:R-:W-:-:S05]  /*0f70*/  UMOV UR29, 0x3ef53e1d ;  /* 0x3ef53e1d001d7882 */ /* 0x000fca0000000000 */
[----:B------:R-:W-:Y:S01]  /*0f80*/  DFMA R8, R6, -UR28, R8 ;  /* 0x8000001c06087c2b */ /* 0x000fe20008000008 */
        /* <DEDUP_REMOVED lines=50> */
[----:B------:R-:W-:-:S08]  /*12b0*/  DFMA R8, R6, R8, -UR28 ;  /* 0x8000001c06087e2b */ /* 0x000fd00008000008 */
[----:B------:R-:W-:-:S08]  /*12c0*/  DMUL R8, R6, R8 ;  /* 0x0000000806087228 */ /* 0x000fd00000000000 */
[----:B------:R-:W-:Y:S01]  /*12d0*/  DFMA R8, R8, R4, R4 ;  /* 0x000000040808722b */ /* 0x000fe20000000004 */
[----:B------:R-:W-:Y:S10]  /*12e0*/  @!P1 BRA `(.L_x_103) ;  /* 0x0000000000209947 */ /* 0x000ff40003800000 */
[----:B------:R-:W-:Y:S01]  /*12f0*/  DADD R4, -RZ, -R8 ;  /* 0x00000000ff047229 */ /* 0x000fe20000000908 */
[----:B------:R-:W-:Y:S01]  /*1300*/  ISETP.GE.AND P1, PT, R17, RZ, PT ;  /* 0x000000ff1100720c */ /* 0x000fe20003f26270 */
[----:B------:R-:W-:Y:S01]  /*1310*/  UMOV UR28, 0x54442d18 ;  /* 0x54442d18001c7882 */ /* 0x000fe20000000000 */
[----:B------:R-:W-:-:S07]  /*1320*/  UMOV UR29, 0x3ff921fb ;  /* 0x3ff921fb001d7882 */ /* 0x000fce0000000000 */
[----:B------:R-:W-:Y:S02]  /*1330*/  FSEL R4, R8, R4, !P1 ;  /* 0x0000000408047208 */ /* 0x000fe40004800000 */
[----:B------:R-:W-:-:S06]  /*1340*/  FSEL R5, R9, R5, !P1 ;  /* 0x0000000509057208 */ /* 0x000fcc0004800000 */
[----:B------:R-:W-:Y:S01]  /*1350*/  DADD R4, R4, UR28 ;  /* 0x0000001c04047e29 */ /* 0x000fe20008000000 */
[----:B------:R-:W-:Y:S10]  /*1360*/  BRA `(.L_x_104) ;  /* 0x0000000000187947 */ /* 0x000ff40003800000 */
.L_x_103:
[----:B------:R-:W-:Y:S01]  /*1370*/  UMOV UR28, 0x54442d18 ;  /* 0x54442d18001c7882 */ /* 0x000fe20000000000 */
[----:B------:R-:W-:Y:S01]  /*1380*/  UMOV UR29, 0x400921fb ;  /* 0x400921fb001d7882 */ /* 0x000fe20000000000 */
[----:B------:R-:W-:Y:S01]  /*1390*/  ISETP.GE.AND P1, PT, R17, RZ, PT ;  /* 0x000000ff1100720c */ /* 0x000fe20003f26270 */
[----:B------:R-:W-:-:S10]  /*13a0*/  DADD R4, -R8, UR28 ;  /* 0x0000001c08047e29 */ /* 0x000fd40008000100 */
[----:B------:R-:W-:Y:S02]  /*13b0*/  FSEL R4, R4, R8, !P1 ;  /* 0x0000000804047208 */ /* 0x000fe40004800000 */
[----:B------:R-:W-:-:S07]  /*13c0*/  FSEL R5, R5, R9, !P1 ;  /* 0x0000000905057208 */ /* 0x000fce0004800000 */
.L_x_104:
[----:B------:R-:W-:Y:S02]  /*13d0*/  DSETP.NEU.AND P2, PT, R18, RZ, PT ;  /* 0x000000ff1200722a */ /* 0x000fe40003f4d000 */
[----:B------:R-:W-:-:S08]  /*13e0*/  DADD R8, |R20|, |R16| ;  /* 0x0000000014087229 */ /* 0x000fd00000000610 */
[----:B------:R-:W-:-:S04]  /*13f0*/  DSETP.NAN.AND P0, PT, R8, R8, PT ;  /* 0x000000080800722a */ /* 0x000fc80003f08000 */
[----:B------:R-:W-:Y:S02]  /*1400*/  @!P2 FSEL R6, RZ, 3.37028055040000000000e+12, P1 ;  /* 0x54442d18ff06a808 */ /* 0x000fe40000800000 */
[----:B------:R-:W-:Y:S01]  /*1410*/  @!P2 FSEL R7, RZ, 2.1426990032196044922, P1 ;  /* 0x400921fbff07a808 */ /* 0x000fe20000800000 */
[----:B------:R-:W-:Y:S07]  /*1420*/  @!P2 BRA `(.L_x_105) ;  /* 0x00000000001ca947 */ /* 0x000fee0003800000 */
[----:B------:R-:W-:Y:S01]  /*1430*/  IMAD.MOV.U32 R7, RZ, RZ, 0x7f3321d2 ;  /* 0x7f3321d2ff077424 */ /* 0x000fe200078e00ff */
[----:B------:R-:W-:Y:S01]  /*1440*/  MOV R3, 0x4002d97c ;  /* 0x4002d97c00037802 */ /* 0x000fe20000000f00 */
[----:B------:R-:W-:-:S03]  /*1450*/  DSETP.NEU.AND P2, PT, |R16|, |R20|, PT ;  /* 0x400000141000722a */ /* 0x000fc60003f4d200 */
[----:B------:R-:W-:Y:S02]  /*1460*/  FSEL R7, R7, 3.37028055040000000000e+12, !P1 ;  /* 0x54442d1807077808 */ /* 0x000fe40004800000 */
[----:B------:R-:W-:Y:S02]  /*1470*/  FSEL R3, R3, 1.8213495016098022461, !P1 ;  /* 0x3fe921fb03037808 */ /* 0x000fe40004800000 */
[----:B------:R-:W-:Y:S02]  /*1480*/  FSEL R6, R7, R4, !P2 ;  /* 0x0000000407067208 */ /* 0x000fe40005000000 */
[----:B------:R-:W-:-:S07]  /*1490*/  FSEL R7, R3, R5, !P2 ;  /* 0x0000000503077208 */ /* 0x000fce0005000000 */
.L_x_105:
[----:B------:R-:W-:Y:S01]  /*14a0*/  LOP3.LUT R21, R7, 0x80000000, R21, 0xb8, !PT ;  /* 0x8000000007157812 */ /* 0x000fe200078eb815 */
[----:B------:R-:W-:Y:S01]  /*14b0*/  IMAD.U32 R16, RZ, RZ, UR8 ;  /* 0x00000008ff107e24 */ /* 0x000fe2000f8e00ff */
[----:B------:R-:W-:Y:S01]  /*14c0*/  FSEL R8, R8, R6, P0 ;  /* 0x0000000608087208 */ /* 0x000fe20000000000 */
[----:B------:R-:W-:Y:S01]  /*14d0*/  IMAD.U32 R17, RZ, RZ, UR9 ;  /* 0x00000009ff117e24 */ /* 0x000fe2000f8e00ff */
[----:B------:R-:W-:-:S05]  /*14e0*/  FSEL R9, R9, R21, P0 ;  /* 0x0000001509097208 */ /* 0x000fca0000000000 */
[----:B------:R0:W-:Y:S04]  /*14f0*/  STG.E.64 desc[UR4][R16.64], R8 ;  /* 0x0000000810007986 */ /* 0x0001e8000c101b04 */
[----:B------:R-:W2:Y:S04]  /*1500*/  LDG.E.64 R4, desc[UR4][R30.64] ;  /* 0x000000041e047981 */ /* 0x000ea8000c1e1b00 */
[----:B------:R-:W3:Y:S04]  /*1510*/  LDG.E.64 R10, desc[UR4][R28.64] ;  /* 0x000000041c0a7981 */ /* 0x000ee8000c1e1b00 */
[----:B------:R-:W4:Y:S01]  /*1520*/  LDG.E.64 R12, desc[UR4][R24.64] ;  /* 0x00000004180c7981 */ /* 0x000f22000c1e1b00 */
[----:B------:R-:W-:-:S02]  /*1530*/  IMAD.MOV.U32 R18, RZ, RZ, 0x0 ;  /* 0x00000000ff127424 */ /* 0x000fc400078e00ff */
[----:B------:R-:W-:Y:S01]  /*1540*/  IMAD.MOV.U32 R19, RZ, RZ, 0x3fd80000 ;  /* 0x3fd80000ff137424 */ /* 0x000fe200078e00ff */
[----:B--2---:R-:W-:-:S08]  /*1550*/  DMUL R14, R4, R4 ;  /* 0x00000004040e7228 */ /* 0x004fd00000000000 */
[----:B---3--:R-:W-:Y:S02]  /*1560*/  DFMA R14, R10, R10, R14 ;  /* 0x0000000a0a0e722b */ /* 0x008fe4000000000e */
[----:B----4-:R-:W-:-:S04]  /*1570*/  DMUL R22, R12, R12 ;  /* 0x0000000c0c167228 */ /* 0x010fc80000000000 */
[----:B------:R-:W1:Y:S04]  /*1580*/  MUFU.RSQ64H R7, R15 ;  /* 0x0000000f00077308 */ /* 0x000e680000001c00 */
[----:B------:R-:W-:-:S05]  /*1590*/  VIADD R6, R15, 0xfcb00000 ;  /* 0xfcb000000f067836 */ /* 0x000fca0000000000 */
[----:B------:R-:W-:Y:S01]  /*15a0*/  ISETP.GE.U32.AND P0, PT, R6, 0x7ca00000, PT ;  /* 0x7ca000000600780c */ /* 0x000fe20003f06070 */
[----:B-1----:R-:W-:-:S08]  /*15b0*/  DMUL R4, R6, R6 ;  /* 0x0000000606047228 */ /* 0x002fd00000000000 */
[----:B------:R-:W-:-:S08]  /*15c0*/  DFMA R4, R14, -R4, 1 ;  /* 0x3ff000000e04742b */ /* 0x000fd00000000804 */
[----:B0-----:R-:W-:Y:S02]  /*15d0*/  DFMA R8, R4, R18, 0.5 ;  /* 0x3fe000000408742b */ /* 0x001fe40000000012 */
[----:B------:R-:W-:-:S08]  /*15e0*/  DMUL R4, R6, R4 ;  /* 0x0000000406047228 */ /* 0x000fd00000000000 */
[----:B------:R-:W-:-:S08]  /*15f0*/  DFMA R18, R8, R4, R6 ;  /* 0x000000040812722b */ /* 0x000fd00000000006 */
[----:B------:R-:W-:Y:S02]  /*1600*/  DMUL R8, R14, R18 ;  /* 0x000000120e087228 */ /* 0x000fe40000000000 */
[----:B------:R-:W-:Y:S01]  /*1610*/  IADD3 R5, PT, PT, R19, -0x100000, RZ ;  /* 0xfff0000013057810 */ /* 0x000fe20007ffe0ff */
[----:B------:R-:W-:-:S05]  /*1620*/  IMAD.MOV.U32 R4, RZ, RZ, R18 ;  /* 0x000000ffff047224 */ /* 0x000fca00078e0012 */
[----:B------:R-:W-:-:S08]  /*1630*/  DFMA R16, R8, -R8, R14 ;  /* 0x800000080810722b */ /* 0x000fd0000000000e */
[----:B------:R-:W-:Y:S01]  /*1640*/  DFMA R20, R16, R4, R8 ;  /* 0x000000041014722b */ /* 0x000fe20000000008 */
[----:B------:R-:W-:Y:S10]  /*1650*/  @!P0 BRA `(.L_x_106) ;  /* 0x0000000000248947 */ /* 0x000ff40003800000 */
[----:B------:R-:W-:Y:S02]  /*1660*/  IMAD.MOV.U32 R0, RZ, RZ, R14 ;  /* 0x000000ffff007224 */ /* 0x000fe400078e000e */
[----:B------:R-:W-:Y:S01]  /*1670*/  IMAD.MOV.U32 R14, RZ, RZ, R16 ;  /* 0x000000ffff0e7224 */ /* 0x000fe200078e0010 */
[----:B------:R-:W-:Y:S01]  /*1680*/  MOV R16, R8 ;  /* 0x0000000800107202 */ /* 0x000fe20000000f00 */
[----:B------:R-:W-:Y:S02]  /*1690*/  IMAD.MOV.U32 R3, RZ, RZ, R17 ;  /* 0x000000ffff037224 */ /* 0x000fe400078e0011 */
[----:B------:R-:W-:Y:S01]  /*16a0*/  IMAD.MOV.U32 R8, RZ, RZ, R6 ;  /* 0x000000ffff087224 */ /* 0x000fe200078e0006 */
[----:B------:R-:W-:Y:S01]  /*16b0*/  MOV R6, 0x16f0 ;  /* 0x000016f000067802 */ /* 0x000fe20000000f00 */
[----:B------:R-:W-:Y:S02]  /*16c0*/  IMAD.MOV.U32 R4, RZ, RZ, R18 ;  /* 0x000000ffff047224 */ /* 0x000fe400078e0012 */
[----:B------:R-:W-:-:S07]  /*16d0*/  IMAD.MOV.U32 R17, RZ, RZ, R9 ;  /* 0x000000ffff117224 */ /* 0x000fce00078e0009 */
[----:B------:R-:W-:Y:S05]  /*16e0*/  CALL.REL.NOINC `($__internal_3_$__cuda_sm20_dsqrt_rn_f64_mediumpath_v1) ;  /* 0x00000014000c7944 */ /* 0x000fea0003c00000 */
.L_x_106:
[----:B------:R-:W0:Y:S01]  /*16f0*/  MUFU.RCP64H R5, R13 ;  /* 0x0000000d00057308 */ /* 0x000e220000001800 */
[----:B------:R-:W-:Y:S01]  /*1700*/  IMAD.MOV.U32 R4, RZ, RZ, 0x1 ;  /* 0x00000001ff047424 */ /* 0x000fe200078e00ff */
[----:B------:R-:W-:Y:S01]  /*1710*/  FSETP.GEU.AND P1, PT, |R11|, 6.5827683646048100446e-37, PT ;  /* 0x036000000b00780b */ /* 0x000fe20003f2e200 */
[-C--:B------:R-:W-:Y:S02]  /*1720*/  DMUL R18, R20, R20.reuse ;  /* 0x0000001414127228 */ /* 0x080fe40000000000 */
[----:B------:R-:W-:Y:S02]  /*1730*/  DMUL R16, R22, R20 ;  /* 0x0000001416107228 */ /* 0x000fe40000000000 */
[----:B0-----:R-:W-:-:S08]  /*1740*/  DFMA R6, -R12, R4, 1 ;  /* 0x3ff000000c06742b */ /* 0x001fd00000000104 */
        /* <DEDUP_REMOVED lines=10> */
[----:B------:R-:W-:-:S07]  /*17f0*/  MOV R0, 0x1810 ;  /* 0x0000181000007802 */ /* 0x000fce0000000f00 */
[----:B------:R-:W-:Y:S05]  /*1800*/  CALL.REL.NOINC `($__internal_2_$__cuda_sm20_div_rn_f64_full) ;  /* 0x0000000c00547944 */ /* 0x000fea0003c00000 */
[----:B------:R-:W-:Y:S02]  /*1810*/  IMAD.MOV.U32 R4, RZ, RZ, R6 ;  /* 0x000000ffff047224 */ /* 0x000fe400078e0006 */
[----:B------:R-:W-:-:S07]  /*1820*/  IMAD.MOV.U32 R5, RZ, RZ, R7 ;  /* 0x000000ffff057224 */ /* 0x000fce00078e0007 */
.L_x_107:
[----:B------:R-:W-:Y:S01]  /*1830*/  MOV R14, UR10 ;  /* 0x0000000a000e7c02 */ /* 0x000fe20008000f00 */
[----:B------:R-:W-:-:S05]  /*1840*/  IMAD.U32 R15, RZ, RZ, UR11 ;  /* 0x0000000bff0f7e24 */ /* 0x000fca000f8e00ff */
[----:B------:R0:W-:Y:S04]  /*1850*/  STG.E.64 desc[UR4][R14.64], R4 ;  /* 0x000000040e007986 */ /* 0x0001e8000c101b04 */
[----:B------:R-:W2:Y:S04]  /*1860*/  LDG.E.64 R12, desc[UR4][R24.64] ;  /* 0x00000004180c7981 */ /* 0x000ea8000c1e1b00 */
[----:B------:R-:W3:Y:S01]  /*1870*/  LDG.E.64 R10, desc[UR4][R30.64] ;  /* 0x000000041e0a7981 */ /* 0x000ee2000c1e1b00 */
[----:B------:R-:W-:Y:S01]  /*1880*/  IMAD.MOV.U32 R6, RZ, RZ, 0x1 ;  /* 0x00000001ff067424 */ /* 0x000fe200078e00ff */
[----:B--2---:R-:W1:Y:S01]  /*1890*/  MUFU.RCP64H R7, R13 ;  /* 0x0000000d00077308 */ /* 0x004e620000001800 */
[----:B---3--:R-:W-:-:S04]  /*18a0*/  FSETP.GEU.AND P1, PT, |R11|, 6.5827683646048100446e-37, PT ;  /* 0x036000000b00780b */ /* 0x008fc80003f2e200 */
[----:B-1----:R-:W-:-:S08]  /*18b0*/  DFMA R8, -R12, R6, 1 ;  /* 0x3ff000000c08742b */ /* 0x002fd00000000106 */
[----:B------:R-:W-:-:S08]  /*18c0*/  DFMA R8, R8, R8, R8 ;  /* 0x000000080808722b */ /* 0x000fd00000000008 */
[----:B------:R-:W-:-:S08]  /*18d0*/  DFMA R8, R6, R8, R6 ;  /* 0x000000080608722b */ /* 0x000fd00000000006 */
[----:B------:R-:W-:-:S08]  /*18e0*/  DFMA R6, -R12, R8, 1 ;  /* 0x3ff000000c06742b */ /* 0x000fd00000000108 */
[----:B------:R-:W-:-:S08]  /*18f0*/  DFMA R6, R8, R6, R8 ;  /* 0x000000060806722b */ /* 0x000fd00000000008 */
[----:B------:R-:W-:-:S08]  /*1900*/  DMUL R8, R10, R6 ;  /* 0x000000060a087228 */ /* 0x000fd00000000000 */
[----:B0-----:R-:W-:-:S08]  /*1910*/  DFMA R4, -R12, R8, R10 ;  /* 0x000000080c04722b */ /* 0x001fd0000000010a */
        /* <DEDUP_REMOVED lines=8> */
.L_x_108:
[----:B------:R-:W-:Y:S01]  /*19a0*/  IMAD.U32 R14, RZ, RZ, UR12 ;  /* 0x0000000cff0e7e24 */ /* 0x000fe2000f8e00ff */
[----:B------:R-:W-:-:S05]  /*19b0*/  MOV R15, UR13 ;  /* 0x0000000d000f7c02 */ /* 0x000fca0008000f00 */
        /* <DEDUP_REMOVED lines=21> */
.L_x_109:
[----:B------:R-:W-:Y:S02]  /*1b10*/  IMAD.U32 R14, RZ, RZ, UR14 ;  /* 0x0000000eff0e7e24 */ /* 0x000fe4000f8e00ff */
[----:B------:R-:W-:-:S05]  /*1b20*/  IMAD.U32 R15, RZ, RZ, UR15 ;  /* 0x0000000fff0f7e24 */ /* 0x000fca000f8e00ff */
[----:B------:R0:W-:Y:S04]  /*1b30*/  STG.E.64 desc[UR4][R14.64], R4 ;  /* 0x000000040e007986 */ /* 0x0001e8000c101b04 */
[----:B------:R-:W2:Y:S04]  /*1b40*/  LDG.E.64 R6, desc[UR4][R28.64] ;  /* 0x000000041c067981 */ /* 0x000ea8000c1e1b00 */
[----:B------:R-:W2:Y:S01]  /*1b50*/  LDG.E.64 R8, desc[UR4][R26.64] ;  /* 0x000000041a087981 */ /* 0x000ea2000c1e1b00 */
[----:B------:R-:W1:Y:S01]  /*1b60*/  MUFU.RCP64H R11, R17 ;  /* 0x00000011000b7308 */ /* 0x000e620000001800 */
[----:B------:R-:W-:-:S06]  /*1b70*/  MOV R10, 0x1 ;  /* 0x00000001000a7802 */ /* 0x000fcc0000000f00 */
[----:B-1----:R-:W-:-:S08]  /*1b80*/  DFMA R12, -R16, R10, 1 ;  /* 0x3ff00000100c742b */ /* 0x002fd0000000010a */
[----:B------:R-:W-:-:S08]  /*1b90*/  DFMA R12, R12, R12, R12 ;  /* 0x0000000c0c0c722b */ /* 0x000fd0000000000c */
[----:B------:R-:W-:-:S08]  /*1ba0*/  DFMA R12, R10, R12, R10 ;  /* 0x0000000c0a0c722b */ /* 0x000fd0000000000a */
[----:B------:R-:W-:-:S08]  /*1bb0*/  DFMA R10, -R16, R12, 1 ;  /* 0x3ff00000100a742b */ /* 0x000fd0000000010c */
[----:B------:R-:W-:Y:S02]  /*1bc0*/  DFMA R10, R12, R10, R12 ;  /* 0x0000000a0c0a722b */ /* 0x000fe4000000000c */
[----:B--2---:R-:W-:-:S08]  /*1bd0*/  DMUL R8, R6, R8 ;  /* 0x0000000806087228 */ /* 0x004fd00000000000 */
[----:B0-----:R-:W-:Y:S02]  /*1be0*/  DMUL R4, R8, R10 ;  /* 0x0000000a08047228 */ /* 0x001fe40000000000 */
[----:B------:R-:W-:-:S06]  /*1bf0*/  FSETP.GEU.AND P1, PT, |R9|, 6.5827683646048100446e-37, PT ;  /* 0x036000000900780b */ /* 0x000fcc0003f2e200 */
[----:B------:R-:W-:-:S08]  /*1c00*/  DFMA R6, -R16, R4, R8 ;  /* 0x000000041006722b */ /* 0x000fd00000000108 */
[----:B------:R-:W-:-:S10]  /*1c10*/  DFMA R4, R10, R6, R4 ;  /* 0x000000060a04722b */ /* 0x000fd40000000004 */
[----:B------:R-:W-:-:S05]  /*1c20*/  FFMA R0, RZ, R17, R5 ;  /* 0x00000011ff007223 */ /* 0x000fca0000000005 */
[----:B------:R-:W-:-:S13]  /*1c30*/  FSETP.GT.AND P0, PT, |R0|, 1.469367938527859385e-39, PT ;  /* 0x001000000000780b */ /* 0x000fda0003f04200 */
[----:B------:R-:W-:Y:S05]  /*1c40*/  @P0 BRA P1, `(.L_x_110) ;  /* 0x0000000000200947 */ /* 0x000fea0000800000 */
[----:B------:R-:W-:Y:S01]  /*1c50*/  IMAD.MOV.U32 R10, RZ, RZ, R8 ;  /* 0x000000ffff0a7224 */ /* 0x000fe200078e0008 */
[----:B------:R-:W-:Y:S01]  /*1c60*/  MOV R0, 0x1cb0 ;  /* 0x00001cb000007802 */ /* 0x000fe20000000f00 */
[----:B------:R-:W-:Y:S02]  /*1c70*/  IMAD.MOV.U32 R11, RZ, RZ, R9 ;  /* 0x000000ffff0b7224 */ /* 0x000fe400078e0009 */
[----:B------:R-:W-:Y:S02]  /*1c80*/  IMAD.MOV.U32 R12, RZ, RZ, R16 ;  /* 0x000000ffff0c7224 */ /* 0x000fe400078e0010 */
[----:B------:R-:W-:-:S07]  /*1c90*/  IMAD.MOV.U32 R13, RZ, RZ, R17 ;  /* 0x000000ffff0d7224 */ /* 0x000fce00078e0011 */
[----:B------:R-:W-:Y:S05]  /*1ca0*/  CALL.REL.NOINC `($__internal_2_$__cuda_sm20_div_rn_f64_full) ;  /* 0x00000008002c7944 */ /* 0x000fea0003c00000 */
[----:B------:R-:W-:Y:S01]  /*1cb0*/  IMAD.MOV.U32 R4, RZ, RZ, R6 ;  /* 0x000000ffff047224 */ /* 0x000fe200078e0006 */
[----:B------:R-:W-:-:S07]  /*1cc0*/  MOV R5, R7 ;  /* 0x0000000700057202 */ /* 0x000fce0000000f00 */
.L_x_110:
[----:B------:R-:W-:Y:S02]  /*1cd0*/  IMAD.U32 R10, RZ, RZ, UR16 ;  /* 0x00000010ff0a7e24 */ /* 0x000fe4000f8e00ff */
[----:B------:R-:W-:-:S05]  /*1ce0*/  IMAD.U32 R11, RZ, RZ, UR17 ;  /* 0x00000011ff0b7e24 */ /* 0x000fca000f8e00ff */
[----:B------:R0:W-:Y:S04]  /*1cf0*/  STG.E.64 desc[UR4][R10.64], R4 ;  /* 0x000000040a007986 */ /* 0x0001e8000c101b04 */
[----:B------:R-:W0:Y:S04]  /*1d00*/  LDG.E.64 R6, desc[UR4][R30.64] ;  /* 0x000000041e067981 */ /* 0x000e28000c1e1b00 */
[----:B------:R-:W0:Y:S01]  /*1d10*/  LDG.E.64 R8, desc[UR4][R26.64] ;  /* 0x000000041a087981 */ /* 0x000e22000c1e1b00 */
[----:B------:R-:W1:Y:S01]  /*1d20*/  MUFU.RCP64H R13, R17 ;  /* 0x00000011000d7308 */ /* 0x000e620000001800 */
[----:B------:R-:W-:-:S06]  /*1d30*/  IMAD.MOV.U32 R12, RZ, RZ, 0x1 ;  /* 0x00000001ff0c7424 */ /* 0x000fcc00078e00ff */
[----:B-1----:R-:W-:-:S08]  /*1d40*/  DFMA R14, -R16, R12, 1 ;  /* 0x3ff00000100e742b */ /* 0x002fd0000000010c */
[----:B------:R-:W-:-:S08]  /*1d50*/  DFMA R14, R14, R14, R14 ;  /* 0x0000000e0e0e722b */ /* 0x000fd0000000000e */
[----:B------:R-:W-:-:S08]  /*1d60*/  DFMA R14, R12, R14, R12 ;  /* 0x0000000e0c0e722b */ /* 0x000fd0000000000c */
[----:B------:R-:W-:-:S08]  /*1d70*/  DFMA R12, -R16, R14, 1 ;  /* 0x3ff00000100c742b */ /* 0x000fd0000000010e */
[----:B------:R-:W-:Y:S02]  /*1d80*/  DFMA R12, R14, R12, R14 ;  /* 0x0000000c0e0c722b */ /* 0x000fe4000000000e */
[----:B0-----:R-:W-:-:S08]  /*1d90*/  DMUL R10, R6, R8 ;  /* 0x00000008060a7228 */ /* 0x001fd00000000000 */
[----:B------:R-:W-:Y:S02]  /*1da0*/  DMUL R4, R12, R10 ;  /* 0x0000000a0c047228 */ /* 0x000fe40000000000 */
        /* <DEDUP_REMOVED lines=8> */
[----:B------:R-:W-:-:S07]  /*1e30*/  IMAD.MOV.U32 R13, RZ, RZ, R17 ;  /* 0x000000ffff0d7224 */ /* 0x000fce00078e0011 */
[----:B------:R-:W-:Y:S05]  /*1e40*/  CALL.REL.NOINC `($__internal_2_$__cuda_sm20_div_rn_f64_full) ;  /* 0x0000000400c47944 */ /* 0x000fea0003c00000 */
[----:B------:R-:W-:Y:S01]  /*1e50*/  MOV R4, R6 ;  /* 0x0000000600047202 */ /* 0x000fe20000000f00 */
[----:B------:R-:W-:-:S07]  /*1e60*/  IMAD.MOV.U32 R5, RZ, RZ, R7 ;  /* 0x000000ffff057224 */ /* 0x000fce00078e0007 */
.L_x_111:
[----:B------:R-:W0:Y:S01]  /*1e70*/  MUFU.RCP64H R7, R23 ;  /* 0x0000001700077308 */ /* 0x000e220000001800 */
[----:B------:R-:W-:Y:S02]  /*1e80*/  IMAD.MOV.U32 R6, RZ, RZ, 0x1 ;  /* 0x00000001ff067424 */ /* 0x000fe400078e00ff */
[----:B------:R-:W-:Y:S02]  /*1e90*/  IMAD.U32 R12, RZ, RZ, UR18 ;  /* 0x00000012ff0c7e24 */ /* 0x000fe4000f8e00ff */
[----:B------:R-:W-:-:S05]  /*1ea0*/  IMAD.U32 R13, RZ, RZ, UR19 ;  /* 0x00000013ff0d7e24 */ /* 0x000fca000f8e00ff */
[----:B------:R1:W-:Y:S01]  /*1eb0*/  STG.E.64 desc[UR4][R12.64], R4 ;  /* 0x000000040c007986 */ /* 0x0003e2000c101b04 */
[----:B0-----:R-:W-:-:S08]  /*1ec0*/  DFMA R8, -R22, R6, 1 ;  /* 0x3ff000001608742b */ /* 0x001fd00000000106 */
[----:B------:R-:W-:-:S08]  /*1ed0*/  DFMA R8, R8, R8, R8 ;  /* 0x000000080808722b */ /* 0x000fd00000000008 */
[----:B------:R-:W-:-:S08]  /*1ee0*/  DFMA R8, R6, R8, R6 ;  /* 0x000000080608722b */ /* 0x000fd00000000006 */
[----:B------:R-:W-:-:S08]  /*1ef0*/  DFMA R6, -R22, R8, 1 ;  /* 0x3ff000001606742b */ /* 0x000fd00000000108 */
[----:B------:R-:W-:-:S08]  /*1f00*/  DFMA R6, R8, R6, R8 ;  /* 0x000000060806722b */ /* 0x000fd00000000008 */
[----:B------:R-:W-:-:S08]  /*1f10*/  DMUL R8, R6, -R20 ;  /* 0x8000001406087228 */ /* 0x000fd00000000000 */
[----:B------:R-:W-:-:S08]  /*1f20*/  DFMA R10, -R22, R8, -R20 ;  /* 0x00000008160a722b */ /* 0x000fd00000000914 */
[----:B------:R-:W-:Y:S02]  /*1f30*/  DFMA R6, R6, R10, R8 ;  /* 0x0000000a0606722b */ /* 0x000fe40000000008 */
[----:B------:R-:W-:-:S08]  /*1f40*/  DADD R10, -RZ, -R20 ;  /* 0x00000000ff0a7229 */ /* 0x000fd00000000914 */
[----:B------:R-:W-:Y:S02]  /*1f50*/  FFMA R0, RZ, R23, R7 ;  /* 0x00000017ff007223 */ /* 0x000fe40000000007 */
[----:B------:R-:W-:-:S03]  /*1f60*/  FSETP.GEU.AND P1, PT, |R11|, 6.5827683646048100446e-37, PT ;  /* 0x036000000b00780b */ /* 0x000fc60003f2e200 */
[----:B------:R-:W-:-:S13]  /*1f70*/  FSETP.GT.AND P0, PT, |R0|, 1.469367938527859385e-39, PT ;  /* 0x001000000000780b */ /* 0x000fda0003f04200 */
[----:B-1----:R-:W-:Y:S05]  /*1f80*/  @P0 BRA P1, `(.L_x_112) ;  /* 0x0000000000100947 */ /* 0x002fea0000800000 */
[----:B------:R-:W-:Y:S01]  /*1f90*/  MOV R12, R22 ;  /* 0x00000016000c7202 */ /* 0x000fe20000000f00 */
[----:B------:R-:W-:Y:S01]  /*1fa0*/  IMAD.MOV.U32 R13, RZ, RZ, R23 ;  /* 0x000000ffff0d7224 */ /* 0x000fe200078e0017 */
[----:B------:R-:W-:-:S07]  /*1fb0*/  MOV R0, 0x1fd0 ;  /* 0x00001fd000007802 */ /* 0x000fce0000000f00 */
[----:B------:R-:W-:Y:S05]  /*1fc0*/  CALL.REL.NOINC `($__internal_2_$__cuda_sm20_div_rn_f64_full) ;  /* 0x0000000400647944 */ /* 0x000fea0003c00000 */
.L_x_112:
[----:B------:R-:W-:Y:S02]  /*1fd0*/  IMAD.U32 R12, RZ, RZ, UR20 ;  /* 0x00000014ff0c7e24 */ /* 0x000fe4000f8e00ff */
[----:B------:R-:W-:-:S05]  /*1fe0*/  IMAD.U32 R13, RZ, RZ, UR21 ;  /* 0x00000015ff0d7e24 */ /* 0x000fca000f8e00ff */
[----:B------:R0:W-:Y:S04]  /*1ff0*/  STG.E.64 desc[UR4][R12.64], R6 ;  /* 0x000000060c007986 */ /* 0x0001e8000c101b04 */
[----:B------:R-:W2:Y:S01]  /*2000*/  LDG.E.64 R14, desc[UR4][R30.64] ;  /* 0x000000041e0e7981 */ /* 0x000ea2000c1e1b00 */
[----:B------:R-:W1:Y:S01]  /*2010*/  MUFU.RCP64H R5, R19 ;  /* 0x0000001300057308 */ /* 0x000e620000001800 */
[----:B------:R-:W-:-:S06]  /*2020*/  IMAD.MOV.U32 R4, RZ, RZ, 0x1 ;  /* 0x00000001ff047424 */ /* 0x000fcc00078e00ff */
[----:B-1----:R-:W-:-:S08]  /*2030*/  DFMA R8, -R18, R4, 1 ;  /* 0x3ff000001208742b */ /* 0x002fd00000000104 */
[----:B------:R-:W-:-:S08]  /*2040*/  DFMA R8, R8, R8, R8 ;  /* 0x000000080808722b */ /* 0x000fd00000000008 */
[----:B------:R-:W-:-:S08]  /*2050*/  DFMA R8, R4, R8, R4 ;  /* 0x000000080408722b */ /* 0x000fd00000000004 */
[----:B------:R-:W-:-:S08]  /*2060*/  DFMA R4, -R18, R8, 1 ;  /* 0x3ff000001204742b */ /* 0x000fd00000000108 */
[----:B------:R-:W-:-:S08]  /*2070*/  DFMA R4, R8, R4, R8 ;  /* 0x000000040804722b */ /* 0x000fd00000000008 */
[----:B--2---:R-:W-:-:S08]  /*2080*/  DMUL R8, R14, -R4 ;  /* 0x800000040e087228 */ /* 0x004fd00000000000 */
[----:B------:R-:W-:-:S08]  /*2090*/  DFMA R10, -R18, R8, -R14 ;  /* 0x00000008120a722b */ /* 0x000fd0000000090e */
[----:B------:R-:W-:Y:S02]  /*20a0*/  DFMA R4, R4, R10, R8 ;  /* 0x0000000a0404722b */ /* 0x000fe40000000008 */
[----:B------:R-:W-:-:S08]  /*20b0*/  DADD R10, -RZ, -R14 ;  /* 0x00000000ff0a7229 */ /* 0x000fd0000000090e */
[----:B------:R-:W-:Y:S02]  /*20c0*/  FFMA R0, RZ, R19, R5 ;  /* 0x00000013ff007223 */ /* 0x000fe40000000005 */
[----:B------:R-:W-:-:S03]  /*20d0*/  FSETP.GEU.AND P1, PT, |R11|, 6.5827683646048100446e-37, PT ;  /* 0x036000000b00780b */ /* 0x000fc60003f2e200 */
[----:B------:R-:W-:-:S13]  /*20e0*/  FSETP.GT.AND P0, PT, |R0|, 1.469367938527859385e-39, PT ;  /* 0x001000000000780b */ /* 0x000fda0003f04200 */
[----:B0-----:R-:W-:Y:S05]  /*20f0*/  @P0 BRA P1, `(.L_x_113) ;  /* 0x0000000000180947 */ /* 0x001fea0000800000 */
[----:B------:R-:W-:Y:S01]  /*2100*/  MOV R12, R18 ;  /* 0x00000012000c7202 */ /* 0x000fe20000000f00 */
[----:B------:R-:W-:Y:S01]  /*2110*/  IMAD.MOV.U32 R13, RZ, RZ, R19 ;  /* 0x000000ffff0d7224 */ /* 0x000fe200078e0013 */
[----:B------:R-:W-:-:S07]  /*2120*/  MOV R0, 0x2140 ;  /* 0x0000214000007802 */ /* 0x000fce0000000f00 */
[----:B------:R-:W-:Y:S05]  /*2130*/  CALL.REL.NOINC `($__internal_2_$__cuda_sm20_div_rn_f64_full) ;  /* 0x0000000400087944 */ /* 0x000fea0003c00000 */
[----:B------:R-:W-:Y:S02]  /*2140*/  IMAD.MOV.U32 R4, RZ, RZ, R6 ;  /* 0x000000ffff047224 */ /* 0x000fe400078e0006 */
[----:B------:R-:W-:-:S07]  /*2150*/  IMAD.MOV.U32 R5, RZ, RZ, R7 ;  /* 0x000000ffff057224 */ /* 0x000fce00078e0007 */
.L_x_113:
[----:B------:R-:W-:Y:S01]  /*2160*/  IMAD.U32 R10, RZ, RZ, UR22 ;  /* 0x00000016ff0a7e24 */ /* 0x000fe2000f8e00ff */
[----:B------:R-:W-:-:S05]  /*2170*/  MOV R11, UR23 ;  /* 0x00000017000b7c02 */ /* 0x000fca0008000f00 */
[----:B------:R0:W-:Y:S04]  /*2180*/  STG.E.64 desc[UR4][R10.64], R4 ;  /* 0x000000040a007986 */ /* 0x0001e8000c101b04 */
[----:B0-----:R-:W2:Y:S01]  /*2190*/  LDG.E.64 R10, desc[UR4][R28.64] ;  /* 0x000000041c0a7981 */ /* 0x001ea2000c1e1b00 */
[----:B------:R-:W0:Y:S01]  /*21a0*/  MUFU.RCP64H R7, R19 ;  /* 0x0000001300077308 */ /* 0x000e220000001800 */
[----:B------:R-:W-:-:S06]  /*21b0*/  IMAD.MOV.U32 R6, RZ, RZ, 0x1 ;  /* 0x00000001ff067424 */ /* 0x000fcc00078e00ff */
[----:B0-----:R-:W-:-:S08]  /*21c0*/  DFMA R8, -R18, R6, 1 ;  /* 0x3ff000001208742b */ /* 0x001fd00000000106 */
[----:B------:R-:W-:-:S08]  /*21d0*/  DFMA R8, R8, R8, R8 ;  /* 0x000000080808722b */ /* 0x000fd00000000008 */
[----:B------:R-:W-:-:S08]  /*21e0*/  DFMA R8, R6, R8, R6 ;  /* 0x000000080608722b */ /* 0x000fd00000000006 */
[----:B------:R-:W-:-:S08]  /*21f0*/  DFMA R6, -R18, R8, 1 ;  /* 0x3ff000001206742b */ /* 0x000fd00000000108 */
[----:B------:R-:W-:-:S08]  /*2200*/  DFMA R12, R8, R6, R8 ;  /* 0x00000006080c722b */ /* 0x000fd00000000008 */
[----:B--2---:R-:W-:Y:S01]  /*2210*/  DMUL R6, R12, R10 ;  /* 0x0000000a0c067228 */ /* 0x004fe20000000000 */
[----:B------:R-:W-:-:S07]  /*2220*/  FSETP.GEU.AND P1, PT, |R11|, 6.5827683646048100446e-37, PT ;  /* 0x036000000b00780b */ /* 0x000fce0003f2e200 */
        /* <DEDUP_REMOVED lines=9> */
[----:B------:R-:W-:Y:S01]  /*22c0*/  IMAD.MOV.U32 R4, RZ, RZ, R6 ;  /* 0x000000ffff047224 */ /* 0x000fe200078e0006 */
[----:B------:R-:W-:-:S07]  /*22d0*/  MOV R5, R7 ;  /* 0x0000000700057202 */ /* 0x000fce0000000f00 */
.L_x_114:
[----:B------:R-:W-:Y:S01]  /*22e0*/  IMAD.U32 R6, RZ, RZ, UR24 ;  /* 0x00000018ff067e24 */ /* 0x000fe2000f8e00ff */
[----:B------:R-:W-:Y:S01]  /*22f0*/  IADD3 R2, PT, PT, R2, 0x1, RZ ;  /* 0x0000000102027810 */ /* 0x000fe20007ffe0ff */
[----:B------:R-:W-:Y:S01]  /*2300*/  IMAD.U32 R7, RZ, RZ, UR25 ;  /* 0x00000019ff077e24 */ /* 0x000fe2000f8e00ff */
[----:B------:R-:W-:Y:S01]  /*2310*/  UIADD3 UR22, UP2, UPT, UR22, 0x8, URZ ;  /* 0x0000000816167890 */ /* 0x000fe2000ff5e0ff */
[----:B------:R-:W-:Y:S01]  /*2320*/  IMAD.U32 R8, RZ, RZ, UR26 ;  /* 0x0000001aff087e24 */ /* 0x000fe2000f8e00ff */
[----:B------:R-:W-:Y:S01]  /*2330*/  ISETP.NE.AND P0, PT, R2, RZ, PT ;  /* 0x000000ff0200720c */ /* 0x000fe20003f05270 */
[----:B------:R-:W-:Y:S01]  /*2340*/  IMAD.U32 R9, RZ, RZ, UR27 ;  /* 0x0000001bff097e24 */ /* 0x000fe2000f8e00ff */
[----:B------:R0:W-:Y:S01]  /*2350*/  STG.E.64 desc[UR4][R6.64], R4 ;  /* 0x0000000406007986 */ /* 0x0001e2000c101b04 */
[----:B------:R-:W-:Y:S01]  /*2360*/  UIADD3 UR20, UP1, UPT, UR20, 0x8, URZ ;  /* 0x0000000814147890 */ /* 0x000fe2000ff3e0ff */
[----:B------:R-:W-:Y:S01]  /*2370*/  IADD3 R24, P1, PT, R24, 0x8, RZ ;  /* 0x0000000818187810 */ /* 0x000fe20007f3e0ff */
[----:B------:R-:W-:Y:S01]  /*2380*/  UIADD3 UR18, UP6, UPT, UR18, 0x8, URZ ;  /* 0x0000000812127890 */ /* 0x000fe2000ffde0ff */
[----:B------:R0:W-:Y:S01]  /*2390*/  STG.E.64 desc[UR4][R8.64], RZ ;  /* 0x000000ff08007986 */ /* 0x0001e2000c101b04 */
[----:B------:R-:W-:Y:S01]  /*23a0*/  UIADD3 UR16, UP5, UPT, UR16, 0x8, URZ ;  /* 0x0000000810107890 */ /* 0x000fe2000ffbe0ff */
[----:B------:R-:W-:Y:S01]  /*23b0*/  IADD3 R26, P2, PT, R26, 0x8, RZ ;  /* 0x000000081a1a7810 */ /* 0x000fe20007f5e0ff */
[----:B------:R-:W-:Y:S01]  /*23c0*/  UIADD3.X UR23, UPT, UPT, URZ, UR23, URZ, UP2, !UPT ;  /* 0x00000017ff177290 */ /* 0x000fe200097fe4ff */
[----:B------:R-:W-:Y:S01]  /*23d0*/  IADD3 R30, P3, PT, R30, 0x8, RZ ;  /* 0x000000081e1e7810 */ /* 0x000fe20007f7e0ff */
[----:B------:R-:W-:Y:S01]  /*23e0*/  UIADD3.X UR21, UPT, UPT, URZ, UR21, URZ, UP1, !UPT ;  /* 0x00000015ff157290 */ /* 0x000fe20008ffe4ff */
[----:B------:R-:W-:Y:S01]  /*23f0*/  IADD3 R28, P4, PT, R28, 0x8, RZ ;  /* 0x000000081c1c7810 */ /* 0x000fe20007f9e0ff */
[----:B------:R-:W-:Y:S01]  /*2400*/  UIADD3.X UR19, UPT, UPT, URZ, UR19, URZ, UP6, !UPT ;  /* 0x00000013ff137290 */ /* 0x000fe2000b7fe4ff */
[----:B------:R-:W-:Y:S01]  /*2410*/  IMAD.X R25, RZ, RZ, R25, P1 ;  /* 0x000000ffff197224 */ /* 0x000fe200008e0619 */
[----:B------:R-:W-:Y:S01]  /*2420*/  UIADD3.X UR17, UPT, UPT, URZ, UR17, URZ, UP5, !UPT ;  /* 0x00000011ff117290 */ /* 0x000fe2000affe4ff */
[----:B------:R-:W-:Y:S01]  /*2430*/  IMAD.X R27, RZ, RZ, R27, P2 ;  /* 0x000000ffff1b7224 */ /* 0x000fe200010e061b */
[----:B------:R-:W-:Y:S01]  /*2440*/  UIADD3 UR14, UP0, UPT, UR14, 0x8, URZ ;  /* 0x000000080e0e7890 */ /* 0x000fe2000ff1e0ff */
[----:B------:R-:W-:Y:S01]  /*2450*/  IMAD.X R31, RZ, RZ, R31, P3 ;  /* 0x000000ffff1f7224 */ /* 0x000fe200018e061f */
[----:B------:R-:W-:Y:S01]  /*2460*/  UIADD3 UR12, UP4, UPT, UR12, 0x8, URZ ;  /* 0x000000080c0c7890 */ /* 0x000fe2000ff9e0ff */
[----:B------:R-:W-:Y:S01]  /*2470*/  IMAD.X R29, RZ, RZ, R29, P4 ;  /* 0x000000ffff1d7224 */ /* 0x000fe200020e061d */
        /* <DEDUP_REMOVED lines=14> */
        .weak           $__internal_2_$__cuda_sm20_div_rn_f64_full
        .type           $__internal_2_$__cuda_sm20_div_rn_f64_full,@function
        .size           $__internal_2_$__cuda_sm20_div_rn_f64_full,($__internal_3_$__cuda_sm20_dsqrt_rn_f64_mediumpath_v1 - $__internal_2_$__cuda_sm20_div_rn_f64_full)
$__internal_2_$__cuda_sm20_div_rn_f64_full:
[C---:B------:R-:W-:Y:S01]  /*2560*/  FSETP.GEU.AND P0, PT, |R13|.reuse, 1.469367938527859385e-39, PT ;  /* 0x001000000d00780b */ /* 0x040fe20003f0e200 */
[----:B------:R-:W-:Y:S01]  /*2570*/  IMAD.MOV.U32 R6, RZ, RZ, 0x1 ;  /* 0x00000001ff067424 */ /* 0x000fe200078e00ff */
[C---:B------:R-:W-:Y:S01]  /*2580*/  LOP3.LUT R14, R13.reuse, 0x800fffff, RZ, 0xc0, !PT ;  /* 0x800fffff0d0e7812 */ /* 0x040fe200078ec0ff */
[----:B------:R-:W-:Y:S01]  /*2590*/  IMAD.MOV.U32 R8, RZ, RZ, R10 ;  /* 0x000000ffff087224 */ /* 0x000fe200078e000a */
[----:B------:R-:W-:Y:S02]  /*25a0*/  LOP3.LUT R32, R13, 0x7ff00000, RZ, 0xc0, !PT ;  /* 0x7ff000000d207812 */ /* 0x000fe400078ec0ff */
[----:B------:R-:W-:Y:S02]  /*25b0*/  LOP3.LUT R15, R14, 0x3ff00000, RZ, 0xfc, !PT ;  /* 0x3ff000000e0f7812 */ /* 0x000fe400078efcff */
[----:B------:R-:W-:Y:S02]  /*25c0*/  MOV R14, R12 ;  /* 0x0000000c000e7202 */ /* 0x000fe40000000f00 */
[----:B------:R-:W-:-:S03]  /*25d0*/  LOP3.LUT R3, R11, 0x7ff00000, RZ, 0xc0, !PT ;  /* 0x7ff000000b037812 */ /* 0x000fc600078ec0ff */
[----:B------:R-:W-:Y:S01]  /*25e0*/  @!P0 DMUL R14, R12, 8.98846567431157953865e+307 ;  /* 0x7fe000000c0e8828 */ /* 0x000fe20000000000 */
[----:B------:R-:W-:-:S05]  /*25f0*/  ISETP.GE.U32.AND P2, PT, R3, R32, PT ;  /* 0x000000200300720c */ /* 0x000fca0003f46070 */
[----:B------:R-:W0:Y:S02]  /*2600*/  MUFU.RCP64H R7, R15 ;  /* 0x0000000f00077308 */ /* 0x000e240000001800 */
[----:B0-----:R-:W-:-:S08]  /*2610*/  DFMA R4, R6, -R14, 1 ;  /* 0x3ff000000604742b */ /* 0x001fd0000000080e */
[----:B------:R-:W-:-:S08]  /*2620*/  DFMA R4, R4, R4, R4 ;  /* 0x000000040404722b */ /* 0x000fd00000000004 */
[----:B------:R-:W-:Y:S01]  /*2630*/  DFMA R6, R6, R4, R6 ;  /* 0x000000040606722b */ /* 0x000fe20000000006 */
[----:B------:R-:W-:Y:S02]  /*2640*/  IMAD.MOV.U32 R4, RZ, RZ, 0x1ca00000 ;  /* 0x1ca00000ff047424 */ /* 0x000fe400078e00ff */
[----:B------:R-:W-:-:S03]  /*2650*/  IMAD.MOV.U32 R5, RZ, RZ, R3 ;  /* 0x000000ffff057224 */ /* 0x000fc600078e0003 */
[----:B------:R-:W-:Y:S02]  /*2660*/  SEL R9, R4, 0x63400000, !P2 ;  /* 0x6340000004097807 */ /* 0x000fe40005000000 */
[----:B------:R-:W-:Y:S01]  /*2670*/  DFMA R34, R6, -R14, 1 ;  /* 0x3ff000000622742b */ /* 0x000fe2000000080e */
[----:B------:R-:W-:Y:S02]  /*2680*/  FSETP.GEU.AND P2, PT, |R11|, 1.469367938527859385e-39, PT ;  /* 0x001000000b00780b */ /* 0x000fe40003f4e200 */
[----:B------:R-:W-:-:S05]  /*2690*/  LOP3.LUT R9, R9, 0x800fffff, R11, 0xf8, !PT ;  /* 0x800fffff09097812 */ /* 0x000fca00078ef80b */
[----:B------:R-:W-:-:S06]  /*26a0*/  DFMA R34, R6, R34, R6 ;  /* 0x000000220622722b */ /* 0x000fcc0000000006 */
[----:B------:R-:W-:Y:S05]  /*26b0*/  @P2 BRA `(.L_x_116) ;  /* 0x0000000000202947 */ /* 0x000fea0003800000 */
[----:B------:R-:W-:-:S04]  /*26c0*/  LOP3.LUT R6, R13, 0x7ff00000, RZ, 0xc0, !PT ;  /* 0x7ff000000d067812 */ /* 0x000fc800078ec0ff */
[----:B------:R-:W-:Y:S02]  /*26d0*/  ISETP.GE.U32.AND P2, PT, R3, R6, PT ;  /* 0x000000060300720c */ /* 0x000fe40003f46070 */
[----:B------:R-:W-:Y:S02]  /*26e0*/  MOV R6, RZ ;  /* 0x000000ff00067202 */ /* 0x000fe40000000f00 */
[----:B------:R-:W-:-:S04]  /*26f0*/  SEL R5, R4, 0x63400000, !P2 ;  /* 0x6340000004057807 */ /* 0x000fc80005000000 */
[----:B------:R-:W-:-:S04]  /*2700*/  LOP3.LUT R5, R5, 0x80000000, R11, 0xf8, !PT ;  /* 0x8000000005057812 */ /* 0x000fc800078ef80b */
[----:B------:R-:W-:-:S06]  /*2710*/  LOP3.LUT R7, R5, 0x100000, RZ, 0xfc, !PT ;  /* 0x0010000005077812 */ /* 0x000fcc00078efcff */
[----:B------:R-:W-:-:S10]  /*2720*/  DFMA R8, R8, 2, -R6 ;  /* 0x400000000808782b */ /* 0x000fd40000000806 */
[----:B------:R-:W-:-:S07]  /*2730*/  LOP3.LUT R5, R9, 0x7ff00000, RZ, 0xc0, !PT ;  /* 0x7ff0000009057812 */ /* 0x000fce00078ec0ff */
.L_x_116:
[----:B------:R-:W-:Y:S01]  /*2740*/  VIADD R33, R5, 0xffffffff ;  /* 0xffffffff05217836 */ /* 0x000fe20000000000 */
[----:B------:R-:W-:Y:S01]  /*2750*/  @!P0 LOP3.LUT R32, R15, 0x7ff00000, RZ, 0xc0, !PT ;  /* 0x7ff000000f208812 */ /* 0x000fe200078ec0ff */
[----:B------:R-:W-:-:S03]  /*2760*/  DMUL R36, R34, R8 ;  /* 0x0000000822247228 */ /* 0x000fc60000000000 */
[----:B------:R-:W-:Y:S01]  /*2770*/  ISETP.GT.U32.AND P0, PT, R33, 0x7feffffe, PT ;  /* 0x7feffffe2100780c */ /* 0x000fe20003f04070 */
[----:B------:R-:W-:-:S04]  /*2780*/  VIADD R33, R32, 0xffffffff ;  /* 0xffffffff20217836 */ /* 0x000fc80000000000 */
[----:B------:R-:W-:Y:S01]  /*2790*/  DFMA R6, R36, -R14, R8 ;  /* 0x8000000e2406722b */ /* 0x000fe20000000008 */
[----:B------:R-:W-:-:S07]  /*27a0*/  ISETP.GT.U32.OR P0, PT, R33, 0x7feffffe, P0 ;  /* 0x7feffffe2100780c */ /* 0x000fce0000704470 */
[----:B------:R-:W-:-:S06]  /*27b0*/  DFMA R6, R34, R6, R36 ;  /* 0x000000062206722b */ /* 0x000fcc0000000024 */
[----:B------:R-:W-:Y:S05]  /*27c0*/  @P0 BRA `(.L_x_117) ;  /* 0x00000000006c0947 */ /* 0x000fea0003800000 */
[----:B------:R-:W-:-:S04]  /*27d0*/  LOP3.LUT R10, R13, 0x7ff00000, RZ, 0xc0, !PT ;  /* 0x7ff000000d0a7812 */ /* 0x000fc800078ec0ff */
[CC--:B------:R-:W-:Y:S02]  /*27e0*/  VIADDMNMX R5, R3.reuse, -R10.reuse, 0xb9600000, !PT ;  /* 0xb960000003057446 */ /* 0x0c0fe4000780090a */
[----:B------:R-:W-:Y:S02]  /*27f0*/  ISETP.GE.U32.AND P0, PT, R3, R10, PT ;  /* 0x0000000a0300720c */ /* 0x000fe40003f06070 */
[----:B------:R-:W-:Y:S02]  /*2800*/  VIMNMX R3, PT, PT, R5, 0x46a00000, PT ;  /* 0x46a0000005037848 */ /* 0x000fe40003fe0100 */
[----:B------:R-:W-:-:S05]  /*2810*/  SEL R4, R4, 0x63400000, !P0 ;  /* 0x6340000004047807 */ /* 0x000fca0004000000 */
[----:B------:R-:W-:Y:S01]  /*2820*/  IMAD.IADD R3, R3, 0x1, -R4 ;  /* 0x0000000103037824 */ /* 0x000fe200078e0a04 */
[----:B------:R-:W-:-:S03]  /*2830*/  MOV R4, RZ ;  /* 0x000000ff00047202 */ /* 0x000fc60000000f00 */
[----:B------:R-:W-:-:S06]  /*2840*/  VIADD R5, R3, 0x7fe00000 ;  /* 0x7fe0000003057836 */ /* 0x000fcc0000000000 */
[----:B------:R-:W-:-:S10]  /*2850*/  DMUL R34, R6, R4 ;  /* 0x0000000406227228 */ /* 0x000fd40000000000 */
[----:B------:R-:W-:-:S13]  /*2860*/  FSETP.GTU.AND P0, PT, |R35|, 1.469367938527859385e-39, PT ;  /* 0x001000002300780b */ /* 0x000fda0003f0c200 */
[----:B------:R-:W-:Y:S05]  /*2870*/  @P0 BRA `(.L_x_118) ;  /* 0x0000000000940947 */ /* 0x000fea0003800000 */
[----:B------:R-:W-:-:S06]  /*2880*/  DFMA R8, R6, -R14, R8 ;  /* 0x8000000e0608722b */ /* 0x000fcc0000000008 */
[----:B------:R-:W-:-:S04]  /*2890*/  IMAD.MOV.U32 R8, RZ, RZ, RZ ;  /* 0x000000ffff087224 */ /* 0x000fc800078e00ff */
[C---:B------:R-:W-:Y:S02]  /*28a0*/  FSETP.NEU.AND P0, PT, R9.reuse, RZ, PT ;  /* 0x000000ff0900720b */ /* 0x040fe40003f0d000 */
[----:B------:R-:W-:-:S04]  /*28b0*/  LOP3.LUT R13, R9, 0x80000000, R13, 0x48, !PT ;  /* 0x80000000090d7812 */ /* 0x000fc800078e480d */
[----:B------:R-:W-:-:S07]  /*28c0*/  LOP3.LUT R9, R13, R5, RZ, 0xfc, !PT ;  /* 0x000000050d097212 */ /* 0x000fce00078efcff */
[----:B------:R-:W-:Y:S05]  /*28d0*/  @!P0 BRA `(.L_x_118) ;  /* 0x00000000007c8947 */ /* 0x000fea0003800000 */
[----:B------:R-:W-:Y:S01]  /*28e0*/  IMAD.MOV R5, RZ, RZ, -R3 ;  /* 0x000000ffff057224 */ /* 0x000fe200078e0a03 */
[----:B------:R-:W-:Y:S01]  /*28f0*/  IADD3 R3, PT, PT, -R3, -0x43300000, RZ ;  /* 0xbcd0000003037810 */ /* 0x000fe20007ffe1ff */
[----:B------:R-:W-:-:S06]  /*2900*/  IMAD.MOV.U32 R4, RZ, RZ, RZ ;  /* 0x000000ffff047224 */ /* 0x000fcc00078e00ff */
[----:B------:R-:W-:Y:S02]  /*2910*/  DFMA R4, R34, -R4, R6 ;  /* 0x800000042204722b */ /* 0x000fe40000000006 */
[----:B------:R-:W-:-:S08]  /*2920*/  DMUL.RP R6, R6, R8 ;  /* 0x0000000806067228 */ /* 0x000fd00000008000 */
[----:B------:R-:W-:Y:S02]  /*2930*/  FSETP.NEU.AND P0, PT, |R5|, R3, PT ;  /* 0x000000030500720b */ /* 0x000fe40003f0d200 */
[----:B------:R-:W-:Y:S02]  /*2940*/  LOP3.LUT R13, R7, R13, RZ, 0x3c, !PT ;  /* 0x0000000d070d7212 */ /* 0x000fe400078e3cff */
[----:B------:R-:W-:Y:S02]  /*2950*/  FSEL R34, R6, R34, !P0 ;  /* 0x0000002206227208 */ /* 0x000fe40004000000 */
[----:B------:R-:W-:Y:S01]  /*2960*/  FSEL R35, R13, R35, !P0 ;  /* 0x000000230d237208 */ /* 0x000fe20004000000 */
[----:B------:R-:W-:Y:S06]  /*2970*/  BRA `(.L_x_118) ;  /* 0x0000000000547947 */ /* 0x000fec0003800000 */
.L_x_117:
[----:B------:R-:W-:-:S14]  /*2980*/  DSETP.NAN.AND P0, PT, R10, R10, PT ;  /* 0x0000000a0a00722a */ /* 0x000fdc0003f08000 */
[----:B------:R-:W-:Y:S05]  /*2990*/  @P0 BRA `(.L_x_119) ;  /* 0x0000000000440947 */ /* 0x000fea0003800000 */
[----:B------:R-:W-:-:S14]  /*29a0*/  DSETP.NAN.AND P0, PT, R12, R12, PT ;  /* 0x0000000c0c00722a */ /* 0x000fdc0003f08000 */
[----:B------:R-:W-:Y:S05]  /*29b0*/  @P0 BRA `(.L_x_120) ;  /* 0x0000000000300947 */ /* 0x000fea0003800000 */
[----:B------:R-:W-:Y:S01]  /*29c0*/  ISETP.NE.AND P0, PT, R5, R32, PT ;  /* 0x000000200500720c */ /* 0x000fe20003f05270 */
[----:B------:R-:W-:Y:S01]  /*29d0*/  IMAD.MOV.U32 R34, RZ, RZ, 0x0 ;  /* 0x00000000ff227424 */ /* 0x000fe200078e00ff */
[----:B------:R-:W-:-:S11]  /*29e0*/  MOV R35, 0xfff80000 ;  /* 0xfff8000000237802 */ /* 0x000fd60000000f00 */
[----:B------:R-:W-:Y:S05]  /*29f0*/  @!P0 BRA `(.L_x_118) ;  /* 0x0000000000348947 */ /* 0x000fea0003800000 */
[----:B------:R-:W-:Y:S02]  /*2a00*/  ISETP.NE.AND P0, PT, R5, 0x7ff00000, PT ;  /* 0x7ff000000500780c */ /* 0x000fe40003f05270 */
[----:B------:R-:W-:Y:S02]  /*2a10*/  LOP3.LUT R35, R11, 0x80000000, R13, 0x48, !PT ;  /* 0x800000000b237812 */ /* 0x000fe400078e480d */
[----:B------:R-:W-:-:S13]  /*2a20*/  ISETP.EQ.OR P0, PT, R32, RZ, !P0 ;  /* 0x000000ff2000720c */ /* 0x000fda0004702670 */
[----:B------:R-:W-:Y:S01]  /*2a30*/  @P0 LOP3.LUT R3, R35, 0x7ff00000, RZ, 0xfc, !PT ;  /* 0x7ff0000023030812 */ /* 0x000fe200078efcff */
[----:B------:R-:W-:Y:S02]  /*2a40*/  @!P0 IMAD.MOV.U32 R34, RZ, RZ, RZ ;  /* 0x000000ffff228224 */ /* 0x000fe400078e00ff */
[----:B------:R-:W-:Y:S02]  /*2a50*/  @P0 IMAD.MOV.U32 R34, RZ, RZ, RZ ;  /* 0x000000ffff220224 */ /* 0x000fe400078e00ff */
[----:B------:R-:W-:Y:S01]  /*2a60*/  @P0 IMAD.MOV.U32 R35, RZ, RZ, R3 ;  /* 0x000000ffff230224 */ /* 0x000fe200078e0003 */
[----:B------:R-:W-:Y:S06]  /*2a70*/  BRA `(.L_x_118) ;  /* 0x0000000000147947 */ /* 0x000fec0003800000 */
.L_x_120:
[----:B------:R-:W-:Y:S01]  /*2a80*/  LOP3.LUT R35, R13, 0x80000, RZ, 0xfc, !PT ;  /* 0x000800000d237812 */ /* 0x000fe200078efcff */
[----:B------:R-:W-:Y:S01]  /*2a90*/  IMAD.MOV.U32 R34, RZ, RZ, R12 ;  /* 0x000000ffff227224 */ /* 0x000fe200078e000c */
[----:B------:R-:W-:Y:S06]  /*2aa0*/  BRA `(.L_x_118) ;  /* 0x0000000000087947 */ /* 0x000fec0003800000 */
.L_x_119:
[----:B------:R-:W-:Y:S02]  /*2ab0*/  LOP3.LUT R35, R11, 0x80000, RZ, 0xfc, !PT ;  /* 0x000800000b237812 */ /* 0x000fe400078efcff */
[----:B------:R-:W-:-:S07]  /*2ac0*/  MOV R34, R10 ;  /* 0x0000000a00227202 */ /* 0x000fce0000000f00 */
.L_x_118:
[----:B------:R-:W-:Y:S02]  /*2ad0*/  IMAD.MOV.U32 R4, RZ, RZ, R0 ;  /* 0x000000ffff047224 */ /* 0x000fe400078e0000 */
[----:B------:R-:W-:Y:S02]  /*2ae0*/  IMAD.MOV.U32 R5, RZ, RZ, 0x0 ;  /* 0x00000000ff057424 */ /* 0x000fe400078e00ff */
[----:B------:R-:W-:Y:S02]  /*2af0*/  IMAD.MOV.U32 R6, RZ, RZ, R34 ;  /* 0x000000ffff067224 */ /* 0x000fe400078e0022 */
[----:B------:R-:W-:Y:S01]  /*2b00*/  IMAD.MOV.U32 R7, RZ, RZ, R35 ;  /* 0x000000ffff077224 */ /* 0x000fe200078e0023 */
[----:B------:R-:W-:Y:S06]  /*2b10*/  RET.REL.NODEC R4 `(_Z25gpuKernelCart2SphereDerivIdEvPT_S1_S1_S1_S1_S1_S1_S1_S1_S1_S1_S1_S1_S1_S1_i) ;  /* 0xffffffd404387950 */ /* 0x000fec0003c3ffff */
        .weak           $__internal_3_$__cuda_sm20_dsqrt_rn_f64_mediumpath_v1
        .type           $__internal_3_$__cuda_sm20_dsqrt_rn_f64_mediumpath_v1,@function
        .size           $__internal_3_$__cuda_sm20_dsqrt_rn_f64_mediumpath_v1,(.L_x_163 - $__internal_3_$__cuda_sm20_dsqrt_rn_f64_mediumpath_v1)
$__internal_3_$__cuda_sm20_dsqrt_rn_f64_mediumpath_v1:
[----:B------:R-:W-:Y:S01]  /*2b20*/  ISETP.GE.U32.AND P0, PT, R8, -0x3400000, PT ;  /* 0xfcc000000800780c */ /* 0x000fe20003f06070 */
[----:B------:R-:W-:Y:S01]  /*2b30*/  IMAD.MOV.U32 R9, RZ, RZ, R15 ;  /* 0x000000ffff097224 */ /* 0x000fe200078e000f */
[----:B------:R-:W-:Y:S01]  /*2b40*/  MOV R8, R0 ;  /* 0x0000000000087202 */ /* 0x000fe20000000f00 */
[----:B------:R-:W-:-:S10]  /*2b50*/  IMAD.MOV.U32 R15, RZ, RZ, R3 ;  /* 0x000000ffff0f7224 */ /* 0x000fd400078e0003 */
[----:B------:R-:W-:Y:S05]  /*2b60*/  @!P0 BRA `(.L_x_121) ;  /* 0x0000000000208947 */ /* 0x000fea0003800000 */
[----:B------:R-:W-:-:S10]  /*2b70*/  DFMA.RM R4, R14, R4, R16 ;  /* 0x000000040e04722b */ /* 0x000fd40000004010 */
[----:B------:R-:W-:-:S05]  /*2b80*/  IADD3 R14, P0, PT, R4, 0x1, RZ ;  /* 0x00000001040e7810 */ /* 0x000fca0007f1e0ff */
[----:B------:R-:W-:-:S06]  /*2b90*/  IMAD.X R15, RZ, RZ, R5, P0 ;  /* 0x000000ffff0f7224 */ /* 0x000fcc00000e0605 */
[----:B------:R-:W-:-:S08]  /*2ba0*/  DFMA.RP R8, -R4, R14, R8 ;  /* 0x0000000e0408722b */ /* 0x000fd00000008108 */
[----:B------:R-:W-:-:S06]  /*2bb0*/  DSETP.GT.AND P0, PT, R8, RZ, PT ;  /* 0x000000ff0800722a */ /* 0x000fcc0003f04000 */
[----:B------:R-:W-:Y:S02]  /*2bc0*/  FSEL R4, R14, R4, P0 ;  /* 0x000000040e047208 */ /* 0x000fe40000000000 */
[----:B------:R-:W-:Y:S01]  /*2bd0*/  FSEL R5, R15, R5, P0 ;  /* 0x000000050f057208 */ /* 0x000fe20000000000 */
[----:B------:R-:W-:Y:S06]  /*2be0*/  BRA `(.L_x_122) ;  /* 0x0000000000647947 */ /* 0x000fec0003800000 */
.L_x_121:
[----:B------:R-:W-:-:S14]  /*2bf0*/  DSETP.NE.AND P0, PT, R8, RZ, PT ;  /* 0x000000ff0800722a */ /* 0x000fdc0003f05000 */
[----:B------:R-:W-:Y:S05]  /*2c00*/  @!P0 BRA `(.L_x_123) ;  /* 0x0000000000588947 */ /* 0x000fea0003800000 */
[----:B------:R-:W-:-:S13]  /*2c10*/  ISETP.GE.AND P0, PT, R9, RZ, PT ;  /* 0x000000ff0900720c */ /* 0x000fda0003f06270 */
[----:B------:R-:W-:Y:S01]  /*2c20*/  @!P0 IMAD.MOV.U32 R4, RZ, RZ, 0x0 ;  /* 0x00000000ff048424 */ /* 0x000fe200078e00ff */
[----:B------:R-:W-:Y:S01]  /*2c30*/  @!P0 MOV R5, 0xfff80000 ;  /* 0xfff8000000058802 */ /* 0x000fe20000000f00 */
[----:B------:R-:W-:Y:S06]  /*2c40*/  @!P0 BRA `(.L_x_122) ;  /* 0x00000000004c8947 */ /* 0x000fec0003800000 */
[----:B------:R-:W-:-:S13]  /*2c50*/  ISETP.GT.AND P0, PT, R9, 0x7fefffff, PT ;  /* 0x7fefffff0900780c */ /* 0x000fda0003f04270 */
[----:B------:R-:W-:Y:S05]  /*2c60*/  @P0 BRA `(.L_x_123) ;  /* 0x0000000000400947 */ /* 0x000fea0003800000 */
[----:B------:R-:W-:Y:S01]  /*2c70*/  DMUL R8, R8, 8.11296384146066816958e+31 ;  /* 0x4690000008087828 */ /* 0x000fe20000000000 */
[----:B------:R-:W-:Y:S02]  /*2c80*/  IMAD.MOV.U32 R4, RZ, RZ, RZ ;  /* 0x000000ffff047224 */ /* 0x000fe400078e00ff */
[----:B------:R-:W-:Y:S02]  /*2c90*/  IMAD.MOV.U32 R16, RZ, RZ, 0x0 ;  /* 0x00000000ff107424 */ /* 0x000fe400078e00ff */
[----:B------:R-:W-:Y:S01]  /*2ca0*/  IMAD.MOV.U32 R17, RZ, RZ, 0x3fd80000 ;  /* 0x3fd80000ff117424 */ /* 0x000fe200078e00ff */
[----:B------:R-:W0:Y:S02]  /*2cb0*/  MUFU.RSQ64H R5, R9 ;  /* 0x0000000900057308 */ /* 0x000e240000001c00 */
[----:B0-----:R-:W-:-:S08]  /*2cc0*/  DMUL R14, R4, R4 ;  /* 0x00000004040e7228 */ /* 0x001fd00000000000 */
[----:B------:R-:W-:-:S08]  /*2cd0*/  DFMA R14, R8, -R14, 1 ;  /* 0x3ff00000080e742b */ /* 0x000fd0000000080e */
[----:B------:R-:W-:Y:S02]  /*2ce0*/  DFMA R16, R14, R16, 0.5 ;  /* 0x3fe000000e10742b */ /* 0x000fe40000000010 */
[----:B------:R-:W-:-:S08]  /*2cf0*/  DMUL R14, R4, R14 ;  /* 0x0000000e040e7228 */ /* 0x000fd00000000000 */
[----:B------:R-:W-:-:S08]  /*2d00*/  DFMA R14, R16, R14, R4 ;  /* 0x0000000e100e722b */ /* 0x000fd00000000004 */
[----:B------:R-:W-:Y:S02]  /*2d10*/  DMUL R4, R8, R14 ;  /* 0x0000000e08047228 */ /* 0x000fe40000000000 */
[----:B------:R-:W-:-:S06]  /*2d20*/  VIADD R15, R15, 0xfff00000 ;  /* 0xfff000000f0f7836 */ /* 0x000fcc0000000000 */
[----:B------:R-:W-:-:S08]  /*2d30*/  DFMA R16, R4, -R4, R8 ;  /* 0x800000040410722b */ /* 0x000fd00000000008 */
[----:B------:R-:W-:-:S10]  /*2d40*/  DFMA R4, R14, R16, R4 ;  /* 0x000000100e04722b */ /* 0x000fd40000000004 */
[----:B------:R-:W-:Y:S01]  /*2d50*/  IADD3 R5, PT, PT, R5, -0x3500000, RZ ;  /* 0xfcb0000005057810 */ /* 0x000fe20007ffe0ff */
[----:B------:R-:W-:Y:S06]  /*2d60*/  BRA `(.L_x_122) ;  /* 0x0000000000047947 */ /* 0x000fec0003800000 */
.L_x_123:
[----:B------:R-:W-:-:S11]  /*2d70*/  DADD R4, R8, R8 ;  /* 0x0000000008047229 */ /* 0x000fd60000000008 */
.L_x_122:
[----:B------:R-:W-:Y:S02]  /*2d80*/  IMAD.MOV.U32 R7, RZ, RZ, 0x0 ;  /* 0x00000000ff077424 */ /* 0x000fe400078e00ff */
[----:B------:R-:W-:Y:S02]  /*2d90*/  IMAD.MOV.U32 R20, RZ, RZ, R4 ;  /* 0x000000ffff147224 */ /* 0x000fe400078e0004 */
[----:B------:R-:W-:Y:S01]  /*2da0*/  IMAD.MOV.U32 R21, RZ, RZ, R5 ;  /* 0x000000ffff157224 */ /* 0x000fe200078e0005 */
[----:B------:R-:W-:Y:S06]  /*2db0*/  RET.REL.NODEC R6 `(_Z25gpuKernelCart2SphereDerivIdEvPT_S1_S1_S1_S1_S1_S1_S1_S1_S1_S1_S1_S1_S1_S1_i) ;  /* 0xffffffd006907950 */ /* 0x000fec0003c3ffff */
.L_x_124:
        /* <DEDUP_REMOVED lines=12> */
.L_x_163:


//--------------------- .text._Z20gpuKernelCart2SphereIfEvPT_S1_S1_S1_S1_S1_i --------------------------
	.section	.text._Z20gpuKernelCart2SphereIfEvPT_S1_S1_S1_S1_S1_i,"ax",@progbits
	.align	128
        .global         _Z20gpuKernelCart2SphereIfEvPT_S1_S1_S1_S1_S1_i
        .type           _Z20gpuKernelCart2SphereIfEvPT_S1_S1_S1_S1_S1_i,@function
        .size           _Z20gpuKernelCart2SphereIfEvPT_S1_S1_S1_S1_S1_i,(.L_x_165 - _Z20gpuKernelCart2SphereIfEvPT_S1_S1_S1_S1_S1_i)
        .other          _Z20gpuKernelCart2SphereIfEvPT_S1_S1_S1_S1_S1_i,@"STO_CUDA_ENTRY STV_DEFAULT"
_Z20gpuKernelCart2SphereIfEvPT_S1_S1_S1_S1_S1_i:
.text._Z20gpuKernelCart2SphereIfEvPT_S1_S1_S1_S1_S1_i:
        /* <DEDUP_REMOVED lines=15> */
[----:B--2---:R-:W-:Y:S01]  /*00f0*/  MOV R8, UR13 ;  /* 0x0000000d00087c02 */ /* 0x004fe20008000f00 */
[----:B------:R-:W2:Y:S01]  /*0100*/  LDCU.64 UR6, c[0x0][0x388] ;  /* 0x00007100ff0677ac */ /* 0x000ea20008000a00 */
[----:B----4-:R-:W-:-:S07]  /*0110*/  IMAD.U32 R4, RZ, RZ, UR14 ;  /* 0x0000000eff047e24 */ /* 0x010fce000f8e00ff */
.L_x_129:
[----:B0--3--:R-:W3:Y:S04]  /*0120*/  LDG.E R3, desc[UR4][R8.64] ;  /* 0x0000000408037981 */ /* 0x009ee8000c1e1900 */
[----:B----4-:R-:W4:Y:S04]  /*0130*/  LDG.E R0, desc[UR4][R6.64] ;  /* 0x0000000406007981 */ /* 0x010f28000c1e1900 */
[----:B------:R-:W5:Y:S01]  /*0140*/  LDG.E R10, desc[UR4][R4.64] ;  /* 0x00000004040a7981 */ /* 0x000f62000c1e1900 */
[----:B---3--:R-:W-:-:S04]  /*0150*/  FMUL R3, R3, R3 ;  /* 0x0000000303037220 */ /* 0x008fc80000400000 */
[----:B----4-:R-:W-:-:S04]  /*0160*/  FFMA R3, R0, R0, R3 ;  /* 0x0000000000037223 */ /* 0x010fc80000000003 */
[----:B-----5:R-:W-:-:S04]  /*0170*/  FFMA R14, R10, R10, R3 ;  /* 0x0000000a0a0e7223 */ /* 0x020fc80000000003 */
[----:B------:R-:W-:Y:S01]  /*0180*/  VIADD R0, R14, 0xf3000000 ;  /* 0xf30000000e007836 */ /* 0x000fe20000000000 */
[----:B------:R0:W3:Y:S04]  /*0190*/  MUFU.RSQ R11, R14 ;  /* 0x0000000e000b7308 */ /* 0x0000e80000001400 */
[----:B------:R-:W-:-:S13]  /*01a0*/  ISETP.GT.U32.AND P0, PT, R0, 0x727fffff, PT ;  /* 0x727fffff0000780c */ /* 0x000fda0003f04070 */
[----:B0--3--:R-:W-:Y:S05]  /*01b0*/  @!P0 BRA `(.L_x_125) ;  /* 0x00000000000c8947 */ /* 0x009fea0003800000 */
[----:B------:R-:W-:-:S07]  /*01c0*/  MOV R12, 0x1e0 ;  /* 0x000001e0000c7802 */ /* 0x000fce0000000f00 */
[----:B-12---:R-:W-:Y:S05]  /*01d0*/  CALL.REL.NOINC `($__internal_4_$__cuda_sm20_sqrt_rn_f32_slowpath) ;  /* 0x0000000400c07944 */ /* 0x006fea0003c00000 */
[----:B------:R-:W-:Y:S05]  /*01e0*/  BRA `(.L_x_126) ;  /* 0x0000000000107947 */ /* 0x000fea0003800000 */
.L_x_125:
[----:B------:R-:W-:Y:S01]  /*01f0*/  FMUL.FTZ R3, R14, R11 ;  /* 0x0000000b0e037220 */ /* 0x000fe20000410000 */
[----:B------:R-:W-:-:S03]  /*0200*/  FMUL.FTZ R10, R11, 0.5 ;  /* 0x3f0000000b0a7820 */ /* 0x000fc60000410000 */
[----:B------:R-:W-:-:S04]  /*0210*/  FFMA R0, -R3, R3, R14 ;  /* 0x0000000303007223 */ /* 0x000fc8000000010e */
[----:B------:R-:W-:-:S07]  /*0220*/  FFMA R3, R0, R10, R3 ;  /* 0x0000000a00037223 */ /* 0x000fce0000000003 */
.L_x_126:
[----:B------:R-:W-:Y:S01]  /*0230*/  MOV R10, UR10 ;  /* 0x0000000a000a7c02 */ /* 0x000fe20008000f00 */
[----:B------:R-:W-:-:S05]  /*0240*/  IMAD.U32 R11, RZ, RZ, UR11 ;  /* 0x0000000bff0b7e24 */ /* 0x000fca000f8e00ff */
[----:B------:R0:W-:Y:S04]  /*0250*/  STG.E desc[UR4][R10.64], R3 ;  /* 0x000000030a007986 */ /* 0x0001e8000c101904 */
[----:B------:R-:W3:Y:S01]  /*0260*/  LDG.E R0, desc[UR4][R4.64] ;  /* 0x0000000404007981 */ /* 0x000ee2000c1e1900 */
[----:B------:R-:W4:Y:S02]  /*0270*/  MUFU.RCP R12, R3 ;  /* 0x00000003000c7308 */ /* 0x000f240000001000 */
[----:B----4-:R-:W-:-:S04]  /*0280*/  FFMA R13, R12, -R3, 1 ;  /* 0x3f8000000c0d7423 */ /* 0x010fc80000000803 */
[----:B------:R-:W-:Y:S02]  /*0290*/  FFMA R13, R12, R13, R12 ;  /* 0x0000000d0c0d7223 */ /* 0x000fe4000000000c */
[----:B---3--:R-:W3:Y:S02]  /*02a0*/  FCHK P0, R0, R3 ;  /* 0x0000000300007302 */ /* 0x008ee40000000000 */
[----:B------:R-:W-:-:S04]  /*02b0*/  FFMA R12, R0, R13, RZ ;  /* 0x0000000d000c7223 */ /* 0x000fc800000000ff */
[----:B------:R-:W-:-:S04]  /*02c0*/  FFMA R14, R12, -R3, R0 ;  /* 0x800000030c0e7223 */ /* 0x000fc80000000000 */
[----:B------:R-:W-:Y:S01]  /*02d0*/  FFMA R12, R13, R14, R12 ;  /* 0x0000000e0d0c7223 */ /* 0x000fe2000000000c */
[----:B0--3--:R-:W-:Y:S06]  /*02e0*/  @!P0 BRA `(.L_x_127) ;  /* 0x00000000000c8947 */ /* 0x009fec0003800000 */
[----:B------:R-:W-:-:S07]  /*02f0*/  MOV R12, 0x310 ;  /* 0x00000310000c7802 */ /* 0x000fce0000000f00 */
[----:B-12---:R-:W-:Y:S05]  /*0300*/  CALL.REL.NOINC `($__internal_5_$__cuda_sm3x_div_rn_noftz_f32_slowpath) ;  /* 0x0000000400d47944 */ /* 0x006fea0003c00000 */
[----:B------:R-:W-:-:S07]  /*0310*/  IMAD.MOV.U32 R12, RZ, RZ, R0 ;  /* 0x000000ffff0c7224 */ /* 0x000fce00078e0000 */
.L_x_127:
[----:B------:R-:W-:Y:S01]  /*0320*/  HFMA2 R3, -RZ, RZ, 1.75, 0 ;  /* 0x3f000000ff037431 */ /* 0x000fe200000001ff */
[C---:B------:R-:W-:Y:S01]  /*0330*/  FSETP.NEU.AND P1, PT, |R12|.reuse, 1, PT ;  /* 0x3f8000000c00780b */ /* 0x040fe20003f2d200 */
[----:B------:R-:W-:Y:S01]  /*0340*/  IMAD.MOV.U32 R11, RZ, RZ, 0x3d10ecef ;  /* 0x3d10ecefff0b7424 */ /* 0x000fe200078e00ff */
[C---:B------:R-:W-:Y:S01]  /*0350*/  FSETP.GT.AND P0, PT, |R12|.reuse, 0.56000000238418579102, PT ;  /* 0x3f0f5c290c00780b */ /* 0x040fe20003f04200 */
[----:B-1----:R-:W-:Y:S02]  /*0360*/  IMAD.U32 R13, RZ, RZ, UR9 ;  /* 0x00000009ff0d7e24 */ /* 0x002fe4000f8e00ff */
[----:B------:R-:W-:-:S04]  /*0370*/  FFMA R0, |R12|, -R3, 0.5 ;  /* 0x3f0000000c007423 */ /* 0x000fc80000000a03 */
[----:B------:R-:W0:Y:S02]  /*0380*/  MUFU.RSQ R3, R0 ;  /* 0x0000000000037308 */ /* 0x000e240000001400 */
[----:B0-----:R-:W-:Y:S01]  /*0390*/  FMUL R10, R0, R3 ;  /* 0x00000003000a7220 */ /* 0x001fe20000400000 */
[----:B------:R-:W-:-:S04]  /*03a0*/  FMUL R3, R3, -0.5 ;  /* 0xbf00000003037820 */ /* 0x000fc80000400000 */
[----:B------:R-:W-:-:S04]  /*03b0*/  FFMA R3, R10, R3, 0.5 ;  /* 0x3f0000000a037423 */ /* 0x000fc80000000003 */
[----:B------:R-:W-:-:S05]  /*03c0*/  FFMA R3, R10, R3, R10 ;  /* 0x000000030a037223 */ /* 0x000fca000000000a */
[----:B------:R-:W-:Y:S02]  /*03d0*/  FSEL R3, R3, RZ, P1 ;  /* 0x000000ff03037208 */ /* 0x000fe40000800000 */
[----:B------:R-:W-:Y:S02]  /*03e0*/  FSETP.GT.AND P1, PT, R12, 0.56000000238418579102, PT ;  /* 0x3f0f5c290c00780b */ /* 0x000fe40003f24000 */
[----:B------:R-:W-:-:S04]  /*03f0*/  FSEL R3, R3, |R12|, P0 ;  /* 0x4000000c03037208 */ /* 0x000fc80000000000 */
[----:B------:R-:W-:Y:S02]  /*0400*/  LOP3.LUT R3, R3, 0x80000000, R12, 0xb8, !PT ;  /* 0x8000000003037812 */ /* 0x000fe400078eb80c */
[----:B------:R-:W-:-:S03]  /*0410*/  MOV R12, UR8 ;  /* 0x00000008000c7c02 */ /* 0x000fc60008000f00 */
        /* <DEDUP_REMOVED lines=8> */
[----:B------:R-:W-:-:S04]  /*04a0*/  IMAD.MOV.U32 R3, RZ, RZ, 0x3fd774eb ;  /* 0x3fd774ebff037424 */ /* 0x000fc800078e00ff */
[----:B------:R-:W-:-:S05]  /*04b0*/  FSEL R0, R15, -R15, P0 ;  /* 0x8000000f0f007208 */ /* 0x000fca0000000000 */
[----:B------:R-:W-:-:S04]  /*04c0*/  @!P1 FFMA R15, R3, 0.93318945169448852539, R0 ;  /* 0x3f6ee581030f9823 */ /* 0x000fc80000000000 */
[----:B------:R-:W-:-:S05]  /*04d0*/  @P0 FADD R15, R15, R15 ;  /* 0x0000000f0f0f0221 */ /* 0x000fca0000000000 */
[----:B------:R0:W-:Y:S04]  /*04e0*/  STG.E desc[UR4][R12.64], R15 ;  /* 0x0000000f0c007986 */ /* 0x0001e8000c101904 */
[----:B------:R-:W3:Y:S04]  /*04f0*/  LDG.E R10, desc[UR4][R8.64] ;  /* 0x00000004080a7981 */ /* 0x000ee8000c1e1900 */
[----:B------:R-:W3:Y:S02]  /*0500*/  LDG.E R11, desc[UR4][R6.64] ;  /* 0x00000004060b7981 */ /* 0x000ee4000c1e1900 */
[----:B---3--:R-:W-:-:S04]  /*0510*/  FSETP.GT.AND P2, PT, |R10|, |R11|, PT ;  /* 0x4000000b0a00720b */ /* 0x008fc80003f44200 */
[----:B------:R-:W-:Y:S02]  /*0520*/  FSEL R3, |R10|, |R11|, P2 ;  /* 0x4000000b0a037208 */ /* 0x000fe40001000200 */
[----:B------:R-:W-:Y:S02]  /*0530*/  FSEL R0, |R11|, |R10|, P2 ;  /* 0x4000000a0b007208 */ /* 0x000fe40001000200 */
[----:B------:R-:W1:Y:S08]  /*0540*/  MUFU.RCP R14, R3 ;  /* 0x00000003000e7308 */ /* 0x000e700000001000 */
[----:B------:R-:W3:Y:S01]  /*0550*/  FCHK P0, R0, R3 ;  /* 0x0000000300007302 */ /* 0x000ee20000000000 */
[----:B-1----:R-:W-:-:S04]  /*0560*/  FFMA R17, -R3, R14, 1 ;  /* 0x3f80000003117423 */ /* 0x002fc8000000010e */
[----:B------:R-:W-:-:S04]  /*0570*/  FFMA R17, R14, R17, R14 ;  /* 0x000000110e117223 */ /* 0x000fc8000000000e */
[----:B------:R-:W-:-:S04]  /*0580*/  FFMA R14, R0, R17, RZ ;  /* 0x00000011000e7223 */ /* 0x000fc800000000ff */
[----:B0-----:R-:W-:-:S04]  /*0590*/  FFMA R12, -R3, R14, R0 ;  /* 0x0000000e030c7223 */ /* 0x001fc80000000100 */
[----:B------:R-:W-:Y:S01]  /*05a0*/  FFMA R12, R17, R12, R14 ;  /* 0x0000000c110c7223 */ /* 0x000fe2000000000e */
[----:B---3--:R-:W-:Y:S06]  /*05b0*/  @!P0 BRA `(.L_x_128) ;  /* 0x00000000000c8947 */ /* 0x008fec0003800000 */
[----:B------:R-:W-:-:S07]  /*05c0*/  MOV R12, 0x5e0 ;  /* 0x000005e0000c7802 */ /* 0x000fce0000000f00 */
[----:B--2---:R-:W-:Y:S05]  /*05d0*/  CALL.REL.NOINC `($__internal_5_$__cuda_sm3x_div_rn_noftz_f32_slowpath) ;  /* 0x0000000400207944 */ /* 0x004fea0003c00000 */
[----:B------:R-:W-:-:S07]  /*05e0*/  IMAD.MOV.U32 R12, RZ, RZ, R0 ;  /* 0x000000ffff0c7224 */ /* 0x000fce00078e0000 */
.L_x_128:
[----:B------:R-:W-:Y:S01]  /*05f0*/  MOV R13, 0x3b33710b ;  /* 0x3b33710b000d7802 */ /* 0x000fe20000000f00 */
[----:B------:R-:W-:Y:S01]  /*0600*/  FMUL R0, R12, R12 ;  /* 0x0000000c0c007220 */ /* 0x000fe20000400000 */
[C---:B------:R-:W-:Y:S01]  /*0610*/  ISETP.GE.AND P0, PT, R11.reuse, RZ, PT ;  /* 0x000000ff0b00720c */ /* 0x040fe20003f06270 */
[----:B------:R-:W-:Y:S01]  /*0620*/  UIADD3 UR8, UP1, UPT, UR8, 0x4, URZ ;  /* 0x0000000408087890 */ /* 0x000fe2000ff3e0ff */
[----:B------:R-:W-:Y:S01]  /*0630*/  FSETP.NEU.AND P3, PT, |R11|, |R10|, PT ;  /* 0x4000000a0b00720b */ /* 0x000fe20003f6d200 */
[----:B------:R-:W-:Y:S01]  /*0640*/  FFMA R13, R0, R13, -0.015681877732276916504 ;  /* 0xbc807748000d7423 */ /* 0x000fe2000000000d */
[----:B------:R-:W-:Y:S01]  /*0650*/  FSETP.NEU.AND P1, PT, R3, RZ, PT ;  /* 0x000000ff0300720b */ /* 0x000fe20003f2d000 */
[----:B------:R-:W-:Y:S01]  /*0660*/  UIADD3 UR10, UP2, UPT, UR10, 0x4, URZ ;  /* 0x000000040a0a7890 */ /* 0x000fe2000ff5e0ff */
[----:B------:R-:W-:Y:S01]  /*0670*/  IADD3 R2, PT, PT, R2, 0x1, RZ ;  /* 0x0000000102027810 */ /* 0x000fe20007ffe0ff */
[----:B------:R-:W-:Y:S01]  /*0680*/  FFMA R13, R0, R13, 0.042200751602649688721 ;  /* 0x3d2cdab2000d7423 */ /* 0x000fe2000000000d */
[----:B------:R-:W-:-:S02]  /*0690*/  UIADD3.X UR9, UPT, UPT, URZ, UR9, URZ, UP1, !UPT ;  /* 0x00000009ff097290 */ /* 0x000fc40008ffe4ff */
[----:B------:R-:W-:Y:S01]  /*06a0*/  UIADD3.X UR11, UPT, UPT, URZ, UR11, URZ, UP2, !UPT ;  /* 0x0000000bff0b7290 */ /* 0x000fe200097fe4ff */
        /* <DEDUP_REMOVED lines=8> */
[----:B------:R-:W-:-:S03]  /*0730*/  IMAD.MOV.U32 R12, RZ, RZ, 0x3f6ee581 ;  /* 0x3f6ee581ff0c7424 */ /* 0x000fc600078e00ff */
[----:B------:R-:W-:Y:S02]  /*0740*/  FFMA R0, R0, 0.93318945169448852539, -R13 ;  /* 0x3f6ee58100007823 */ /* 0x000fe4000000080d */
[----:B------:R-:W-:-:S03]  /*0750*/  FSEL R12, R12, 1.8663789033889770508, P2 ;  /* 0x3feee5810c0c7808 */ /* 0x000fc60001000000 */
[-C--:B------:R-:W-:Y:S02]  /*0760*/  FSEL R15, R0, R13.reuse, P2 ;  /* 0x0000000d000f7208 */ /* 0x080fe40001000000 */
[----:B------:R-:W-:Y:S02]  /*0770*/  FSEL R13, R13, -R13, P2 ;  /* 0x8000000d0d0d7208 */ /* 0x000fe40001000000 */
[----:B------:R-:W-:Y:S02]  /*0780*/  MOV R0, 0x4016cbe4 ;  /* 0x4016cbe400007802 */ /* 0x000fe40000000f00 */
[----:B------:R-:W-:Y:S01]  /*0790*/  IADD3 R8, P2, PT, R8, 0x4, RZ ;  /* 0x0000000408087810 */ /* 0x000fe20007f5e0ff */
[----:B------:R-:W-:Y:S01]  /*07a0*/  @!P0 FFMA R15, R12, 1.6832555532455444336, R13 ;  /* 0x3fd774eb0c0f8823 */ /* 0x000fe2000000000d */
[----:B------:R-:W-:Y:S01]  /*07b0*/  @!P3 FSEL R15, R0, 0.78539818525314331055, !P0 ;  /* 0x3f490fdb000fb808 */ /* 0x000fe20004000000 */
[----:B------:R-:W-:Y:S01]  /*07c0*/  FADD R0, |R10|, |R11| ;  /* 0x4000000b0a007221 */ /* 0x000fe20000000200 */
[----:B------:R-:W-:Y:S01]  /*07d0*/  @!P1 FSEL R15, RZ, 3.1415927410125732422, P0 ;  /* 0x40490fdbff0f9808 */ /* 0x000fe20000000000 */
[----:B--2---:R-:W-:Y:S01]  /*07e0*/  IMAD.U32 R11, RZ, RZ, UR7 ;  /* 0x00000007ff0b7e24 */ /* 0x004fe2000f8e00ff */
[----:B------:R-:W-:Y:S01]  /*07f0*/  IADD3 R4, P1, PT, R4, 0x4, RZ ;  /* 0x0000000404047810 */ /* 0x000fe20007f3e0ff */
[----:B------:R-:W-:Y:S01]  /*0800*/  IMAD.X R9, RZ, RZ, R9, P2 ;  /* 0x000000ffff097224 */ /* 0x000fe200010e0609 */
[----:B------:R-:W-:-:S02]  /*0810*/  FSETP.NAN.AND P0, PT, R0, R0, PT ;  /* 0x000000000000720b */ /* 0x000fc40003f08000 */
[----:B------:R-:W-:Y:S01]  /*0820*/  LOP3.LUT R15, R15, 0x80000000, R10, 0xb8, !PT ;  /* 0x800000000f0f7812 */ /* 0x000fe200078eb80a */
[----:B------:R-:W-:Y:S01]  /*0830*/  IMAD.U32 R10, RZ, RZ, UR6 ;  /* 0x00000006ff0a7e24 */ /* 0x000fe2000f8e00ff */
[----:B------:R-:W-:Y:S01]  /*0840*/  UIADD3 UR6, UP0, UPT, UR6, 0x4, URZ ;  /* 0x0000000406067890 */ /* 0x000fe2000ff1e0ff */
[----:B------:R-:W-:Y:S01]  /*0850*/  IADD3 R6, P3, PT, R6, 0x4, RZ ;  /* 0x0000000406067810 */ /* 0x000fe20007f7e0ff */
[----:B------:R-:W-:Y:S01]  /*0860*/  IMAD.X R5, RZ, RZ, R5, P1 ;  /* 0x000000ffff057224 */ /* 0x000fe200008e0605 */
[----:B------:R-:W-:Y:S01]  /*0870*/  FSEL R15, R0, R15, P0 ;  /* 0x0000000f000f7208 */ /* 0x000fe20000000000 */
[----:B------:R-:W-:Y:S01]  /*0880*/  UIADD3.X UR7, UPT, UPT, URZ, UR7, URZ, UP0, !UPT ;  /* 0x00000007ff077290 */ /* 0x000fe200087fe4ff */
[----:B------:R-:W-:Y:S02]  /*0890*/  ISETP.NE.AND P0, PT, R2, RZ, PT ;  /* 0x000000ff0200720c */ /* 0x000fe40003f05270 */
[----:B------:R-:W-:Y:S01]  /*08a0*/  IADD3.X R7, PT, PT, RZ, R7, RZ, P3, !PT ;  /* 0x00000007ff077210 */ /* 0x000fe20001ffe4ff */
[----:B------:R4:W-:Y:S10]  /*08b0*/  STG.E desc[UR4][R10.64], R15 ;  /* 0x0000000f0a007986 */ /* 0x0009f4000c101904 */
[----:B------:R-:W-:Y:S05]  /*08c0*/  @P0 BRA `(.L_x_129) ;  /* 0xfffffff800140947 */ /* 0x000fea000383ffff */
[----:B------:R-:W-:Y:S05]  /*08d0*/  EXIT ;  /* 0x000000000000794d */ /* 0x000fea0003800000 */
        .weak           $__internal_4_$__cuda_sm20_sqrt_rn_f32_slowpath
        .type           $__internal_4_$__cuda_sm20_sqrt_rn_f32_slowpath,@function
        .size           $__internal_4_$__cuda_sm20_sqrt_rn_f32_slowpath,($__internal_5_$__cuda_sm3x_div_rn_noftz_f32_slowpath - $__internal_4_$__cuda_sm20_sqrt_rn_f32_slowpath)
$__internal_4_$__cuda_sm20_sqrt_rn_f32_slowpath:
[----:B------:R-:W-:-:S13]  /*08e0*/  LOP3.LUT P0, RZ, R14, 0x7fffffff, RZ, 0xc0, !PT ;  /* 0x7fffffff0eff7812 */ /* 0x000fda000780c0ff */
[----:B------:R-:W-:Y:S01]  /*08f0*/  @!P0 IMAD.MOV.U32 R3, RZ, RZ, R14 ;  /* 0x000000ffff038224 */ /* 0x000fe200078e000e */
[----:B------:R-:W-:Y:S06]  /*0900*/  @!P0 BRA `(.L_x_130) ;  /* 0x0000000000488947 */ /* 0x000fec0003800000 */
[----:B------:R-:W-:Y:S01]  /*0910*/  FSETP.GEU.FTZ.AND P0, PT, R14, RZ, PT ;  /* 0x000000ff0e00720b */ /* 0x000fe20003f1e000 */
[----:B------:R-:W-:-:S12]  /*0920*/  IMAD.MOV.U32 R0, RZ, RZ, R14 ;  /* 0x000000ffff007224 */ /* 0x000fd800078e000e */
[----:B------:R-:W-:Y:S01]  /*0930*/  @!P0 MOV R3, 0x7fffffff ;  /* 0x7fffffff00038802 */ /* 0x000fe20000000f00 */
[----:B------:R-:W-:Y:S06]  /*0940*/  @!P0 BRA `(.L_x_130) ;  /* 0x0000000000388947 */ /* 0x000fec0003800000 */
[----:B------:R-:W-:-:S13]  /*0950*/  FSETP.GTU.FTZ.AND P0, PT, |R0|, +INF , PT ;  /* 0x7f8000000000780b */ /* 0x000fda0003f1c200 */
[----:B------:R-:W-:Y:S01]  /*0960*/  @P0 FADD.FTZ R3, R0, 1 ;  /* 0x3f80000000030421 */ /* 0x000fe20000010000 */
[----:B------:R-:W-:Y:S06]  /*0970*/  @P0 BRA `(.L_x_130) ;  /* 0x00000000002c0947 */ /* 0x000fec0003800000 */
[----:B------:R-:W-:-:S13]  /*0980*/  FSETP.NEU.FTZ.AND P0, PT, |R0|, +INF , PT ;  /* 0x7f8000000000780b */ /* 0x000fda0003f1d200 */
[----:B------:R-:W-:Y:S01]  /*0990*/  @!P0 IMAD.MOV.U32 R3, RZ, RZ, R0 ;  /* 0x000000ffff038224 */ /* 0x000fe200078e0000 */
        /* <DEDUP_REMOVED lines=9> */
.L_x_130:
[----:B------:R-:W-:Y:S02]  /*0a30*/  HFMA2 R11, -RZ, RZ, 0, 0 ;  /* 0x00000000ff0b7431 */ /* 0x000fe400000001ff */
[----:B------:R-:W-:-:S04]  /*0a40*/  IMAD.MOV.U32 R10, RZ, RZ, R12 ;  /* 0x000000ffff0a7224 */ /* 0x000fc800078e000c */
[----:B------:R-:W-:Y:S05]  /*0a50*/  RET.REL.NODEC R10 `(_Z20gpuKernelCart2SphereIfEvPT_S1_S1_S1_S1_S1_i) ;  /* 0xfffffff40a687950 */ /* 0x000fea0003c3ffff */
        .weak           $__internal_5_$__cuda_sm3x_div_rn_noftz_f32_slowpath
        .type           $__internal_5_$__cuda_sm3x_div_rn_noftz_f32_slowpath,@function
        .size           $__internal_5_$__cuda_sm3x_div_rn_noftz_f32_slowpath,(.L_x_165 - $__internal_5_$__cuda_sm3x_div_rn_noftz_f32_slowpath)
$__internal_5_$__cuda_sm3x_div_rn_noftz_f32_slowpath:
[----:B------:R-:W-:Y:S02]  /*0a60*/  SHF.R.U32.HI R14, RZ, 0x17, R3 ;  /* 0x00000017ff0e7819 */ /* 0x000fe40000011603 */
[----:B------:R-:W-:Y:S02]  /*0a70*/  SHF.R.U32.HI R13, RZ, 0x17, R0 ;  /* 0x00000017ff0d7819 */ /* 0x000fe40000011600 */
[----:B------:R-:W-:Y:S02]  /*0a80*/  LOP3.LUT R14, R14, 0xff, RZ, 0xc0, !PT ;  /* 0x000000ff0e0e7812 */ /* 0x000fe400078ec0ff */
[----:B------:R-:W-:Y:S02]  /*0a90*/  LOP3.LUT R17, R13, 0xff, RZ, 0xc0, !PT ;  /* 0x000000ff0d117812 */ /* 0x000fe400078ec0ff */
[----:B------:R-:W-:Y:S01]  /*0aa0*/  MOV R15, R3 ;  /* 0x00000003000f7202 */ /* 0x000fe20000000f00 */
[----:B------:R-:W-:Y:S02]  /*0ab0*/  VIADD R18, R14, 0xffffffff ;  /* 0xffffffff0e127836 */ /* 0x000fe40000000000 */
[----:B------:R-:W-:-:S03]  /*0ac0*/  VIADD R16, R17, 0xffffffff ;  /* 0xffffffff11107836 */ /* 0x000fc60000000000 */
[----:B------:R-:W-:-:S04]  /*0ad0*/  ISETP.GT.U32.AND P0, PT, R18, 0xfd, PT ;  /* 0x000000fd1200780c */ /* 0x000fc80003f04070 */
[----:B------:R-:W-:-:S13]  /*0ae0*/  ISETP.GT.U32.OR P0, PT, R16, 0xfd, P0 ;  /* 0x000000fd1000780c */ /* 0x000fda0000704470 */
[----:B------:R-:W-:Y:S01]  /*0af0*/  @!P0 IMAD.MOV.U32 R13, RZ, RZ, RZ ;  /* 0x000000ffff0d8224 */ /* 0x000fe200078e00ff */
        /* <DEDUP_REMOVED lines=17> */
[----:B------:R-:W-:Y:S02]  /*0c10*/  ISETP.GE.AND P0, PT, R16, RZ, PT ;  /* 0x000000ff1000720c */ /* 0x000fe40003f06270 */
[----:B------:R-:W-:-:S11]  /*0c20*/  ISETP.GE.AND P1, PT, R18, RZ, PT ;  /* 0x000000ff1200720c */ /* 0x000fd60003f26270 */
[----:B------:R-:W-:Y:S01]  /*0c30*/  @P0 MOV R13, RZ ;  /* 0x000000ff000d0202 */ /* 0x000fe20000000f00 */
[----:B------:R-:W-:Y:S02]  /*0c40*/  @!P0 IMAD.MOV.U32 R13, RZ, RZ, -0x40 ;  /* 0xffffffc0ff0d8424 */ /* 0x000fe400078e00ff */
[----:B------:R-:W-:Y:S01]  /*0c50*/  @!P0 FFMA R0, R0, 1.84467440737095516160e+19, RZ ;  /* 0x5f80000000008823 */ /* 0x000fe200000000ff */
[----:B------:R-:W-:Y:S02]  /*0c60*/  @!P1 FFMA R15, R3, 1.84467440737095516160e+19, RZ ;  /* 0x5f800000030f9823 */ /* 0x000fe400000000ff */
[----:B------:R-:W-:-:S07]  /*0c70*/  @!P1 IADD3 R13, PT, PT, R13, 0x40, RZ ;  /* 0x000000400d0d9810 */ /* 0x000fce0007ffe0ff */
.L_x_131:
[----:B------:R-:W-:Y:S02]  /*0c80*/  LEA R16, R14, 0xc0800000, 0x17 ;  /* 0xc08000000e107811 */ /* 0x000fe400078eb8ff */
[----:B------:R-:W-:-:S03]  /*0c90*/  IADD3 R17, PT, PT, R17, -0x7f, RZ ;  /* 0xffffff8111117810 */ /* 0x000fc60007ffe0ff */
[----:B------:R-:W-:Y:S02]  /*0ca0*/  IMAD.IADD R16, R15, 0x1, -R16 ;  /* 0x000000010f107824 */ /* 0x000fe400078e0a10 */
[C---:B------:R-:W-:Y:S02]  /*0cb0*/  IMAD R0, R17.reuse, -0x800000, R0 ;  /* 0xff80000011007824 */ /* 0x040fe400078e0200 */
[----:B------:R0:W1:Y:S01]  /*0cc0*/  MUFU.RCP R15, R16 ;  /* 0x00000010000f7308 */ /* 0x0000620000001000 */
[----:B------:R-:W-:Y:S01]  /*0cd0*/  FADD.FTZ R19, -R16, -RZ ;  /* 0x800000ff10137221 */ /* 0x000fe20000010100 */
[----:B0-----:R-:W-:-:S05]  /*0ce0*/  IADD3 R16, PT, PT, R17, 0x7f, -R14 ;  /* 0x0000007f11107810 */ /* 0x001fca0007ffe80e */
[----:B------:R-:W-:Y:S02]  /*0cf0*/  IMAD.IADD R13, R16, 0x1, R13 ;  /* 0x00000001100d7824 */ /* 0x000fe400078e020d */
[----:B-1----:R-:W-:-:S04]  /*0d00*/  FFMA R18, R15, R19, 1 ;  /* 0x3f8000000f127423 */ /* 0x002fc80000000013 */
        /* <DEDUP_REMOVED lines=8> */
[----:B------:R-:W-:-:S05]  /*0d90*/  IADD3 R17, PT, PT, R14, R13, RZ ;  /* 0x0000000d0e117210 */ /* 0x000fca0007ffe0ff */
[----:B------:R-:W-:-:S05]  /*0da0*/  VIADD R14, R17, 0xffffffff ;  /* 0xffffffff110e7836 */ /* 0x000fca0000000000 */
        /* <DEDUP_REMOVED lines=10> */
[-CC-:B------:R-:W-:Y:S01]  /*0e50*/  FFMA.RM R14, R15, R19.reuse, R20.reuse ;  /* 0x000000130f0e7223 */ /* 0x180fe20000004014 */
[C---:B------:R-:W-:Y:S02]  /*0e60*/  ISETP.NE.AND P3, PT, R17.reuse, RZ, PT ;  /* 0x000000ff1100720c */ /* 0x040fe40003f65270 */
[----:B------:R-:W-:Y:S02]  /*0e70*/  ISETP.NE.AND P1, PT, R17, RZ, PT ;  /* 0x000000ff1100720c */ /* 0x000fe40003f25270 */
[----:B------:R-:W-:Y:S01]  /*0e80*/  LOP3.LUT R16, R13, 0x7fffff, RZ, 0xc0, !PT ;  /* 0x007fffff0d107812 */ /* 0x000fe200078ec0ff */
[----:B------:R-:W-:Y:S01]  /*0e90*/  FFMA.RP R13, R15, R19, R20 ;  /* 0x000000130f0d7223 */ /* 0x000fe20000008014 */
[----:B------:R-:W-:Y:S01]  /*0ea0*/  IADD3 R15, PT, PT, R17, 0x20, RZ ;  /* 0x00000020110f7810 */ /* 0x000fe20007ffe0ff */
[----:B------:R-:W-:Y:S01]  /*0eb0*/  IMAD.MOV R17, RZ, RZ, -R17 ;  /* 0x000000ffff117224 */ /* 0x000fe200078e0a11 */
[----:B------:R-:W-:-:S02]  /*0ec0*/  LOP3.LUT R16, R16, 0x800000, RZ, 0xfc, !PT ;  /* 0x0080000010107812 */ /* 0x000fc400078efcff */
[----:B------:R-:W-:Y:S02]  /*0ed0*/  FSETP.NEU.FTZ.AND P0, PT, R13, R14, PT ;  /* 0x0000000e0d00720b */ /* 0x000fe40003f1d000 */
[----:B------:R-:W-:Y:S02]  /*0ee0*/  SHF.L.U32 R15, R16, R15, RZ ;  /* 0x0000000f100f7219 */ /* 0x000fe400000006ff */
        /* <DEDUP_REMOVED lines=11> */
.L_x_137:
[----:B------:R-:W-:-:S04]  /*0fa0*/  LOP3.LUT R0, R0, 0x80000000, RZ, 0xc0, !PT ;  /* 0x8000000000007812 */ /* 0x000fc800078ec0ff */
[----:B------:R-:W-:Y:S01]  /*0fb0*/  LOP3.LUT R0, R0, 0x7f800000, RZ, 0xfc, !PT ;  /* 0x7f80000000007812 */ /* 0x000fe200078efcff */
[----:B------:R-:W-:Y:S06]  /*0fc0*/  BRA `(.L_x_138) ;  /* 0x0000000000287947 */ /* 0x000fec0003800000 */
.L_x_136:
[----:B------:R-:W-:Y:S01]  /*0fd0*/  IMAD R0, R13, 0x800000, R0 ;  /* 0x008000000d007824 */ /* 0x000fe200078e0200 */
[----:B------:R-:W-:Y:S06]  /*0fe0*/  BRA `(.L_x_138) ;  /* 0x0000000000207947 */ /* 0x000fec0003800000 */
.L_x_135:
[----:B------:R-:W-:-:S04]  /*0ff0*/  LOP3.LUT R0, R15, 0x80000000, R0, 0x48, !PT ;  /* 0x800000000f007812 */ /* 0x000fc800078e4800 */
[----:B------:R-:W-:Y:S01]  /*1000*/  LOP3.LUT R0, R0, 0x7f800000, RZ, 0xfc, !PT ;  /* 0x7f80000000007812 */ /* 0x000fe200078efcff */
[----:B------:R-:W-:Y:S06]  /*1010*/  BRA `(.L_x_138) ;  /* 0x0000000000147947 */ /* 0x000fec0003800000 */
.L_x_134:
[----:B------:R-:W-:Y:S01]  /*1020*/  LOP3.LUT R0, R15, 0x80000000, R0, 0x48, !PT ;  /* 0x800000000f007812 */ /* 0x000fe200078e4800 */
[----:B------:R-:W-:Y:S06]  /*1030*/  BRA `(.L_x_138) ;  /* 0x00000000000c7947 */ /* 0x000fec0003800000 */
.L_x_133:
[----:B------:R-:W0:Y:S01]  /*1040*/  MUFU.RSQ R0, -QNAN ;  /* 0xffc0000000007908 */ /* 0x000e220000001400 */
[----:B------:R-:W-:Y:S05]  /*1050*/  BRA `(.L_x_138) ;  /* 0x0000000000047947 */ /* 0x000fea0003800000 */
.L_x_132:
[----:B------:R-:W-:-:S07]  /*1060*/  FADD.FTZ R0, R0, R3 ;  /* 0x0000000300007221 */ /* 0x000fce0000010000 */
.L_x_138:
[----:B------:R-:W-:-:S04]  /*1070*/  HFMA2 R13, -RZ, RZ, 0, 0 ;  /* 0x00000000ff0d7431 */ /* 0x000fc800000001ff */
[----:B0-----:R-:W-:Y:S05]  /*1080*/  RET.REL.NODEC R12 `(_Z20gpuKernelCart2SphereIfEvPT_S1_S1_S1_S1_S1_i) ;  /* 0xffffffec0cdc7950 */ /* 0x001fea0003c3ffff */
.L_x_139:
        /* <DEDUP_REMOVED lines=15> */
.L_x_165:


//--------------------- .text._Z20gpuKernelCart2SphereIdEvPT_S1_S1_S1_S1_S1_i --------------------------
	.section	.text._Z20gpuKernelCart2SphereIdEvPT_S1_S1_S1_S1_S1_i,"ax",@progbits
	.align	128
        .global         _Z20gpuKernelCart2SphereIdEvPT_S1_S1_S1_S1_S1_i
        .type           _Z20gpuKernelCart2SphereIdEvPT_S1_S1_S1_S1_S1_i,@function
        .size           _Z20gpuKernelCart2SphereIdEvPT_S1_S1_S1_S1_S1_i,(.L_x_167 - _Z20gpuKernelCart2SphereIdEvPT_S1_S1_S1_S1_S1_i)
        .other          _Z20gpuKernelCart2SphereIdEvPT_S1_S1_S1_S1_S1_i,@"STO_CUDA_ENTRY STV_DEFAULT"
_Z20gpuKernelCart2SphereIdEvPT_S1_S1_S1_S1_S1_i:
.text._Z20gpuKernelCart2SphereIdEvPT_S1_S1_S1_S1_S1_i:
        /* <DEDUP_REMOVED lines=17> */
[----:B----4-:R-:W-:-:S07]  /*0110*/  IMAD.U32 R8, RZ, RZ, UR14 ;  /* 0x0000000eff087e24 */ /* 0x010fce000f8e00ff */
.L_x_148:
[----:B0--34-:R-:W3:Y:S04]  /*0120*/  LDG.E.64 R10, desc[UR4][R4.64] ;  /* 0x00000004040a7981 */ /* 0x019ee8000c1e1b00 */
[----:B------:R-:W4:Y:S04]  /*0130*/  LDG.E.64 R2, desc[UR4][R6.64] ;  /* 0x0000000406027981 */ /* 0x000f28000c1e1b00 */
[----:B------:R-:W5:Y:S01]  /*0140*/  LDG.E.64 R12, desc[UR4][R8.64] ;  /* 0x00000004080c7981 */ /* 0x000f62000c1e1b00 */
[----:B---3--:R-:W-:-:S08]  /*0150*/  DMUL R10, R10, R10 ;  /* 0x0000000a0a0a7228 */ /* 0x008fd00000000000 */
[----:B----4-:R-:W-:-:S08]  /*0160*/  DFMA R10, R2, R2, R10 ;  /* 0x00000002020a722b */ /* 0x010fd0000000000a */
[----:B-----5:R-:W-:Y:S01]  /*0170*/  DFMA R16, R12, R12, R10 ;  /* 0x0000000c0c10722b */ /* 0x020fe2000000000a */
[----:B------:R-:W-:Y:S02]  /*0180*/  IMAD.MOV.U32 R10, RZ, RZ, 0x0 ;  /* 0x00000000ff0a7424 */ /* 0x000fe400078e00ff */
[----:B------:R-:W-:-:S03]  /*0190*/  IMAD.MOV.U32 R11, RZ, RZ, 0x3fd80000 ;  /* 0x3fd80000ff0b7424 */ /* 0x000fc600078e00ff */
[----:B------:R-:W0:Y:S04]  /*01a0*/  MUFU.RSQ64H R13, R17 ;  /* 0x00000011000d7308 */ /* 0x000e280000001c00 */
[----:B------:R-:W-:-:S05]  /*01b0*/  VIADD R12, R17, 0xfcb00000 ;  /* 0xfcb00000110c7836 */ /* 0x000fca0000000000 */
[----:B------:R-:W-:Y:S01]  /*01c0*/  ISETP.GE.U32.AND P0, PT, R12, 0x7ca00000, PT ;  /* 0x7ca000000c00780c */ /* 0x000fe20003f06070 */
        /* <DEDUP_REMOVED lines=11> */
[----:B------:R-:W-:-:S07]  /*0280*/  MOV R2, 0x2a0 ;  /* 0x000002a000027802 */ /* 0x000fce0000000f00 */
[----:B-12---:R-:W-:Y:S05]  /*0290*/  CALL.REL.NOINC `($__internal_7_$__cuda_sm20_dsqrt_rn_f64_mediumpath_v1) ;  /* 0x0000001800047944 */ /* 0x006fea0003c00000 */
.L_x_140:
[----:B------:R-:W-:Y:S02]  /*02a0*/  IMAD.U32 R16, RZ, RZ, UR6 ;  /* 0x00000006ff107e24 */ /* 0x000fe4000f8e00ff */
[----:B------:R-:W-:-:S05]  /*02b0*/  IMAD.U32 R17, RZ, RZ, UR7 ;  /* 0x00000007ff117e24 */ /* 0x000fca000f8e00ff */
[----:B------:R0:W-:Y:S04]  /*02c0*/  STG.E.64 desc[UR4][R16.64], R10 ;  /* 0x0000000a10007986 */ /* 0x0001e8000c101b04 */
[----:B------:R-:W3:Y:S01]  /*02d0*/  LDG.E.64 R18, desc[UR4][R8.64] ;  /* 0x0000000408127981 */ /* 0x000ee2000c1e1b00 */
[----:B------:R-:W4:Y:S01]  /*02e0*/  MUFU.RCP64H R3, R11 ;  /* 0x0000000b00037308 */ /* 0x000f220000001800 */
[----:B------:R-:W-:-:S06]  /*02f0*/  IMAD.MOV.U32 R2, RZ, RZ, 0x1 ;  /* 0x00000001ff027424 */ /* 0x000fcc00078e00ff */
[----:B----4-:R-:W-:-:S08]  /*0300*/  DFMA R12, R2, -R10, 1 ;  /* 0x3ff00000020c742b */ /* 0x010fd0000000080a */
[----:B------:R-:W-:-:S08]  /*0310*/  DFMA R12, R12, R12, R12 ;  /* 0x0000000c0c0c722b */ /* 0x000fd0000000000c */
[----:B------:R-:W-:-:S08]  /*0320*/  DFMA R12, R2, R12, R2 ;  /* 0x0000000c020c722b */ /* 0x000fd00000000002 */
[----:B------:R-:W-:-:S08]  /*0330*/  DFMA R2, R12, -R10, 1 ;  /* 0x3ff000000c02742b */ /* 0x000fd0000000080a */
[----:B------:R-:W-:-:S08]  /*0340*/  DFMA R2, R12, R2, R12 ;  /* 0x000000020c02722b */ /* 0x000fd0000000000c */
[----:B---3--:R-:W-:Y:S01]  /*0350*/  DMUL R12, R18, R2 ;  /* 0x00000002120c7228 */ /* 0x008fe20000000000 */
[----:B------:R-:W-:-:S07]  /*0360*/  FSETP.GEU.AND P1, PT, |R19|, 6.5827683646048100446e-37, PT ;  /* 0x036000001300780b */ /* 0x000fce0003f2e200 */
[----:B------:R-:W-:-:S08]  /*0370*/  DFMA R14, R12, -R10, R18 ;  /* 0x8000000a0c0e722b */ /* 0x000fd00000000012 */
[----:B------:R-:W-:-:S10]  /*0380*/  DFMA R2, R2, R14, R12 ;  /* 0x0000000e0202722b */ /* 0x000fd4000000000c */
[----:B------:R-:W-:-:S05]  /*0390*/  FFMA R12, RZ, R11, R3 ;  /* 0x0000000bff0c7223 */ /* 0x000fca0000000003 */
[----:B------:R-:W-:-:S13]  /*03a0*/  FSETP.GT.AND P0, PT, |R12|, 1.469367938527859385e-39, PT ;  /* 0x001000000c00780b */ /* 0x000fda0003f04200 */
[----:B0-----:R-:W-:Y:S05]  /*03b0*/  @P0 BRA P1, `(.L_x_141) ;  /* 0x0000000000180947 */ /* 0x001fea0000800000 */
[----:B------:R-:W-:Y:S01]  /*03c0*/  IMAD.MOV.U32 R16, RZ, RZ, R18 ;  /* 0x000000ffff107224 */ /* 0x000fe200078e0012 */
[----:B------:R-:W-:Y:S01]  /*03d0*/  MOV R22, 0x420 ;  /* 0x0000042000167802 */ /* 0x000fe20000000f00 */
[----:B------:R-:W-:Y:S02]  /*03e0*/  IMAD.MOV.U32 R17, RZ, RZ, R19 ;  /* 0x000000ffff117224 */ /* 0x000fe400078e0013 */
[----:B------:R-:W-:Y:S02]  /*03f0*/  IMAD.MOV.U32 R18, RZ, RZ, R10 ;  /* 0x000000ffff127224 */ /* 0x000fe400078e000a */
[----:B------:R-:W-:-:S07]  /*0400*/  IMAD.MOV.U32 R19, RZ, RZ, R11 ;  /* 0x000000ffff137224 */ /* 0x000fce00078e000b */
[----:B-12---:R-:W-:Y:S05]  /*0410*/  CALL.REL.NOINC `($__internal_6_$__cuda_sm20_div_rn_f64_full) ;  /* 0x0000001000347944 */ /* 0x006fea0003c00000 */
.L_x_141:
[----:B------:R-:W-:-:S10]  /*0420*/  DADD R10, -RZ, |R2| ;  /* 0x00000000ff0a7229 */ /* 0x000fd40000000502 */
[----:B------:R-:W-:-:S13]  /*0430*/  ISETP.GT.AND P0, PT, R11, 0x3fe26665, PT ;  /* 0x3fe266650b00780c */ /* 0x000fda0003f04270 */
[----:B------:R-:W-:Y:S05]  /*0440*/  @P0 BRA `(.L_x_142) ;  /* 0x0000000000d40947 */ /* 0x000fea0003800000 */
[----:B------:R-:W-:Y:S01]  /*0450*/  DMUL R10, R2, R2 ;  /* 0x00000002020a7228 */ /* 0x000fe20000000000 */
[----:B------:R-:W-:Y:S01]  /*0460*/  IMAD.MOV.U32 R12, RZ, RZ, 0x180754af ;  /* 0x180754afff0c7424 */ /* 0x000fe200078e00ff */
[----:B------:R-:W-:Y:S01]  /*0470*/  UMOV UR12, 0xdc1895e9 ;  /* 0xdc1895e9000c7882 */ /* 0x000fe20000000000 */
[----:B------:R-:W-:Y:S01]  /*0480*/  IMAD.MOV.U32 R13, RZ, RZ, 0x3fb3823b ;  /* 0x3fb3823bff0d7424 */ /* 0x000fe200078e00ff */
[----:B------:R-:W-:Y:S01]  /*0490*/  UMOV UR13, 0x3fb0066b ;  /* 0x3fb0066b000d7882 */ /* 0x000fe20000000000 */
[----:B------:R-:W-:-:S04]  /*04a0*/  ISETP.GT.AND P0, PT, R3, -0x1, PT ;  /* 0xffffffff0300780c */ /* 0x000fc80003f04270 */
        /* <DEDUP_REMOVED lines=47> */
.L_x_142:
[----:B------:R-:W-:Y:S01]  /*07a0*/  DADD R10, -|R2|, 1 ;  /* 0x3ff00000020a7429 */ /* 0x000fe20000000300 */
[----:B------:R-:W-:Y:S01]  /*07b0*/  IMAD.MOV.U32 R12, RZ, RZ, 0x66faac4b ;  /* 0x66faac4bff0c7424 */ /* 0x000fe200078e00ff */
[----:B------:R-:W-:Y:S01]  /*07c0*/  UMOV UR12, 0x71155f70 ;  /* 0x71155f70000c7882 */ /* 0x000fe20000000000 */
[----:B------:R-:W-:Y:S01]  /*07d0*/  IMAD.MOV.U32 R13, RZ, RZ, 0x3ebac2fe ;  /* 0x3ebac2feff0d7424 */ /* 0x000fe200078e00ff */
[----:B------:R-:W-:-:S05]  /*07e0*/  UMOV UR13, 0x3ec715b3 ;  /* 0x3ec715b3000d7882 */ /* 0x000fca0000000000 */
        /* <DEDUP_REMOVED lines=29> */
[----:B------:R-:W-:-:S03]  /*09c0*/  IMAD.MOV.U32 R16, RZ, RZ, RZ ;  /* 0x000000ffff107224 */ /* 0x000fc600078e00ff */
        /* <DEDUP_REMOVED lines=37> */
.L_x_143:
[----:B-1----:R-:W-:Y:S02]  /*0c20*/  IMAD.U32 R20, RZ, RZ, UR8 ;  /* 0x00000008ff147e24 */ /* 0x002fe4000f8e00ff */
[----:B------:R-:W-:-:S05]  /*0c30*/  IMAD.U32 R21, RZ, RZ, UR9 ;  /* 0x00000009ff157e24 */ /* 0x000fca000f8e00ff */
[----:B------:R0:W-:Y:S04]  /*0c40*/  STG.E.64 desc[UR4][R20.64], R2 ;  /* 0x0000000214007986 */ /* 0x0001e8000c101b04 */
[----:B------:R-:W3:Y:S04]  /*0c50*/  LDG.E.64 R14, desc[UR4][R4.64] ;  /* 0x00000004040e7981 */ /* 0x000ee8000c1e1b00 */
[----:B------:R-:W4:Y:S01]  /*0c60*/  LDG.E.64 R12, desc[UR4][R6.64] ;  /* 0x00000004060c7981 */ /* 0x000f22000c1e1b00 */
[----:B------:R-:W-:Y:S01]  /*0c70*/  IMAD.MOV.U32 R16, RZ, RZ, 0x1 ;  /* 0x00000001ff107424 */ /* 0x000fe200078e00ff */
[----:B---3--:R-:W-:-:S02]  /*0c80*/  DADD R22, -RZ, |R14| ;  /* 0x00000000ff167229 */ /* 0x008fc4000000050e */
[--C-:B----4-:R-:W-:Y:S02]  /*0c90*/  DADD R24, -RZ, |R12|.reuse ;  /* 0x00000000ff187229 */ /* 0x110fe4000000050c */
        /* <DEDUP_REMOVED lines=23> */
[----:B--2---:R-:W-:Y:S05]  /*0e10*/  CALL.REL.NOINC `($__internal_6_$__cuda_sm20_div_rn_f64_full) ;  /* 0x0000000400b47944 */ /* 0x004fea0003c00000 */
.L_x_144:
        /* <DEDUP_REMOVED lines=68> */
.L_x_145:
[----:B------:R-:W-:Y:S01]  /*1260*/  UMOV UR12, 0x54442d18 ;  /* 0x54442d18000c7882 */ /* 0x000fe20000000000 */
[----:B------:R-:W-:Y:S01]  /*1270*/  UMOV UR13, 0x400921fb ;  /* 0x400921fb000d7882 */ /* 0x000fe20000000000 */
[----:B------:R-:W-:Y:S01]  /*1280*/  ISETP.GE.AND P0, PT, R13, RZ, PT ;  /* 0x000000ff0d00720c */ /* 0x000fe20003f06270 */
[----:B------:R-:W-:-:S10]  /*1290*/  DADD R2, -R18, UR12 ;  /* 0x0000000c12027e29 */ /* 0x000fd40008000100 */
[----:B------:R-:W-:Y:S02]  /*12a0*/  FSEL R2, R2, R18, !P0 ;  /* 0x0000001202027208 */ /* 0x000fe40004000000 */
[----:B------:R-:W-:-:S07]  /*12b0*/  FSEL R3, R3, R19, !P0 ;  /* 0x0000001303037208 */ /* 0x000fce0004000000 */
.L_x_146:
[----:B------:R-:W-:-:S14]  /*12c0*/  DSETP.NEU.AND P1, PT, R10, RZ, PT ;  /* 0x000000ff0a00722a */ /* 0x000fdc0003f2d000 */
[----:B------:R-:W-:Y:S02]  /*12d0*/  @!P1 FSEL R10, RZ, 3.37028055040000000000e+12, P0 ;  /* 0x54442d18ff0a9808 */ /* 0x000fe40000000000 */
[----:B------:R-:W-:Y:S01]  /*12e0*/  @!P1 FSEL R11, RZ, 2.1426990032196044922, P0 ;  /* 0x400921fbff0b9808 */ /* 0x000fe20000000000 */
[----:B------:R-:W-:Y:S06]  /*12f0*/  @!P1 BRA `(.L_x_147) ;  /* 0x00000000001c9947 */ /* 0x000fec0003800000 */
[----:B------:R-:W-:Y:S01]  /*1300*/  IMAD.MOV.U32 R11, RZ, RZ, 0x7f3321d2 ;  /* 0x7f3321d2ff0b7424 */ /* 0x000fe200078e00ff */
[----:B------:R-:W-:Y:S01]  /*1310*/  DSETP.NEU.AND P1, PT, |R12|, |R14|, PT ;  /* 0x4000000e0c00722a */ /* 0x000fe20003f2d200 */
[----:B------:R-:W-:-:S03]  /*1320*/  IMAD.MOV.U32 R17, RZ, RZ, 0x4002d97c ;  /* 0x4002d97cff117424 */ /* 0x000fc600078e00ff */
[----:B------:R-:W-:Y:S02]  /*1330*/  FSEL R11, R11, 3.37028055040000000000e+12, !P0 ;  /* 0x54442d180b0b7808 */ /* 0x000fe40004000000 */
[----:B------:R-:W-:Y:S02]  /*1340*/  FSEL R17, R17, 1.8213495016098022461, !P0 ;  /* 0x3fe921fb11117808 */ /* 0x000fe40004000000 */
[----:B------:R-:W-:Y:S02]  /*1350*/  FSEL R10, R11, R2, !P1 ;  /* 0x000000020b0a7208 */ /* 0x000fe40004800000 */
[----:B------:R-:W-:-:S07]  /*1360*/  FSEL R11, R17, R3, !P1 ;  /* 0x00000003110b7208 */ /* 0x000fce0004800000 */
.L_x_147:
[----:B------:R-:W-:Y:S01]  /*1370*/  DADD R12, |R14|, |R12| ;  /* 0x000000000e0c7229 */ /* 0x000fe2000000060c */
[----:B--2---:R-:W-:Y:S01]  /*1380*/  IMAD.U32 R2, RZ, RZ, UR10 ;  /* 0x0000000aff027e24 */ /* 0x004fe2000f8e00ff */
[----:B------:R-:W-:Y:S01]  /*1390*/  LOP3.LUT R15, R11, 0x80000000, R15, 0xb8, !PT ;  /* 0x800000000b0f7812 */ /* 0x000fe200078eb80f */
[----:B------:R-:W-:Y:S01]  /*13a0*/  IMAD.U32 R3, RZ, RZ, UR11 ;  /* 0x0000000bff037e24 */ /* 0x000fe2000f8e00ff */
[----:B------:R-:W-:Y:S01]  /*13b0*/  UIADD3 UR8, UP1, UPT, UR8, 0x8, URZ ;  /* 0x0000000808087890 */ /* 0x000fe2000ff3e0ff */
[----:B------:R-:W-:Y:S01]  /*13c0*/  VIADD R0, R0, 0x1 ;  /* 0x0000000100007836 */ /* 0x000fe20000000000 */
[----:B------:R-:W-:Y:S01]  /*13d0*/  UIADD3 UR6, UP2, UPT, UR6, 0x8, URZ ;  /* 0x0000000806067890 */ /* 0x000fe2000ff5e0ff */
[----:B------:R-:W-:Y:S01]  /*13e0*/  IADD3 R8, P1, PT, R8, 0x8, RZ ;  /* 0x0000000808087810 */ /* 0x000fe20007f3e0ff */
[----:B------:R-:W-:Y:S01]  /*13f0*/  DSETP.NAN.AND P0, PT, R12, R12, PT ;  /* 0x0000000c0c00722a */ /* 0x000fe20003f08000 */
[----:B------:R-:W-:Y:S01]  /*1400*/  UIADD3 UR10, UP0, UPT, UR10, 0x8, URZ ;  /* 0x000000080a0a7890 */ /* 0x000fe2000ff1e0ff */
[----:B------:R-:W-:Y:S01]  /*1410*/  IADD3 R4, P2, PT, R4, 0x8, RZ ;  /* 0x0000000804047810 */ /* 0x000fe20007f5e0ff */
[----:B------:R-:W-:Y:S01]  /*1420*/  UIADD3.X UR9, UPT, UPT, URZ, UR9, URZ, UP1, !UPT ;  /* 0x00000009ff097290 */ /* 0x000fe20008ffe4ff */
[----:B------:R-:W-:Y:S01]  /*1430*/  IADD3 R6, P3, PT, R6, 0x8, RZ ;  /* 0x0000000806067810 */ /* 0x000fe20007f7e0ff */
[----:B------:R-:W-:Y:S01]  /*1440*/  UIADD3.X UR7, UPT, UPT, URZ, UR7, URZ, UP2, !UPT ;  /* 0x00000007ff077290 */ /* 0x000fe200097fe4ff */
[----:B------:R-:W-:Y:S01]  /*1450*/  FSEL R10, R12, R10, P0 ;  /* 0x0000000a0c0a7208 */ /* 0x000fe20000000000 */
[----:B------:R-:W-:Y:S01]  /*1460*/  UIADD3.X UR11, UPT, UPT, URZ, UR11, URZ, UP0, !UPT ;  /* 0x0000000bff0b7290 */ /* 0x000fe200087fe4ff */
[----:B------:R-:W-:Y:S01]  /*1470*/  FSEL R11, R13, R15, P0 ;  /* 0x0000000f0d0b7208 */ /* 0x000fe20000000000 */
[----:B------:R-:W-:Y:S01]  /*1480*/  IMAD.X R9, RZ, RZ, R9, P1 ;  /* 0x000000ffff097224 */ /* 0x000fe200008e0609 */
[----:B------:R-:W-:Y:S01]  /*1490*/  ISETP.NE.AND P0, PT, R0, RZ, PT ;  /* 0x000000ff0000720c */ /* 0x000fe20003f05270 */
[----:B------:R-:W-:-:S02]  /*14a0*/  IMAD.X R5, RZ, RZ, R5, P2 ;  /* 0x000000ffff057224 */ /* 0x000fc400010e0605 */
[----:B------:R4:W-:Y:S01]  /*14b0*/  STG.E.64 desc[UR4][R2.64], R10 ;  /* 0x0000000a02007986 */ /* 0x0009e2000c101b04 */
[----:B------:R-:W-:-:S09]  /*14c0*/  IMAD.X R7, RZ, RZ, R7, P3 ;  /* 0x000000ffff077224 */ /* 0x000fd200018e0607 */
[----:B------:R-:W-:Y:S05]  /*14d0*/  @P0 BRA `(.L_x_148) ;  /* 0xffffffec00100947 */ /* 0x000fea000383ffff */
[----:B------:R-:W-:Y:S05]  /*14e0*/  EXIT ;  /* 0x000000000000794d */ /* 0x000fea0003800000 */
        .weak           $__internal_6_$__cuda_sm20_div_rn_f64_full
        .type           $__internal_6_$__cuda_sm20_div_rn_f64_full,@function
        .size           $__internal_6_$__cuda_sm20_div_rn_f64_full,($__internal_7_$__cuda_sm20_dsqrt_rn_f64_mediumpath_v1 - $__internal_6_$__cuda_sm20_div_rn_f64_full)
$__internal_6_$__cuda_sm20_div_rn_f64_full:
[C---:B------:R-:W-:Y:S01]  /*14f0*/  FSETP.GEU.AND P0, PT, |R19|.reuse, 1.469367938527859385e-39, PT ;  /* 0x001000001300780b */ /* 0x040fe20003f0e200 */
[----:B------:R-:W-:Y:S01]  /*1500*/  IMAD.MOV.U32 R24, RZ, RZ, 0x1 ;  /* 0x00000001ff187424 */ /* 0x000fe200078e00ff */
[C---:B------:R-:W-:Y:S01]  /*1510*/  LOP3.LUT R20, R19.reuse, 0x800fffff, RZ, 0xc0, !PT ;  /* 0x800fffff13147812 */ /* 0x040fe200078ec0ff */
[----:B------:R-:W-:Y:S01]  /*1520*/  IMAD.MOV.U32 R30, RZ, RZ, 0x1ca00000 ;  /* 0x1ca00000ff1e7424 */ /* 0x000fe200078e00ff */
[----:B------:R-:W-:Y:S02]  /*1530*/  LOP3.LUT R28, R19, 0x7ff00000, RZ, 0xc0, !PT ;  /* 0x7ff00000131c7812 */ /* 0x000fe400078ec0ff */
[----:B------:R-:W-:Y:S01]  /*1540*/  LOP3.LUT R21, R20, 0x3ff00000, RZ, 0xfc, !PT ;  /* 0x3ff0000014157812 */ /* 0x000fe200078efcff */
[----:B------:R-:W-:Y:S01]  /*1550*/  IMAD.MOV.U32 R20, RZ, RZ, R18 ;  /* 0x000000ffff147224 */ /* 0x000fe200078e0012 */
[----:B------:R-:W-:-:S04]  /*1560*/  LOP3.LUT R23, R17, 0x7ff00000, RZ, 0xc0, !PT ;  /* 0x7ff0000011177812 */ /* 0x000fc800078ec0ff */
[----:B------:R-:W-:Y:S01]  /*1570*/  ISETP.GE.U32.AND P2, PT, R23, R28, PT ;  /* 0x0000001c1700720c */ /* 0x000fe20003f46070 */
[----:B------:R-:W-:Y:S01]  /*1580*/  @!P0 DMUL R20, R18, 8.98846567431157953865e+307 ;  /* 0x7fe0000012148828 */ /* 0x000fe20000000000 */
[----:B------:R-:W-:-:S05]  /*1590*/  IMAD.MOV.U32 R31, RZ, RZ, R23 ;  /* 0x000000ffff1f7224 */ /* 0x000fca00078e0017 */
[----:B------:R-:W0:Y:S02]  /*15a0*/  MUFU.RCP64H R25, R21 ;  /* 0x0000001500197308 */ /* 0x000e240000001800 */
[----:B0-----:R-:W-:-:S08]  /*15b0*/  DFMA R2, R24, -R20, 1 ;  /* 0x3ff000001802742b */ /* 0x001fd00000000814 */
[----:B------:R-:W-:-:S08]  /*15c0*/  DFMA R2, R2, R2, R2 ;  /* 0x000000020202722b */ /* 0x000fd00000000002 */
[----:B------:R-:W-:Y:S01]  /*15d0*/  DFMA R24, R24, R2, R24 ;  /* 0x000000021818722b */ /* 0x000fe20000000018 */
[----:B------:R-:W-:Y:S01]  /*15e0*/  SEL R3, R30, 0x63400000, !P2 ;  /* 0x634000001e037807 */ /* 0x000fe20005000000 */
[----:B------:R-:W-:Y:S01]  /*15f0*/  IMAD.MOV.U32 R2, RZ, RZ, R16 ;  /* 0x000000ffff027224 */ /* 0x000fe200078e0010 */
[----:B------:R-:W-:Y:S02]  /*1600*/  FSETP.GEU.AND P2, PT, |R17|, 1.469367938527859385e-39, PT ;  /* 0x001000001100780b */ /* 0x000fe40003f4e200 */
[----:B------:R-:W-:-:S03]  /*1610*/  LOP3.LUT R3, R3, 0x800fffff, R17, 0xf8, !PT ;  /* 0x800fffff03037812 */ /* 0x000fc600078ef811 */
[----:B------:R-:W-:-:S08]  /*1620*/  DFMA R26, R24, -R20, 1 ;  /* 0x3ff00000181a742b */ /* 0x000fd00000000814 */
[----:B------:R-:W-:Y:S01]  /*1630*/  DFMA R24, R24, R26, R24 ;  /* 0x0000001a1818722b */ /* 0x000fe20000000018 */
[----:B------:R-:W-:Y:S10]  /*1640*/  @P2 BRA `(.L_x_149) ;  /* 0x0000000000202947 */ /* 0x000ff40003800000 */
[----:B------:R-:W-:-:S04]  /*1650*/  LOP3.LUT R26, R19, 0x7ff00000, RZ, 0xc0, !PT ;  /* 0x7ff00000131a7812 */ /* 0x000fc800078ec0ff */
[----:B------:R-:W-:Y:S01]  /*1660*/  ISETP.GE.U32.AND P2, PT, R23, R26, PT ;  /* 0x0000001a1700720c */ /* 0x000fe20003f46070 */
[----:B------:R-:W-:-:S03]  /*1670*/  IMAD.MOV.U32 R26, RZ, RZ, RZ ;  /* 0x000000ffff1a7224 */ /* 0x000fc600078e00ff */
[----:B------:R-:W-:-:S04]  /*1680*/  SEL R27, R30, 0x63400000, !P2 ;  /* 0x634000001e1b7807 */ /* 0x000fc80005000000 */
[----:B------:R-:W-:-:S04]  /*1690*/  LOP3.LUT R27, R27, 0x80000000, R17, 0xf8, !PT ;  /* 0x800000001b1b7812 */ /* 0x000fc800078ef811 */
[----:B------:R-:W-:-:S06]  /*16a0*/  LOP3.LUT R27, R27, 0x100000, RZ, 0xfc, !PT ;  /* 0x001000001b1b7812 */ /* 0x000fcc00078efcff */
[----:B------:R-:W-:-:S10]  /*16b0*/  DFMA R2, R2, 2, -R26 ;  /* 0x400000000202782b */ /* 0x000fd4000000081a */
[----:B------:R-:W-:-:S07]  /*16c0*/  LOP3.LUT R31, R3, 0x7ff00000, RZ, 0xc0, !PT ;  /* 0x7ff00000031f7812 */ /* 0x000fce00078ec0ff */
.L_x_149:
[----:B------:R-:W-:Y:S01]  /*16d0*/  IMAD.MOV.U32 R32, RZ, RZ, R28 ;  /* 0x000000ffff207224 */ /* 0x000fe200078e001c */
[----:B------:R-:W-:Y:S01]  /*16e0*/  @!P0 LOP3.LUT R32, R21, 0x7ff00000, RZ, 0xc0, !PT ;  /* 0x7ff0000015208812 */ /* 0x000fe200078ec0ff */
[----:B------:R-:W-:Y:S01]  /*16f0*/  VIADD R33, R31, 0xffffffff ;  /* 0xffffffff1f217836 */ /* 0x000fe20000000000 */
[----:B------:R-:W-:-:S04]  /*1700*/  DMUL R26, R24, R2 ;  /* 0x00000002181a7228 */ /* 0x000fc80000000000 */
[----:B------:R-:W-:Y:S01]  /*1710*/  ISETP.GT.U32.AND P0, PT, R33, 0x7feffffe, PT ;  /* 0x7feffffe2100780c */ /* 0x000fe20003f04070 */
[----:B------:R-:W-:-:S03]  /*1720*/  VIADD R33, R32, 0xffffffff ;  /* 0xffffffff20217836 */ /* 0x000fc60000000000 */
[----:B------:R-:W-:Y:S02]  /*1730*/  DFMA R28, R26, -R20, R2 ;  /* 0x800000141a1c722b */ /* 0x000fe40000000002 */
[----:B------:R-:W-:-:S06]  /*1740*/  ISETP.GT.U32.OR P0, PT, R33, 0x7feffffe, P0 ;  /* 0x7feffffe2100780c */ /* 0x000fcc0000704470 */
[----:B------:R-:W-:-:S07]  /*1750*/  DFMA R24, R24, R28, R26 ;  /* 0x0000001c1818722b */ /* 0x000fce000000001a */
[----:B------:R-:W-:Y:S05]  /*1760*/  @P0 BRA `(.L_x_150) ;  /* 0x00000000006c0947 */ /* 0x000fea0003800000 */
[----:B------:R-:W-:Y:S01]  /*1770*/  LOP3.LUT R26, R19, 0x7ff00000, RZ, 0xc0, !PT ;  /* 0x7ff00000131a7812 */ /* 0x000fe200078ec0ff */
[----:B------:R-:W-:-:S03]  /*1780*/  IMAD.MOV.U32 R28, RZ, RZ, RZ ;  /* 0x000000ffff1c7224 */ /* 0x000fc600078e00ff */
[CC--:B------:R-:W-:Y:S02]  /*1790*/  VIADDMNMX R16, R23.reuse, -R26.reuse, 0xb9600000, !PT ;  /* 0xb960000017107446 */ /* 0x0c0fe4000780091a */
[----:B------:R-:W-:Y:S02]  /*17a0*/  ISETP.GE.U32.AND P0, PT, R23, R26, PT ;  /* 0x0000001a1700720c */ /* 0x000fe40003f06070 */
[----:B------:R-:W-:Y:S02]  /*17b0*/  VIMNMX R16, PT, PT, R16, 0x46a00000, PT ;  /* 0x46a0000010107848 */ /* 0x000fe40003fe0100 */
[----:B------:R-:W-:-:S05]  /*17c0*/  SEL R17, R30, 0x63400000, !P0 ;  /* 0x634000001e117807 */ /* 0x000fca0004000000 */
[----:B------:R-:W-:-:S04]  /*17d0*/  IMAD.IADD R16, R16, 0x1, -R17 ;  /* 0x0000000110107824 */ /* 0x000fc800078e0a11 */
[----:B------:R-:W-:-:S06]  /*17e0*/  VIADD R29, R16, 0x7fe00000 ;  /* 0x7fe00000101d7836 */ /* 0x000fcc0000000000 */
[----:B------:R-:W-:-:S10]  /*17f0*/  DMUL R26, R24, R28 ;  /* 0x0000001c181a7228 */ /* 0x000fd40000000000 */
[----:B------:R-:W-:-:S13]  /*1800*/  FSETP.GTU.AND P0, PT, |R27|, 1.469367938527859385e-39, PT ;  /* 0x001000001b00780b */ /* 0x000fda0003f0c200 */
[----:B------:R-:W-:Y:S05]  /*1810*/  @P0 BRA `(.L_x_151) ;  /* 0x0000000000940947 */ /* 0x000fea0003800000 */
[----:B------:R-:W-:Y:S01]  /*1820*/  DFMA R2, R24, -R20, R2 ;  /* 0x800000141802722b */ /* 0x000fe20000000002 */
[----:B------:R-:W-:-:S09]  /*1830*/  IMAD.MOV.U32 R28, RZ, RZ, RZ ;  /* 0x000000ffff1c7224 */ /* 0x000fd200078e00ff */
[C---:B------:R-:W-:Y:S02]  /*1840*/  FSETP.NEU.AND P0, PT, R3.reuse, RZ, PT ;  /* 0x000000ff0300720b */ /* 0x040fe40003f0d000 */
[----:B------:R-:W-:-:S04]  /*1850*/  LOP3.LUT R19, R3, 0x80000000, R19, 0x48, !PT ;  /* 0x8000000003137812 */ /* 0x000fc800078e4813 */
[----:B------:R-:W-:-:S07]  /*1860*/  LOP3.LUT R29, R19, R29, RZ, 0xfc, !PT ;  /* 0x0000001d131d7212 */ /* 0x000fce00078efcff */
[----:B------:R-:W-:Y:S05]  /*1870*/  @!P0 BRA `(.L_x_151) ;  /* 0x00000000007c8947 */ /* 0x000fea0003800000 */
[----:B------:R-:W-:Y:S02]  /*1880*/  IMAD.MOV R3, RZ, RZ, -R16 ;  /* 0x000000ffff037224 */ /* 0x000fe400078e0a10 */
[----:B------:R-:W-:-:S06]  /*1890*/  IMAD.MOV.U32 R2, RZ, RZ, RZ ;  /* 0x000000ffff027224 */ /* 0x000fcc00078e00ff */
[----:B------:R-:W-:Y:S02]  /*18a0*/  DFMA R2, R26, -R2, R24 ;  /* 0x800000021a02722b */ /* 0x000fe40000000018 */
[----:B------:R-:W-:-:S04]  /*18b0*/  DMUL.RP R24, R24, R28 ;  /* 0x0000001c18187228 */ /* 0x000fc80000008000 */
[----:B------:R-:W-:-:S04]  /*18c0*/  IADD3 R2, PT, PT, -R16, -0x43300000, RZ ;  /* 0xbcd0000010027810 */ /* 0x000fc80007ffe1ff */
[----:B------:R-:W-:Y:S02]  /*18d0*/  FSETP.NEU.AND P0, PT, |R3|, R2, PT ;  /* 0x000000020300720b */ /* 0x000fe40003f0d200 */
[----:B------:R-:W-:Y:S02]  /*18e0*/  LOP3.LUT R19, R25, R19, RZ, 0x3c, !PT ;  /* 0x0000001319137212 */ /* 0x000fe400078e3cff */
[----:B------:R-:W-:Y:S02]  /*18f0*/  FSEL R26, R24, R26, !P0 ;  /* 0x0000001a181a7208 */ /* 0x000fe40004000000 */
[----:B------:R-:W-:Y:S01]  /*1900*/  FSEL R27, R19, R27, !P0 ;  /* 0x0000001b131b7208 */ /* 0x000fe20004000000 */
[----:B------:R-:W-:Y:S06]  /*1910*/  BRA `(.L_x_151) ;  /* 0x0000000000547947 */ /* 0x000fec0003800000 */
.L_x_150:
[----:B------:R-:W-:-:S14]  /*1920*/  DSETP.NAN.AND P0, PT, R16, R16, PT ;  /* 0x000000101000722a */ /* 0x000fdc0003f08000 */
[----:B------:R-:W-:Y:S05]  /*1930*/  @P0 BRA `(.L_x_152) ;  /* 0x0000000000440947 */ /* 0x000fea0003800000 */
[----:B------:R-:W-:-:S14]  /*1940*/  DSETP.NAN.AND P0, PT, R18, R18, PT ;  /* 0x000000121200722a */ /* 0x000fdc0003f08000 */
[----:B------:R-:W-:Y:S05]  /*1950*/  @P0 BRA `(.L_x_153) ;  /* 0x0000000000300947 */ /* 0x000fea0003800000 */
[----:B------:R-:W-:Y:S01]  /*1960*/  ISETP.NE.AND P0, PT, R31, R32, PT ;  /* 0x000000201f00720c */ /* 0x000fe20003f05270 */
[----:B------:R-:W-:Y:S02]  /*1970*/  IMAD.MOV.U32 R26, RZ, RZ, 0x0 ;  /* 0x00000000ff1a7424 */ /* 0x000fe400078e00ff */
[----:B------:R-:W-:-:S10]  /*1980*/  IMAD.MOV.U32 R27, RZ, RZ, -0x80000 ;  /* 0xfff80000ff1b7424 */ /* 0x000fd400078e00ff */
        /* <DEDUP_REMOVED lines=9> */
.L_x_153:
[----:B------:R-:W-:Y:S01]  /*1a20*/  LOP3.LUT R27, R19, 0x80000, RZ, 0xfc, !PT ;  /* 0x00080000131b7812 */ /* 0x000fe200078efcff */
[----:B------:R-:W-:Y:S01]  /*1a30*/  IMAD.MOV.U32 R26, RZ, RZ, R18 ;  /* 0x000000ffff1a7224 */ /* 0x000fe200078e0012 */
[----:B------:R-:W-:Y:S06]  /*1a40*/  BRA `(.L_x_151) ;  /* 0x0000000000087947 */ /* 0x000fec0003800000 */
.L_x_152:
[----:B------:R-:W-:Y:S01]  /*1a50*/  LOP3.LUT R27, R17, 0x80000, RZ, 0xfc, !PT ;  /* 0x00080000111b7812 */ /* 0x000fe200078efcff */
[----:B------:R-:W-:-:S07]  /*1a60*/  IMAD.MOV.U32 R26, RZ, RZ, R16 ;  /* 0x000000ffff1a7224 */ /* 0x000fce00078e0010 */
.L_x_151:
[----:B------:R-:W-:Y:S02]  /*1a70*/  IMAD.MOV.U32 R23, RZ, RZ, 0x0 ;  /* 0x00000000ff177424 */ /* 0x000fe400078e00ff */
[----:B------:R-:W-:Y:S02]  /*1a80*/  IMAD.MOV.U32 R2, RZ, RZ, R26 ;  /* 0x000000ffff027224 */ /* 0x000fe400078e001a */
[----:B------:R-:W-:Y:S01]  /*1a90*/  IMAD.MOV.U32 R3, RZ, RZ, R27 ;  /* 0x000000ffff037224 */ /* 0x000fe200078e001b */
[----:B------:R-:W-:Y:S06]  /*1aa0*/  RET.REL.NODEC R22 `(_Z20gpuKernelCart2SphereIdEvPT_S1_S1_S1_S1_S1_i) ;  /* 0xffffffe416547950 */ /* 0x000fec0003c3ffff */
        .weak           $__internal_7_$__cuda_sm20_dsqrt_rn_f64_mediumpath_v1
        .type           $__internal_7_$__cuda_sm20_dsqrt_rn_f64_mediumpath_v1,@function
        .size           $__internal_7_$__cuda_sm20_dsqrt_rn_f64_mediumpath_v1,(.L_x_167 - $__internal_7_$__cuda_sm20_dsqrt_rn_f64_mediumpath_v1)
$__internal_7_$__cuda_sm20_dsqrt_rn_f64_mediumpath_v1:
[----:B------:R-:W-:Y:S01]  /*1ab0*/  ISETP.GE.U32.AND P0, PT, R12, -0x3400000, PT ;  /* 0xfcc000000c00780c */ /* 0x000fe20003f06070 */
[----:B------:R-:W-:Y:S02]  /*1ac0*/  IMAD.MOV.U32 R14, RZ, RZ, R18 ;  /* 0x000000ffff0e7224 */ /* 0x000fe400078e0012 */
[----:B------:R-:W-:Y:S02]  /*1ad0*/  IMAD.MOV.U32 R12, RZ, RZ, R16 ;  /* 0x000000ffff0c7224 */ /* 0x000fe400078e0010 */
[----:B------:R-:W-:Y:S02]  /*1ae0*/  IMAD.MOV.U32 R13, RZ, RZ, R17 ;  /* 0x000000ffff0d7224 */ /* 0x000fe400078e0011 */
[----:B------:R-:W-:Y:S02]  /*1af0*/  IMAD.MOV.U32 R10, RZ, RZ, R22 ;  /* 0x000000ffff0a7224 */ /* 0x000fe400078e0016 */
[----:B------:R-:W-:-:S04]  /*1b00*/  IMAD.MOV.U32 R11, RZ, RZ, R23 ;  /* 0x000000ffff0b7224 */ /* 0x000fc800078e0017 */
        /* <DEDUP_REMOVED lines=9> */
.L_x_154:
[----:B------:R-:W-:-:S14]  /*1ba0*/  DSETP.NE.AND P0, PT, R12, RZ, PT ;  /* 0x000000ff0c00722a */ /* 0x000fdc0003f05000 */
[----:B------:R-:W-:Y:S05]  /*1bb0*/  @!P0 BRA `(.L_x_156) ;  /* 0x0000000000588947 */ /* 0x000fea0003800000 */
[----:B------:R-:W-:-:S13]  /*1bc0*/  ISETP.GE.AND P0, PT, R13, RZ, PT ;  /* 0x000000ff0d00720c */ /* 0x000fda0003f06270 */
[----:B------:R-:W-:Y:S02]  /*1bd0*/  @!P0 IMAD.MOV.U32 R10, RZ, RZ, 0x0 ;  /* 0x00000000ff0a8424 */ /* 0x000fe400078e00ff */
[----:B------:R-:W-:Y:S01]  /*1be0*/  @!P0 IMAD.MOV.U32 R11, RZ, RZ, -0x80000 ;  /* 0xfff80000ff0b8424 */ /* 0x000fe200078e00ff */
[----:B------:R-:W-:Y:S06]  /*1bf0*/  @!P0 BRA `(.L_x_155) ;  /* 0x00000000004c8947 */ /* 0x000fec0003800000 */
[----:B------:R-:W-:-:S13]  /*1c00*/  ISETP.GT.AND P0, PT, R13, 0x7fefffff, PT ;  /* 0x7fefffff0d00780c */ /* 0x000fda0003f04270 */
[----:B------:R-:W-:Y:S05]  /*1c10*/  @P0 BRA `(.L_x_156) ;  /* 0x0000000000400947 */ /* 0x000fea0003800000 */
[----:B------:R-:W-:Y:S01]  /*1c20*/  DMUL R10, R12, 8.11296384146066816958e+31 ;  /* 0x469000000c0a7828 */ /* 0x000fe20000000000 */
[----:B------:R-:W-:Y:S02]  /*1c30*/  IMAD.MOV.U32 R16, RZ, RZ, 0x0 ;  /* 0x00000000ff107424 */ /* 0x000fe400078e00ff */
[----:B------:R-:W-:Y:S02]  /*1c40*/  IMAD.MOV.U32 R12, RZ, RZ, RZ ;  /* 0x000000ffff0c7224 */ /* 0x000fe400078e00ff */
[----:B------:R-:W-:Y:S01]  /*1c50*/  IMAD.MOV.U32 R17, RZ, RZ, 0x3fd80000 ;  /* 0x3fd80000ff117424 */ /* 0x000fe200078e00ff */
[----:B------:R-:W0:Y:S03]  /*1c60*/  MUFU.RSQ64H R13, R11 ;  /* 0x0000000b000d7308 */ /* 0x000e260000001c00 */
        /* <DEDUP_REMOVED lines=9> */
[----:B------:R-:W-:Y:S01]  /*1d00*/  VIADD R11, R11, 0xfcb00000 ;  /* 0xfcb000000b0b7836 */ /* 0x000fe20000000000 */
[----:B------:R-:W-:Y:S06]  /*1d10*/  BRA `(.L_x_155) ;  /* 0x0000000000047947 */ /* 0x000fec0003800000 */
.L_x_156:
[----:B------:R-:W-:-:S11]  /*1d20*/  DADD R10, R12, R12 ;  /* 0x000000000c0a7229 */ /* 0x000fd6000000000c */
.L_x_155:
[----:B------:R-:W-:-:S04]  /*1d30*/  IMAD.MOV.U32 R3, RZ, RZ, 0x0 ;  /* 0x00000000ff037424 */ /* 0x000fc800078e00ff */
[----:B------:R-:W-:Y:S05]  /*1d40*/  RET.REL.NODEC R2 `(_Z20gpuKernelCart2SphereIdEvPT_S1_S1_S1_S1_S1_i) ;  /* 0xffffffe002ac7950 */ /* 0x000fea0003c3ffff */
.L_x_157:
        /* <DEDUP_REMOVED lines=11> */
.L_x_167:


//--------------------- .nv.global.init           --------------------------
	.section	.nv.global.init,"aw",@progbits
	.align	16
.nv.global.init:
	.type		__cudart_sin_cos_coeffs,@object
	.size		__cudart_sin_cos_coeffs,(__cudart_i2opi_d - __cudart_sin_cos_coeffs)
__cudart_sin_cos_coeffs:
        /*0000*/ 	.byte	0x46, 0xd2, 0xb0, 0x2c, 0xf1, 0xe5, 0x5a, 0xbe, 0x92, 0xe3, 0xac, 0x69, 0xe3, 0x1d, 0xc7, 0x3e
        /*0010*/ 	.byte	0xa1, 0x62, 0xdb, 0x19, 0xa0, 0x01, 0x2a, 0xbf, 0x18, 0x08, 0x11, 0x11, 0x11, 0x11, 0x81, 0x3f
        /*0020*/ 	.byte	0x54, 0x55, 0x55, 0x55, 0x55, 0x55, 0xc5, 0xbf, 0x00, 0x00, 0x00, 0x00, 0x00, 0x00, 0x00, 0x00
        /*0030*/ 	.byte	0x00, 0x00, 0x00, 0x00, 0x00, 0x00, 0x00, 0x00, 0x64, 0x81, 0xfd, 0x20, 0x83, 0xff, 0xa8, 0xbd
        /*0040*/ 	.byte	0x28, 0x85, 0xef, 0xc1, 0xa7, 0xee, 0x21, 0x3e, 0xd9, 0xe6, 0x06, 0x8e, 0x4f, 0x7e, 0x92, 0xbe
        /*0050*/ 	.byte	0xe9, 0xbc, 0xdd, 0x19, 0xa0, 0x01, 0xfa, 0x3e, 0x47, 0x5d, 0xc1, 0x16, 0x6c, 0xc1, 0x56, 0xbf
        /*0060*/ 	.byte	0x51, 0x55, 0x55, 0x55, 0x55, 0x55, 0xa5, 0x3f, 0x00, 0x00, 0x00, 0x00, 0x00, 0x00, 0xe0, 0xbf
        /*0070*/ 	.byte	0x00, 0x00, 0x00, 0x00, 0x00, 0x00, 0xf0, 0x3f, 0x00, 0x00, 0x00, 0x00, 0x00, 0x00, 0x00, 0x00
	.type		__cudart_i2opi_d,@object
	.size		__cudart_i2opi_d,(__cudart_i2opi_f - __cudart_i2opi_d)
__cudart_i2opi_d:
        /* <DEDUP_REMOVED lines=9> */
	.type		__cudart_i2opi_f,@object
	.size		__cudart_i2opi_f,(.L_0 - __cudart_i2opi_f)
__cudart_i2opi_f:
        /*0110*/ 	.byte	0x41, 0x90, 0x43, 0x3c, 0x99, 0x95, 0x62, 0xdb, 0xc0, 0xdd, 0x34, 0xf5, 0xd1, 0x57, 0x27, 0xfc
        /*0120*/ 	.byte	0x29, 0x15, 0x44, 0x4e, 0x6e, 0x83, 0xf9, 0xa2
.L_0:


//--------------------- .nv.shared.reserved.0     --------------------------
	.section	.nv.shared.reserved.0,"aw",@nobits
	.weak		__nv_reservedSMEM_offset_0_alias
	.size		__nv_reservedSMEM_offset_0_alias, 0, 64
	.other		__nv_reservedSMEM_offset_0_alias,@"STO_CUDA_RESERVED_SHARED STV_DEFAULT"
__nv_reservedSMEM_offset_0_alias:
	.zero		0
	.zero		64


//--------------------- .nv.constant0._Z13gpuKernelRotcIfEvPT_S1_S1_S1_S1_S1_S1_i --------------------------
	.section	.nv.constant0._Z13gpuKernelRotcIfEvPT_S1_S1_S1_S1_S1_S1_i,"a",@progbits
	.sectionflags	@""
	.align	4
.nv.constant0._Z13gpuKernelRotcIfEvPT_S1_S1_S1_S1_S1_S1_i:
	.zero		956


//--------------------- .nv.constant0._Z13gpuKernelRotcIdEvPT_S1_S1_S1_S1_S1_S1_i --------------------------
	.section	.nv.constant0._Z13gpuKernelRotcIdEvPT_S1_S1_S1_S1_S1_S1_i,"a",@progbits
	.sectionflags	@""
	.align	4
.nv.constant0._Z13gpuKernelRotcIdEvPT_S1_S1_S1_S1_S1_S1_i:
	.zero		956


//--------------------- .nv.constant0._Z19gpuKernelEuler2RotmIfEvPT_S1_S1_S1_S1_S1_S1_S1_S1_S1_S1_S1_i --------------------------
	.section	.nv.constant0._Z19gpuKernelEuler2RotmIfEvPT_S1_S1_S1_S1_S1_S1_S1_S1_S1_S1_S1_i,"a",@progbits
	.sectionflags	@""
	.align	4
.nv.constant0._Z19gpuKernelEuler2RotmIfEvPT_S1_S1_S1_S1_S1_S1_S1_S1_S1_S1_S1_i:
	.zero		996


//--------------------- .nv.constant0._Z19gpuKernelEuler2RotmIdEvPT_S1_S1_S1_S1_S1_S1_S1_S1_S1_S1_S1_i --------------------------
	.section	.nv.constant0._Z19gpuKernelEuler2RotmIdEvPT_S1_S1_S1_S1_S1_S1_S1_S1_S1_S1_S1_i,"a",@progbits
	.sectionflags	@""
	.align	4
.nv.constant0._Z19gpuKernelEuler2RotmIdEvPT_S1_S1_S1_S1_S1_S1_S1_S1_S1_S1_S1_i:
	.zero		996


//--------------------- .nv.constant0._Z20gpuKernelSphere2CartIfEvPT_S1_S1_S1_S1_S1_i --------------------------
	.section	.nv.constant0._Z20gpuKernelSphere2CartIfEvPT_S1_S1_S1_S1_S1_i,"a",@progbits
	.sectionflags	@""
	.align	4
.nv.constant0._Z20gpuKernelSphere2CartIfEvPT_S1_S1_S1_S1_S1_i:
	.zero		948


//--------------------- .nv.constant0._Z20gpuKernelSphere2CartIdEvPT_S1_S1_S1_S1_S1_i --------------------------
	.section	.nv.constant0._Z20gpuKernelSphere2CartIdEvPT_S1_S1_S1_S1_S1_i,"a",@progbits
	.sectionflags	@""
	.align	4
.nv.constant0._Z20gpuKernelSphere2CartIdEvPT_S1_S1_S1_S1_S1_i:
	.zero		948


//--------------------- .nv.constant0._Z25gpuKernelCart2SphereDerivIfEvPT_S1_S1_S1_S1_S1_S1_S1_S1_S1_S1_S1_S1_S1_S1_i --------------------------
	.section	.nv.constant0._Z25gpuKernelCart2SphereDerivIfEvPT_S1_S1_S1_S1_S1_S1_S1_S1_S1_S1_S1_S1_S1_S1_i,"a",@progbits
	.sectionflags	@""
	.align	4
.nv.constant0._Z25gpuKernelCart2SphereDerivIfEvPT_S1_S1_S1_S1_S1_S1_S1_S1_S1_S1_S1_S1_S1_S1_i:
	.zero		1020


//--------------------- .nv.constant0._Z25gpuKernelCart2SphereDerivIdEvPT_S1_S1_S1_S1_S1_S1_S1_S1_S1_S1_S1_S1_S1_S1_i --------------------------
	.section	.nv.constant0._Z25gpuKernelCart2SphereDerivIdEvPT_S1_S1_S1_S1_S1_S1_S1_S1_S1_S1_S1_S1_S1_S1_i,"a",@progbits
	.sectionflags	@""
	.align	4
.nv.constant0._Z25gpuKernelCart2SphereDerivIdEvPT_S1_S1_S1_S1_S1_S1_S1_S1_S1_S1_S1_S1_S1_S1_i:
	.zero		1020


//--------------------- .nv.constant0._Z20gpuKernelCart2SphereIfEvPT_S1_S1_S1_S1_S1_i --------------------------
	.section	.nv.constant0._Z20gpuKernelCart2SphereIfEvPT_S1_S1_S1_S1_S1_i,"a",@progbits
	.sectionflags	@""
	.align	4
.nv.constant0._Z20gpuKernelCart2SphereIfEvPT_S1_S1_S1_S1_S1_i:
	.zero		948


//--------------------- .nv.constant0._Z20gpuKernelCart2SphereIdEvPT_S1_S1_S1_S1_S1_i --------------------------
	.section	.nv.constant0._Z20gpuKernelCart2SphereIdEvPT_S1_S1_S1_S1_S1_i,"a",@progbits
	.sectionflags	@""
	.align	4
.nv.constant0._Z20gpuKernelCart2SphereIdEvPT_S1_S1_S1_S1_S1_i:
	.zero		948


//--------------------- SYMBOLS --------------------------

	.type		.nv.reservedSmem.offset0,@object
	.size		.nv.reservedSmem.offset0,0x4
